def matmul_kernel(
    a_ptr,
    b_ptr,
    c_ptr,
    M,
    N,
    K,
    stride_am,
    stride_ak,
    stride_bk,
    stride_bn,
    stride_cm,
    stride_cn,
    BLOCK_M: tl.constexpr,
    BLOCK_N: tl.constexpr,
    BLOCK_K: tl.constexpr,
    GROUP_M: tl.constexpr,
):
    pid = tl.program_id(axis=0)
    num_pid_m = tl.cdiv(M, BLOCK_M)
    num_pid_n = tl.cdiv(N, BLOCK_N)
    num_pid_in_group = GROUP_M * num_pid_n
    group_id = pid // num_pid_in_group
    first_pid_m = group_id * GROUP_M
    group_size_m = min(num_pid_m - first_pid_m, GROUP_M)
    pid_m = first_pid_m + ((pid % num_pid_in_group) % group_size_m)
    pid_n = (pid % num_pid_in_group) // group_size_m

    offs_am = (pid_m * BLOCK_M + tl.arange(0, BLOCK_M)) % M
    offs_bn = (pid_n * BLOCK_N + tl.arange(0, BLOCK_N)) % N
    offs_k = tl.arange(0, BLOCK_K)
    a_ptrs = a_ptr + offs_am[:, None] * stride_am + offs_k[None, :] * stride_ak
    b_ptrs = b_ptr + offs_k[:, None] * stride_bk + offs_bn[None, :] * stride_bn

    acc = tl.zeros((BLOCK_M, BLOCK_N), dtype=tl.float32)
    for kk in range(0, tl.cdiv(K, BLOCK_K)):
        a = tl.load(a_ptrs, mask=offs_k[None, :] < K - kk * BLOCK_K, other=0.0)
        b = tl.load(b_ptrs, mask=offs_k[:, None] < K - kk * BLOCK_K, other=0.0)
        acc = tl.dot(a, b, acc)
        a_ptrs += BLOCK_K * stride_ak
        b_ptrs += BLOCK_K * stride_bk

    c = acc.to(c_ptr.dtype.element_ty)
    offs_cm = pid_m * BLOCK_M + tl.arange(0, BLOCK_M)
    offs_cn = pid_n * BLOCK_N + tl.arange(0, BLOCK_N)
    c_ptrs = c_ptr + offs_cm[:, None] * stride_cm + offs_cn[None, :] * stride_cn
    mask = (offs_cm[:, None] < M) & (offs_cn[None, :] < N)
    tl.store(c_ptrs, c, mask=mask)

# config = {"BLOCK_K": 128, "BLOCK_M": 128, "BLOCK_N": 128, "GROUP_M": 8, "arch": "sm_100", "dtype": "fp16", "num_ctas": 1, "num_stages": 2, "num_warps": 8}
# arch = sm_100


// ===== COMPILED SASS (sm_100a) =====

	.target	sm_100a

	.elftype	@"ET_EXEC"


//--------------------- .note.nv.tkinfo           --------------------------
	.section	.note.nv.tkinfo,"",@"SHT_NOTE"
	.sectionflags	@"SHF_NOTE_NV_TKINFO"
	.tkinfo
        /*0018*/ 	.word	0x00000081
        /*0030*/ 	.string	""
        /*0030*/ 	.string	"ptxas-blackwell"
        /*0030*/ 	.string	"Cuda compilation tools, release 12.9, V12.9.86"
        /*0030*/ 	.string	"Build cuda_12.9.r12.9/compiler.36037853_0"
        /*0030*/ 	.string	"-v  -suppress-debug-info  -lineinfo  -arch sm_100a "



//--------------------- .note.nv.cuver            --------------------------
	.section	.note.nv.cuver,"",@"SHT_NOTE"
	.sectionflags	@"SHF_NOTE_NV_CUVER"
        /*0018*/ 	.short	0x0001
        /*001a*/ 	.short	0x0064
        /*001c*/ 	.short	0x0001
        /*001e*/ 	.short	0x0000
        /*0020*/ 	.short	0x0001
        /*0022*/ 	.short	0x0000


//--------------------- .nv.info                  --------------------------
	.section	.nv.info,"",@"SHT_CUDA_INFO"
	.align	4


	//----- nvinfo : EIATTR_REGCOUNT
	.align		4
        /*0000*/ 	.byte	0x04, 0x2f
        /*0002*/ 	.short	(.L_4 - .L_3)
	.align		4
.L_3:
        /*0004*/ 	.word	index@(matmul_kernel)
        /*0008*/ 	.word	0x00000080


	//----- nvinfo : EIATTR_FRAME_SIZE
	.align		4
.L_4:
        /*000c*/ 	.byte	0x04, 0x11
        /*000e*/ 	.short	(.L_6 - .L_5)
	.align		4
.L_5:
        /*0010*/ 	.word	index@($__internal_2_$__cuda_sm10x_tcgen05_guardrail_trap_unallocated_columns_being_dealloced)
        /*0014*/ 	.word	0x00000900


	//----- nvinfo : EIATTR_FRAME_SIZE
	.align		4
.L_6:
        /*0018*/ 	.byte	0x04, 0x11
        /*001a*/ 	.short	(.L_8 - .L_7)
	.align		4
.L_7:
        /*001c*/ 	.word	index@($__internal_1_$__cuda_sm10x_tcgen05_guardrail_trap_phase_invalid_during_alloc)
        /*0020*/ 	.word	0x00000900


	//----- nvinfo : EIATTR_FRAME_SIZE
	.align		4
.L_8:
        /*0024*/ 	.byte	0x04, 0x11
        /*0026*/ 	.short	(.L_10 - .L_9)
	.align		4
.L_9:
        /*0028*/ 	.word	index@($__internal_0_$__cuda_sm10x_tcgen05_guardrail_trap_col_being_dealloced_not_returned_by_alloc)
        /*002c*/ 	.word	0x00000900


	//----- nvinfo : EIATTR_FRAME_SIZE
	.align		4
.L_10:
        /*0030*/ 	.byte	0x04, 0x11
        /*0032*/ 	.short	(.L_12 - .L_11)
	.align		4
.L_11:
        /*0034*/ 	.word	index@(matmul_kernel)
        /*0038*/ 	.word	0x00000900


	//----- nvinfo : EIATTR_MIN_STACK_SIZE
	.align		4
.L_12:
        /*003c*/ 	.byte	0x04, 0x12
        /*003e*/ 	.short	(.L_14 - .L_13)
	.align		4
.L_13:
        /*0040*/ 	.word	index@(matmul_kernel)
        /*0044*/ 	.word	0x00000900
.L_14:


//--------------------- .nv.info.matmul_kernel    --------------------------
	.section	.nv.info.matmul_kernel,"",@"SHT_CUDA_INFO"
	.sectionflags	@""
	.align	4


	//----- nvinfo : EIATTR_CUDA_API_VERSION
	.align		4
        /*0000*/ 	.byte	0x04, 0x37
        /*0002*/ 	.short	(.L_16 - .L_15)
.L_15:
        /*0004*/ 	.word	0x00000081


	//----- nvinfo : EIATTR_KPARAM_INFO
	.align		4
.L_16:
        /*0008*/ 	.byte	0x04, 0x17
        /*000a*/ 	.short	(.L_18 - .L_17)
.L_17:
        /*000c*/ 	.word	0x00000000
        /*0010*/ 	.short	0x000d
        /*0012*/ 	.short	0x0048
        /*0014*/ 	.byte	0x00, 0xf4, 0x21, 0x00


	//----- nvinfo : EIATTR_KPARAM_INFO
	.align		4
.L_18:
        /*0018*/ 	.byte	0x04, 0x17
        /*001a*/ 	.short	(.L_20 - .L_19)
.L_19:
        /*001c*/ 	.word	0x00000000
        /*0020*/ 	.short	0x000c
        /*0022*/ 	.short	0x0040
        /*0024*/ 	.byte	0x00, 0xf4, 0x21, 0x00


	//----- nvinfo : EIATTR_KPARAM_INFO
	.align		4
.L_20:
        /*0028*/ 	.byte	0x04, 0x17
        /*002a*/ 	.short	(.L_22 - .L_21)
.L_21:
        /*002c*/ 	.word	0x00000000
        /*0030*/ 	.short	0x000b
        /*0032*/ 	.short	0x0038
        /*0034*/ 	.byte	0x00, 0xf0, 0x11, 0x00


	//----- nvinfo : EIATTR_KPARAM_INFO
	.align		4
.L_22:
        /*0038*/ 	.byte	0x04, 0x17
        /*003a*/ 	.short	(.L_24 - .L_23)
.L_23:
        /*003c*/ 	.word	0x00000000
        /*0040*/ 	.short	0x000a
        /*0042*/ 	.short	0x0034
        /*0044*/ 	.byte	0x00, 0xf0, 0x11, 0x00


	//----- nvinfo : EIATTR_KPARAM_INFO
	.align		4
.L_24:
        /*0048*/ 	.byte	0x04, 0x17
        /*004a*/ 	.short	(.L_26 - .L_25)
.L_25:
        /*004c*/ 	.word	0x00000000
        /*0050*/ 	.short	0x0009
        /*0052*/ 	.short	0x0030
        /*0054*/ 	.byte	0x00, 0xf0, 0x11, 0x00


	//----- nvinfo : EIATTR_KPARAM_INFO
	.align		4
.L_26:
        /*0058*/ 	.byte	0x04, 0x17
        /*005a*/ 	.short	(.L_28 - .L_27)
.L_27:
        /*005c*/ 	.word	0x00000000
        /*0060*/ 	.short	0x0008
        /*0062*/ 	.short	0x002c
        /*0064*/ 	.byte	0x00, 0xf0, 0x11, 0x00


	//----- nvinfo : EIATTR_KPARAM_INFO
	.align		4
.L_28:
        /*0068*/ 	.byte	0x04, 0x17
        /*006a*/ 	.short	(.L_30 - .L_29)
.L_29:
        /*006c*/ 	.word	0x00000000
        /*0070*/ 	.short	0x0007
        /*0072*/ 	.short	0x0028
        /*0074*/ 	.byte	0x00, 0xf0, 0x11, 0x00


	//----- nvinfo : EIATTR_KPARAM_INFO
	.align		4
.L_30:
        /*0078*/ 	.byte	0x04, 0x17
        /*007a*/ 	.short	(.L_32 - .L_31)
.L_31:
        /*007c*/ 	.word	0x00000000
        /*0080*/ 	.short	0x0006
        /*0082*/ 	.short	0x0024
        /*0084*/ 	.byte	0x00, 0xf0, 0x11, 0x00


	//----- nvinfo : EIATTR_KPARAM_INFO
	.align		4
.L_32:
        /*0088*/ 	.byte	0x04, 0x17
        /*008a*/ 	.short	(.L_34 - .L_33)
.L_33:
        /*008c*/ 	.word	0x00000000
        /*0090*/ 	.short	0x0005
        /*0092*/ 	.short	0x0020
        /*0094*/ 	.byte	0x00, 0xf0, 0x11, 0x00


	//----- nvinfo : EIATTR_KPARAM_INFO
	.align		4
.L_34:
        /*0098*/ 	.byte	0x04, 0x17
        /*009a*/ 	.short	(.L_36 - .L_35)
.L_35:
        /*009c*/ 	.word	0x00000000
        /*00a0*/ 	.short	0x0004
        /*00a2*/ 	.short	0x001c
        /*00a4*/ 	.byte	0x00, 0xf0, 0x11, 0x00


	//----- nvinfo : EIATTR_KPARAM_INFO
	.align		4
.L_36:
        /*00a8*/ 	.byte	0x04, 0x17
        /*00aa*/ 	.short	(.L_38 - .L_37)
.L_37:
        /*00ac*/ 	.word	0x00000000
        /*00b0*/ 	.short	0x0003
        /*00b2*/ 	.short	0x0018
        /*00b4*/ 	.byte	0x00, 0xf0, 0x11, 0x00


	//----- nvinfo : EIATTR_KPARAM_INFO
	.align		4
.L_38:
        /*00b8*/ 	.byte	0x04, 0x17
        /*00ba*/ 	.short	(.L_40 - .L_39)
.L_39:
        /*00bc*/ 	.word	0x00000000
        /*00c0*/ 	.short	0x0002
        /*00c2*/ 	.short	0x0010
        /*00c4*/ 	.byte	0x00, 0xf4, 0x21, 0x00


	//----- nvinfo : EIATTR_KPARAM_INFO
	.align		4
.L_40:
        /*00c8*/ 	.byte	0x04, 0x17
        /*00ca*/ 	.short	(.L_42 - .L_41)
.L_41:
        /*00cc*/ 	.word	0x00000000
        /*00d0*/ 	.short	0x0001
        /*00d2*/ 	.short	0x0008
        /*00d4*/ 	.byte	0x00, 0xf4, 0x21, 0x00


	//----- nvinfo : EIATTR_KPARAM_INFO
	.align		4
.L_42:
        /*00d8*/ 	.byte	0x04, 0x17
        /*00da*/ 	.short	(.L_44 - .L_43)
.L_43:
        /*00dc*/ 	.word	0x00000000
        /*00e0*/ 	.short	0x0000
        /*00e2*/ 	.short	0x0000
        /*00e4*/ 	.byte	0x00, 0xf4, 0x21, 0x00


	//----- nvinfo : EIATTR_AT_ENTRY_FRAGMENTS
	.align		4
.L_44:
        /*00e8*/ 	.byte	0x04, 0x4f
        /*00ea*/ 	.short	(.L_46 - .L_45)


	//   ....[0]....
.L_45:
        /*00ec*/ 	.word	0x00000004


	//----- nvinfo : EIATTR_RESERVED_SMEM_USED
	.align		4
.L_46:
        /*00f0*/ 	.byte	0x01, 0x41
	.zero		2


	//----- nvinfo : EIATTR_SPARSE_MMA_MASK
	.align		4
        /*00f4*/ 	.byte	0x03, 0x50
        /*00f6*/ 	.short	0x0000


	//----- nvinfo : EIATTR_TCGEN05_1CTA_USED
	.align		4
        /*00f8*/ 	.byte	0x01, 0x51
	.zero		2


	//----- nvinfo : EIATTR_MAXREG_COUNT
	.align		4
        /*00fc*/ 	.byte	0x03, 0x1b
        /*00fe*/ 	.short	0x00ff


	//----- nvinfo : EIATTR_NUM_BARRIERS
	.align		4
        /*0100*/ 	.byte	0x02, 0x4c
        /*0102*/ 	.byte	0x01
	.zero		1


	//----- nvinfo : EIATTR_ANNOTATIONS
	.align		4
        /*0104*/ 	.byte	0x04, 0x55
        /*0106*/ 	.short	(.L_48 - .L_47)


	//   ....[0]....
.L_47:
        /*0108*/ 	.word	0x00000001
        /*010c*/ 	.byte	0x90, 0x09, 0x00, 0x00, 0x01, 0x00, 0x00, 0x00, 0xf0, 0x09, 0x00, 0x00, 0x01, 0x00, 0x00, 0x00
        /* <DEDUP_REMOVED lines=718> */
        /*2dfc*/ 	.byte	0x90, 0x45, 0x01, 0x00


	//----- nvinfo : EIATTR_INT_WARP_WIDE_INSTR_OFFSETS
	.align		4
.L_48:
        /*2e00*/ 	.byte	0x04, 0x31
        /*2e02*/ 	.short	(.L_50 - .L_49)


	//   ....[0]....
.L_49:
        /*2e04*/ 	.word	0x000042c0


	//   ....[1]....
        /*2e08*/ 	.word	0x00004340


	//   ....[2]....
        /*2e0c*/ 	.word	0x00006fc0


	//   ....[3]....
        /*2e10*/ 	.word	0x00014470


	//   ....[4]....
        /*2e14*/ 	.word	0x000144c0


	//----- nvinfo : EIATTR_COOP_GROUP_MASK_REGIDS
	.align		4
.L_50:
        /*2e18*/ 	.byte	0x04, 0x29
        /*2e1a*/ 	.short	(.L_52 - .L_51)


	//   ....[0]....
.L_51:
        /*2e1c*/ 	.word	0xffffffff


	//   ....[1]....
        /*2e20*/ 	.word	0xffffffff


	//   ....[2]....
        /*2e24*/ 	.word	0xffffffff


	//   ....[3]....
        /*2e28*/ 	.word	0xffffffff


	//----- nvinfo : EIATTR_COOP_GROUP_INSTR_OFFSETS
	.align		4
.L_52:
        /*2e2c*/ 	.byte	0x04, 0x28
        /*2e2e*/ 	.short	(.L_54 - .L_53)


	//   ....[0]....
.L_53:
        /*2e30*/ 	.word	0x00000080


	//   ....[1]....
        /*2e34*/ 	.word	0x00000340


	//   ....[2]....
        /*2e38*/ 	.word	0x00014300


	//   ....[3]....
        /*2e3c*/ 	.word	0x00014570


	//----- nvinfo : EIATTR_VRC_CTA_INIT_COUNT
	.align		4
.L_54:
        /*2e40*/ 	.byte	0x02, 0x4a
        /*2e42*/ 	.byte	0x80
	.zero		1


	//----- nvinfo : EIATTR_MBARRIER_INSTR_OFFSETS
	.align		4
        /*2e44*/ 	.byte	0x04, 0x39
        /*2e46*/ 	.short	(.L_56 - .L_55)


	//   ....[0]....
.L_55:
        /*2e48*/ 	.word	0x00004510
        /*2e4c*/ 	.word	0x000000ff
        /*2e50*/ 	.word	0x00000000
        /*2e54*/ 	.short	0x0100
        /*2e56*/ 	.byte	0x0c
	.zero		1


	//   ....[1]....
        /*2e58*/ 	.word	0x00006fd0
        /*2e5c*/ 	.word	0x000000ff
        /*2e60*/ 	.word	0x00020008
        /*2e64*/ 	.short	0x0100
        /*2e66*/ 	.byte	0x0a
	.zero		1


	//   ....[2]....
        /*2e68*/ 	.word	0x0000c5e0
        /*2e6c*/ 	.word	0x000000ff
        /*2e70*/ 	.word	0x00000000
        /*2e74*/ 	.short	0x010a
        /*2e76*/ 	.byte	0x0c
	.zero		1


	//   ....[3]....
        /*2e78*/ 	.word	0x000123e0
        /*2e7c*/ 	.word	0x000000ff
        /*2e80*/ 	.word	0x00000000
        /*2e84*/ 	.short	0x010a
        /*2e86*/ 	.byte	0x0c
	.zero		1


	//   ....[4]....
        /*2e88*/ 	.word	0x00012470
        /*2e8c*/ 	.word	0x000000ff
        /*2e90*/ 	.word	0x00020000
        /*2e94*/ 	.short	0x0108
        /*2e96*/ 	.byte	0x0a
	.zero		1


	//   ....[5]....
        /*2e98*/ 	.word	0x000124d0
        /*2e9c*/ 	.word	0x000000ff
        /*2ea0*/ 	.word	0x00020008
        /*2ea4*/ 	.short	0x0108
        /*2ea6*/ 	.byte	0x0a
	.zero		1


	//   ....[6]....
        /*2ea8*/ 	.word	0x000145a0
        /*2eac*/ 	.word	0x000000ff
        /*2eb0*/ 	.word	0x00000000
        /*2eb4*/ 	.short	0x010a
        /*2eb6*/ 	.byte	0x0c
	.zero		1


	//   ....[7]....
        /*2eb8*/ 	.word	0x000145f0
        /*2ebc*/ 	.word	0x000000ff
        /*2ec0*/ 	.word	0x00000000
        /*2ec4*/ 	.short	0x010a
        /*2ec6*/ 	.byte	0x0c
	.zero		1


	//----- nvinfo : EIATTR_NUM_MBARRIERS
	.align		4
.L_56:
        /*2ec8*/ 	.byte	0x03, 0x38
        /*2eca*/ 	.short	0x0002


	//----- nvinfo : EIATTR_EXIT_INSTR_OFFSETS
	.align		4
        /*2ecc*/ 	.byte	0x04, 0x1c
        /*2ece*/ 	.short	(.L_58 - .L_57)


	//   ....[0]....
.L_57:
        /*2ed0*/ 	.word	0x00014580


	//----- nvinfo : EIATTR_REQNTID
	.align		4
.L_58:
        /*2ed4*/ 	.byte	0x04, 0x10
        /*2ed6*/ 	.short	(.L_60 - .L_59)
.L_59:
        /*2ed8*/ 	.word	0x00000100
        /*2edc*/ 	.word	0x00000001
        /*2ee0*/ 	.word	0x00000001


	//----- nvinfo : EIATTR_CRS_STACK_SIZE
	.align		4
.L_60:
        /*2ee4*/ 	.byte	0x04, 0x1e
        /*2ee6*/ 	.short	(.L_62 - .L_61)
.L_61:
        /*2ee8*/ 	.word	0x00000000


	//----- nvinfo : EIATTR_CBANK_PARAM_SIZE
	.align		4
.L_62:
        /*2eec*/ 	.byte	0x03, 0x19
        /*2eee*/ 	.short	0x0050


	//----- nvinfo : EIATTR_PARAM_CBANK
	.align		4
        /*2ef0*/ 	.byte	0x04, 0x0a
        /*2ef2*/ 	.short	(.L_64 - .L_63)
	.align		4
.L_63:
        /*2ef4*/ 	.word	index@(.nv.constant0.matmul_kernel)
        /*2ef8*/ 	.short	0x0380
        /*2efa*/ 	.short	0x0050


	//----- nvinfo : EIATTR_SW_WAR
	.align		4
.L_64:
        /*2efc*/ 	.byte	0x04, 0x36
        /*2efe*/ 	.short	(.L_66 - .L_65)
.L_65:
        /*2f00*/ 	.word	0x00000008
.L_66:


//--------------------- .nv.compat                --------------------------
	.section	.nv.compat,"",@"SHT_CUDA_COMPAT_INFO"
	.align	4
        /*0000*/ 	.byte	0x02, 0x02, 0x02, 0x00, 0x02, 0x05, 0x05, 0x00, 0x02, 0x03, 0x00, 0x00, 0x02, 0x06, 0x01, 0x00


//--------------------- .nv.callgraph             --------------------------
	.section	.nv.callgraph,"",@"SHT_CUDA_CALLGRAPH"
	.align	4
	.sectionentsize	8
	.align		4
        /*0000*/ 	.word	0x00000000
	.align		4
        /*0004*/ 	.word	0xffffffff
	.align		4
        /*0008*/ 	.word	0x00000000
	.align		4
        /*000c*/ 	.word	0xfffffffe
	.align		4
        /*0010*/ 	.word	0x00000000
	.align		4
        /*0014*/ 	.word	0xfffffffd
	.align		4
        /*0018*/ 	.word	0x00000000
	.align		4
        /*001c*/ 	.word	0xfffffffc


//--------------------- .text.matmul_kernel       --------------------------
	.section	.text.matmul_kernel,"ax",@progbits
	.align	128
        .global         matmul_kernel
        .type           matmul_kernel,@function
        .size           matmul_kernel,(.L_x_20 - matmul_kernel)
        .other          matmul_kernel,@"STO_CUDA_ENTRY STV_DEFAULT"
matmul_kernel:
.text.matmul_kernel:
[----:B------:R-:W0:Y:S01]  /*0000*/  LDC R1, c[0x0][0x37c] ;  /* 0x0000df00ff017b82 */ /* 0x000e220000000800 */
[----:B------:R-:W1:Y:S01]  /*0010*/  S2R R0, SR_TID.X ;  /* 0x0000000000007919 */ /* 0x000e620000002100 */
[----:B0-----:R-:W-:Y:S01]  /*0020*/  VIADD R1, R1, 0xfffff700 ;  /* 0xfffff70001017836 */ /* 0x001fe20000000000 */
[----:B------:R-:W0:Y:S01]  /*0030*/  LDCU.64 UR20, c[0x0][0x358] ;  /* 0x00006b00ff1477ac */ /* 0x000e220008000a00 */
[----:B-1----:R-:W-:-:S13]  /*0040*/  ISETP.GE.U32.AND P0, PT, R0, 0x20, PT ;  /* 0x000000200000780c */ /* 0x002fda0003f06070 */
[----:B------:R-:W-:Y:S02]  /*0050*/  VOTEU.ANY UP0, P0 ;  /* 0x0000000000ff7886 */ /* 0x000fe40000000100 */
[----:B------:R-:W-:Y:S05]  /*0060*/  BRA.U UP0, `(.L_x_0) ;  /* 0x0000000100b87547 */ /* 0x000fea000b800000 */
[----:B------:R-:W1:Y:S01]  /*0070*/  S2UR UR6, SR_CgaCtaId ;  /* 0x00000000000679c3 */ /* 0x000e620000008800 */
[----:B------:R-:W-:Y:S01]  /*0080*/  NOP ;  /* 0x0000000000007918 */ /* 0x000fe20000000000 */
[----:B------:R-:W-:Y:S02]  /*0090*/  UMOV UR4, 0x40 ;  /* 0x0000004000047882 */ /* 0x000fe40000000000 */
[----:B-1----:R-:W-:-:S09]  /*00a0*/  ULEA UR4, UR6, UR4, 0x18 ;  /* 0x0000000406047291 */ /* 0x002fd2000f8ec0ff */
[----:B------:R-:W1:Y:S01]  /*00b0*/  LDS.U8 R0, [UR4] ;  /* 0x00000004ff007984 */ /* 0x000e620008000000 */
[----:B------:R-:W-:Y:S02]  /*00c0*/  UMOV UR4, 0x400 ;  /* 0x0000040000047882 */ /* 0x000fe40000000000 */
[----:B------:R-:W-:Y:S01]  /*00d0*/  ULEA UR4, UR6, UR4, 0x18 ;  /* 0x0000000406047291 */ /* 0x000fe2000f8ec0ff */
[----:B-1----:R-:W-:-:S13]  /*00e0*/  ISETP.NE.AND P0, PT, R0, RZ, PT ;  /* 0x000000ff0000720c */ /* 0x002fda0003f05270 */
[----:B------:R-:W-:Y:S05]  /*00f0*/  @P0 BRA `(.L_x_1) ;  /* 0x00000000007c0947 */ /* 0x000fea0003800000 */
[----:B------:R-:W-:-:S13]  /*0100*/  ELECT P0, URZ, PT ;  /* 0x0000000000ff782f */ /* 0x000fda0003800000 */
[----:B------:R-:W-:Y:S05]  /*0110*/  @!P0 BRA `(.L_x_2) ;  /* 0x0000000000848947 */ /* 0x000fea0003800000 */
[----:B------:R-:W-:Y:S01]  /*0120*/  UMOV UR5, 0x4 ;  /* 0x0000000400057882 */ /* 0x000fe20000000000 */
[----:B------:R-:W-:Y:S02]  /*0130*/  IMAD.MOV.U32 R4, RZ, RZ, 0x1 ;  /* 0x00000001ff047424 */ /* 0x000fe400078e00ff */
[----:B------:R-:W-:Y:S02]  /*0140*/  IMAD.MOV.U32 R5, RZ, RZ, 0xf ;  /* 0x0000000fff057424 */ /* 0x000fe400078e00ff */
[----:B------:R-:W-:Y:S04]  /*0150*/  DEPBAR.LE SB1, 0x36 ;  /* 0x00009d800000791a */ /* 0x000fe80000000000 */
[----:B------:R-:W1:Y:S02]  /*0160*/  UTCATOMSWS.FIND_AND_SET.ALIGN UP1, UR5, UR5 ;  /* 0x00000005000575e3 */ /* 0x000e640008020800 */
[----:B-1----:R-:W-:-:S04]  /*0170*/  PLOP3.LUT P0, PT, PT, PT, UP1, 0x80, 0x8 ;  /* 0x000000000008781c */ /* 0x002fc80003f0f018 */
[----:B------:R-:W-:-:S04]  /*0180*/  SEL R0, RZ, 0xffffffff, !P0 ;  /* 0xffffffffff007807 */ /* 0x000fc80004000000 */
[----:B------:R-:W-:Y:S01]  /*0190*/  ISETP.NE.AND P0, PT, R0, RZ, PT ;  /* 0x000000ff0000720c */ /* 0x000fe20003f05270 */
[----:B------:R-:W-:-:S12]  /*01a0*/  IMAD.U32 R0, RZ, RZ, UR5 ;  /* 0x00000005ff007e24 */ /* 0x000fd8000f8e00ff */
[----:B------:R-:W-:Y:S05]  /*01b0*/  @P0 BRA `(.L_x_3) ;  /* 0x0000000000240947 */ /* 0x000fea0003800000 */
.L_x_4:
[----:B------:R-:W-:Y:S05]  /*01c0*/  NANOSLEEP 0x64 ;  /* 0x000000640000795d */ /* 0x000fea0003800000 */
[----:B------:R-:W-:-:S05]  /*01d0*/  UMOV UR5, 0x4 ;  /* 0x0000000400057882 */ /* 0x000fca0000000000 */
[----:B------:R-:W-:Y:S04]  /*01e0*/  DEPBAR.LE SB1, 0x36 ;  /* 0x00009d800000791a */ /* 0x000fe80000000000 */
[----:B------:R-:W1:Y:S02]  /*01f0*/  UTCATOMSWS.FIND_AND_SET.ALIGN UP1, UR5, UR5 ;  /* 0x00000005000575e3 */ /* 0x000e640008020800 */
[----:B-1----:R-:W-:-:S04]  /*0200*/  PLOP3.LUT P0, PT, PT, PT, UP1, 0x80, 0x8 ;  /* 0x000000000008781c */ /* 0x002fc80003f0f018 */
[----:B------:R-:W-:-:S04]  /*0210*/  SEL R0, RZ, 0xffffffff, !P0 ;  /* 0xffffffffff007807 */ /* 0x000fc80004000000 */
[----:B------:R-:W-:Y:S01]  /*0220*/  ISETP.NE.AND P0, PT, R0, RZ, PT ;  /* 0x000000ff0000720c */ /* 0x000fe20003f05270 */
[----:B------:R-:W-:-:S12]  /*0230*/  IMAD.U32 R0, RZ, RZ, UR5 ;  /* 0x00000005ff007e24 */ /* 0x000fd8000f8e00ff */
[----:B------:R-:W-:Y:S05]  /*0240*/  @!P0 BRA `(.L_x_4) ;  /* 0xfffffffc00dc8947 */ /* 0x000fea000383ffff */
.L_x_3:
[C---:B------:R-:W-:Y:S01]  /*0250*/  VIADD R3, R0.reuse, 0x10 ;  /* 0x0000001000037836 */ /* 0x040fe20000000000 */
[----:B------:R-:W-:Y:S01]  /*0260*/  UMOV UR5, 0x50 ;  /* 0x0000005000057882 */ /* 0x000fe20000000000 */
[----:B------:R-:W-:Y:S01]  /*0270*/  SHF.L.U32 R2, R5, R0, RZ ;  /* 0x0000000005027219 */ /* 0x000fe200000006ff */
[----:B------:R-:W-:Y:S01]  /*0280*/  ULEA UR5, UR6, UR5, 0x18 ;  /* 0x0000000506057291 */ /* 0x000fe2000f8ec0ff */
[----:B------:R-:W-:Y:S01]  /*0290*/  IMAD.SHL.U32 R0, R0, 0x20, RZ ;  /* 0x0000002000007824 */ /* 0x000fe200078e00ff */
[----:B------:R-:W-:-:S04]  /*02a0*/  SHF.L.U32 R3, R4, R3, RZ ;  /* 0x0000000304037219 */ /* 0x000fc800000006ff */
[----:B------:R-:W-:-:S05]  /*02b0*/  LOP3.LUT R2, R3, R2, RZ, 0xfc, !PT ;  /* 0x0000000203027212 */ /* 0x000fca00078efcff */
[----:B------:R1:W-:Y:S04]  /*02c0*/  ATOMS.OR RZ, [UR5], R2 ;  /* 0x00000002ffff798c */ /* 0x0003e8000b000005 */
[----:B------:R1:W-:Y:S01]  /*02d0*/  STS [UR4], R0 ;  /* 0x00000000ff007988 */ /* 0x0003e20008000804 */
[----:B------:R-:W-:Y:S05]  /*02e0*/  BRA `(.L_x_2) ;  /* 0x0000000000107947 */ /* 0x000fea0003800000 */
.L_x_1:
[----:B------:R-:W-:Y:S01]  /*02f0*/  IMAD.MOV.U32 R0, RZ, RZ, -0x1 ;  /* 0xffffffffff007424 */ /* 0x000fe200078e00ff */
[----:B------:R-:W-:-:S04]  /*0300*/  MOV R2, 0x330 ;  /* 0x0000033000027802 */ /* 0x000fc80000000f00 */
[----:B------:R1:W-:Y:S03]  /*0310*/  STS [UR4], R0 ;  /* 0x00000000ff007988 */ /* 0x0003e60008000804 */
[----:B01----:R-:W-:Y:S05]  /*0320*/  CALL.REL.NOINC `($__internal_1_$__cuda_sm10x_tcgen05_guardrail_trap_phase_invalid_during_alloc) ;  /* 0x0000014000c87944 */ /* 0x003fea0003c00000 */
.L_x_2:
[----:B------:R-:W-:Y:S05]  /*0330*/  WARPSYNC.ALL ;  /* 0x0000000000007948 */ /* 0x000fea0003800000 */
[----:B------:R-:W-:Y:S01]  /*0340*/  NOP ;  /* 0x0000000000007918 */ /* 0x000fe20000000000 */
.L_x_0:
[----:B-1----:R-:W1:Y:S01]  /*0350*/  LDC.64 R2, c[0x0][0x398] ;  /* 0x0000e600ff027b82 */ /* 0x002e620000000a00 */
[----:B------:R-:W2:Y:S01]  /*0360*/  S2R R7, SR_CTAID.X ;  /* 0x0000000000077919 */ /* 0x000ea20000002500 */
[----:B------:R-:W-:Y:S01]  /*0370*/  UMOV UR10, 0x400 ;  /* 0x00000400000a7882 */ /* 0x000fe20000000000 */
[----:B------:R-:W3:Y:S05]  /*0380*/  S2R R40, SR_TID.X ;  /* 0x0000000000287919 */ /* 0x000eea0000002100 */
[----:B------:R-:W4:Y:S08]  /*0390*/  S2UR UR4, SR_CgaCtaId ;  /* 0x00000000000479c3 */ /* 0x000f300000008800 */
[----:B------:R-:W-:Y:S06]  /*03a0*/  BAR.SYNC.DEFER_BLOCKING 0x0 ;  /* 0x0000000000007b1d */ /* 0x000fec0000010000 */
[----:B------:R-:W-:Y:S01]  /*03b0*/  UMOV UR7, 0x1 ;  /* 0x0000000100077882 */ /* 0x000fe20000000000 */
[----:B------:R-:W0:Y:S01]  /*03c0*/  LDCU.128 UR16, c[0x0][0x380] ;  /* 0x00007000ff1077ac */ /* 0x000e220008000c00 */
[----:B-1----:R-:W-:Y:S01]  /*03d0*/  VIADD R0, R3, 0x7f ;  /* 0x0000007f03007836 */ /* 0x002fe20000000000 */
[----:B------:R-:W-:-:S04]  /*03e0*/  IABS R16, R2 ;  /* 0x0000000200107213 */ /* 0x000fc80000000000 */
[----:B------:R-:W-:Y:S01]  /*03f0*/  SHF.R.S32.HI R5, RZ, 0x1f, R0 ;  /* 0x0000001fff057819 */ /* 0x000fe20000011400 */
[----:B----4-:R-:W-:-:S03]  /*0400*/  ULEA UR10, UR4, UR10, 0x18 ;  /* 0x0000000a040a7291 */ /* 0x010fc6000f8ec0ff */
[----:B------:R-:W-:Y:S02]  /*0410*/  LEA.HI R5, R5, R0, RZ, 0x7 ;  /* 0x0000000005057211 */ /* 0x000fe400078f38ff */
[----:B--2---:R-:W-:Y:S02]  /*0420*/  IABS R10, R7 ;  /* 0x00000007000a7213 */ /* 0x004fe40000000000 */
[----:B------:R-:W-:Y:S02]  /*0430*/  SHF.R.S32.HI R5, RZ, 0x7, R5 ;  /* 0x00000007ff057819 */ /* 0x000fe40000011405 */
[----:B---3--:R-:W-:-:S03]  /*0440*/  LOP3.LUT R42, R40, 0x7f, RZ, 0xc0, !PT ;  /* 0x0000007f282a7812 */ /* 0x008fc600078ec0ff */
[----:B------:R-:W-:-:S05]  /*0450*/  IMAD.SHL.U32 R6, R5, 0x8, RZ ;  /* 0x0000000805067824 */ /* 0x000fca00078e00ff */
[-C--:B------:R-:W-:Y:S02]  /*0460*/  IABS R9, R6.reuse ;  /* 0x0000000600097213 */ /* 0x080fe40000000000 */
[----:B------:R-:W-:Y:S02]  /*0470*/  IABS R12, R6 ;  /* 0x00000006000c7213 */ /* 0x000fe40000000000 */
[----:B------:R-:W1:Y:S08]  /*0480*/  I2F.RP R0, R9 ;  /* 0x0000000900007306 */ /* 0x000e700000209400 */
[----:B-1----:R-:W1:Y:S02]  /*0490*/  MUFU.RCP R0, R0 ;  /* 0x0000000000007308 */ /* 0x002e640000001000 */
[----:B-1----:R-:W-:-:S02]  /*04a0*/  VIADD R4, R0, 0xffffffe ;  /* 0x0ffffffe00047836 */ /* 0x002fc40000000000 */
[----:B------:R-:W-:-:S04]  /*04b0*/  IMAD.MOV R0, RZ, RZ, -R12 ;  /* 0x000000ffff007224 */ /* 0x000fc800078e0a0c */
[----:B------:R1:W2:Y:S02]  /*04c0*/  F2I.FTZ.U32.TRUNC.NTZ R5, R4 ;  /* 0x0000000400057305 */ /* 0x0002a4000021f000 */
[----:B-1----:R-:W-:Y:S02]  /*04d0*/  IMAD.MOV.U32 R4, RZ, RZ, RZ ;  /* 0x000000ffff047224 */ /* 0x002fe400078e00ff */
[----:B--2---:R-:W-:-:S04]  /*04e0*/  IMAD.MOV R8, RZ, RZ, -R5 ;  /* 0x000000ffff087224 */ /* 0x004fc800078e0a05 */
[----:B------:R-:W-:Y:S02]  /*04f0*/  IMAD R11, R8, R9, RZ ;  /* 0x00000009080b7224 */ /* 0x000fe400078e02ff */
[----:B------:R-:W-:Y:S01]  /*0500*/  IMAD.MOV.U32 R8, RZ, RZ, R10 ;  /* 0x000000ffff087224 */ /* 0x000fe200078e000a */
[----:B------:R-:W-:Y:S01]  /*0510*/  IABS R10, R3 ;  /* 0x00000003000a7213 */ /* 0x000fe20000000000 */
[----:B------:R-:W-:-:S06]  /*0520*/  IMAD.HI.U32 R5, R5, R11, R4 ;  /* 0x0000000b05057227 */ /* 0x000fcc00078e0004 */
[----:B------:R-:W-:-:S04]  /*0530*/  IMAD.HI.U32 R5, R5, R8, RZ ;  /* 0x0000000805057227 */ /* 0x000fc800078e00ff */
[----:B------:R-:W-:-:S05]  /*0540*/  IMAD R0, R5, R0, R8 ;  /* 0x0000000005007224 */ /* 0x000fca00078e0208 */
[----:B------:R-:W-:-:S13]  /*0550*/  ISETP.GT.U32.AND P1, PT, R9, R0, PT ;  /* 0x000000000900720c */ /* 0x000fda0003f24070 */
[----:B------:R-:W-:Y:S02]  /*0560*/  @!P1 IMAD.IADD R0, R0, 0x1, -R9 ;  /* 0x0000000100009824 */ /* 0x000fe400078e0a09 */
[----:B------:R-:W-:Y:S01]  /*0570*/  @!P1 VIADD R5, R5, 0x1 ;  /* 0x0000000105059836 */ /* 0x000fe20000000000 */
[----:B------:R-:W-:Y:S02]  /*0580*/  ISETP.NE.AND P1, PT, R6, RZ, PT ;  /* 0x000000ff0600720c */ /* 0x000fe40003f25270 */
[----:B------:R-:W-:Y:S02]  /*0590*/  ISETP.GE.U32.AND P0, PT, R0, R9, PT ;  /* 0x000000090000720c */ /* 0x000fe40003f06070 */
[----:B------:R-:W-:-:S04]  /*05a0*/  LOP3.LUT R0, R7, R6, RZ, 0x3c, !PT ;  /* 0x0000000607007212 */ /* 0x000fc800078e3cff */
[----:B------:R-:W-:Y:S01]  /*05b0*/  ISETP.GE.AND P2, PT, R0, RZ, PT ;  /* 0x000000ff0000720c */ /* 0x000fe20003f46270 */
[----:B------:R-:W-:-:S06]  /*05c0*/  VIADD R0, R2, 0x7f ;  /* 0x0000007f02007836 */ /* 0x000fcc0000000000 */
[----:B------:R-:W-:-:S04]  /*05d0*/  @P0 VIADD R5, R5, 0x1 ;  /* 0x0000000105050836 */ /* 0x000fc80000000000 */
[----:B------:R-:W-:Y:S01]  /*05e0*/  IMAD.MOV.U32 R4, RZ, RZ, R5 ;  /* 0x000000ffff047224 */ /* 0x000fe200078e0005 */
[----:B------:R-:W-:-:S03]  /*05f0*/  SHF.R.S32.HI R5, RZ, 0x1f, R0 ;  /* 0x0000001fff057819 */ /* 0x000fc60000011400 */
[----:B------:R-:W-:Y:S01]  /*0600*/  @!P2 IMAD.MOV R4, RZ, RZ, -R4 ;  /* 0x000000ffff04a224 */ /* 0x000fe200078e0a04 */
[----:B------:R-:W-:Y:S02]  /*0610*/  @!P1 LOP3.LUT R4, RZ, R6, RZ, 0x33, !PT ;  /* 0x00000006ff049212 */ /* 0x000fe400078e33ff */
[----:B------:R-:W-:-:S03]  /*0620*/  LEA.HI R5, R5, R0, RZ, 0x7 ;  /* 0x0000000005057211 */ /* 0x000fc600078f38ff */
[----:B------:R-:W-:Y:S02]  /*0630*/  IMAD.SHL.U32 R12, R4, 0x8, RZ ;  /* 0x00000008040c7824 */ /* 0x000fe400078e00ff */
[----:B------:R-:W-:-:S03]  /*0640*/  IMAD.MOV R4, RZ, RZ, -R4 ;  /* 0x000000ffff047224 */ /* 0x000fc600078e0a04 */
[----:B------:R-:W-:Y:S01]  /*0650*/  LEA.HI.SX32 R5, R5, -R12, 0x19 ;  /* 0x8000000c05057211 */ /* 0x000fe200078fcaff */
[----:B------:R-:W-:Y:S02]  /*0660*/  IMAD R13, R6, R4, R7 ;  /* 0x00000004060d7224 */ /* 0x000fe400078e0207 */
[----:B------:R-:W-:Y:S01]  /*0670*/  IMAD.MOV.U32 R4, RZ, RZ, RZ ;  /* 0x000000ffff047224 */ /* 0x000fe200078e00ff */
[----:B------:R-:W-:Y:S02]  /*0680*/  VIMNMX R14, PT, PT, R5, 0x8, PT ;  /* 0x00000008050e7848 */ /* 0x000fe40003fe0100 */
[----:B------:R-:W-:Y:S02]  /*0690*/  IABS R6, R13 ;  /* 0x0000000d00067213 */ /* 0x000fe40000000000 */
[----:B------:R-:W-:-:S04]  /*06a0*/  IABS R8, R14 ;  /* 0x0000000e00087213 */ /* 0x000fc80000000000 */
[----:B------:R-:W1:Y:S08]  /*06b0*/  I2F.RP R0, R8 ;  /* 0x0000000800007306 */ /* 0x000e700000209400 */
[----:B-1----:R-:W1:Y:S02]  /*06c0*/  MUFU.RCP R0, R0 ;  /* 0x0000000000007308 */ /* 0x002e640000001000 */
[----:B-1----:R-:W-:-:S06]  /*06d0*/  VIADD R5, R0, 0xffffffe ;  /* 0x0ffffffe00057836 */ /* 0x002fcc0000000000 */
[----:B------:R-:W1:Y:S02]  /*06e0*/  F2I.FTZ.U32.TRUNC.NTZ R5, R5 ;  /* 0x0000000500057305 */ /* 0x000e64000021f000 */
[----:B-1----:R-:W-:-:S04]  /*06f0*/  IMAD.MOV R9, RZ, RZ, -R5 ;  /* 0x000000ffff097224 */ /* 0x002fc800078e0a05 */
[----:B------:R-:W-:Y:S01]  /*0700*/  IMAD R7, R9, R8, RZ ;  /* 0x0000000809077224 */ /* 0x000fe200078e02ff */
[----:B------:R-:W-:-:S03]  /*0710*/  IABS R9, R14 ;  /* 0x0000000e00097213 */ /* 0x000fc60000000000 */
[----:B------:R-:W-:-:S04]  /*0720*/  IMAD.HI.U32 R0, R5, R7, R4 ;  /* 0x0000000705007227 */ /* 0x000fc800078e0004 */
[----:B------:R-:W-:Y:S02]  /*0730*/  IMAD.MOV.U32 R5, RZ, RZ, R6 ;  /* 0x000000ffff057224 */ /* 0x000fe400078e0006 */
[----:B------:R-:W-:Y:S02]  /*0740*/  IMAD.MOV.U32 R4, RZ, RZ, R10 ;  /* 0x000000ffff047224 */ /* 0x000fe400078e000a */
[----:B------:R-:W-:Y:S02]  /*0750*/  IMAD.MOV R6, RZ, RZ, -R9 ;  /* 0x000000ffff067224 */ /* 0x000fe400078e0a09 */
[----:B------:R-:W-:Y:S01]  /*0760*/  IMAD.HI.U32 R0, R0, R5, RZ ;  /* 0x0000000500007227 */ /* 0x000fe200078e00ff */
[----:B------:R-:W1:Y:S03]  /*0770*/  I2F.RP R7, R4 ;  /* 0x0000000400077306 */ /* 0x000e660000209400 */
[----:B------:R-:W-:-:S05]  /*0780*/  IMAD R5, R0, R6, R5 ;  /* 0x0000000600057224 */ /* 0x000fca00078e0205 */
[----:B------:R-:W-:Y:S01]  /*0790*/  ISETP.GT.U32.AND P1, PT, R8, R5, PT ;  /* 0x000000050800720c */ /* 0x000fe20003f24070 */
[----:B------:R-:W2:Y:S08]  /*07a0*/  I2F.RP R6, R16 ;  /* 0x0000001000067306 */ /* 0x000eb00000209400 */
[----:B-1----:R-:W1:Y:S04]  /*07b0*/  MUFU.RCP R7, R7 ;  /* 0x0000000700077308 */ /* 0x002e680000001000 */
[----:B------:R-:W-:-:S02]  /*07c0*/  @!P1 IMAD.IADD R5, R5, 0x1, -R8 ;  /* 0x0000000105059824 */ /* 0x000fc400078e0a08 */
[----:B------:R-:W-:Y:S01]  /*07d0*/  @!P1 VIADD R0, R0, 0x1 ;  /* 0x0000000100009836 */ /* 0x000fe20000000000 */
[----:B------:R-:W-:Y:S01]  /*07e0*/  ISETP.NE.AND P1, PT, R14, RZ, PT ;  /* 0x000000ff0e00720c */ /* 0x000fe20003f25270 */
[----:B--2---:R-:W2:Y:S01]  /*07f0*/  MUFU.RCP R6, R6 ;  /* 0x0000000600067308 */ /* 0x004ea20000001000 */
[----:B------:R-:W-:Y:S01]  /*0800*/  ISETP.GE.U32.AND P0, PT, R5, R8, PT ;  /* 0x000000080500720c */ /* 0x000fe20003f06070 */
[----:B------:R-:W-:Y:S01]  /*0810*/  IMAD.SHL.U32 R8, R40, 0x2, RZ ;  /* 0x0000000228087824 */ /* 0x000fe200078e00ff */
[----:B------:R-:W-:-:S04]  /*0820*/  LOP3.LUT R5, R13, R14, RZ, 0x3c, !PT ;  /* 0x0000000e0d057212 */ /* 0x000fc800078e3cff */
[----:B------:R-:W-:Y:S01]  /*0830*/  ISETP.GE.AND P2, PT, R5, RZ, PT ;  /* 0x000000ff0500720c */ /* 0x000fe20003f46270 */
[----:B-1----:R-:W-:-:S04]  /*0840*/  VIADD R10, R7, 0xffffffe ;  /* 0x0ffffffe070a7836 */ /* 0x002fc80000000000 */
[----:B------:R1:W3:Y:S02]  /*0850*/  F2I.FTZ.U32.TRUNC.NTZ R11, R10 ;  /* 0x0000000a000b7305 */ /* 0x0002e4000021f000 */
[----:B------:R-:W-:Y:S02]  /*0860*/  @P0 VIADD R0, R0, 0x1 ;  /* 0x0000000100000836 */ /* 0x000fe40000000000 */
[----:B--2---:R-:W-:Y:S02]  /*0870*/  VIADD R7, R6, 0xffffffe ;  /* 0x0ffffffe06077836 */ /* 0x004fe40000000000 */
[----:B------:R-:W-:Y:S01]  /*0880*/  IMAD.MOV.U32 R5, RZ, RZ, R0 ;  /* 0x000000ffff057224 */ /* 0x000fe200078e0000 */
[----:B------:R-:W-:Y:S01]  /*0890*/  SHF.R.U32.HI R0, RZ, 0x7, R40 ;  /* 0x00000007ff007819 */ /* 0x000fe20000011628 */
[----:B-1----:R-:W-:Y:S02]  /*08a0*/  IMAD.MOV.U32 R10, RZ, RZ, RZ ;  /* 0x000000ffff0a7224 */ /* 0x002fe400078e00ff */
[----:B------:R-:W1:Y:S01]  /*08b0*/  F2I.FTZ.U32.TRUNC.NTZ R7, R7 ;  /* 0x0000000700077305 */ /* 0x000e62000021f000 */
[----:B------:R-:W-:Y:S01]  /*08c0*/  @!P2 IMAD.MOV R5, RZ, RZ, -R5 ;  /* 0x000000ffff05a224 */ /* 0x000fe200078e0a05 */
[----:B------:R-:W-:-:S02]  /*08d0*/  @!P1 LOP3.LUT R5, RZ, R14, RZ, 0x33, !PT ;  /* 0x0000000eff059212 */ /* 0x000fc400078e33ff */
[----:B------:R-:W-:Y:S01]  /*08e0*/  SGXT.U32 R38, R0, 0x1 ;  /* 0x000000010026781a */ /* 0x000fe20000000000 */
[----:B---3--:R-:W-:Y:S01]  /*08f0*/  IMAD.MOV R17, RZ, RZ, -R11 ;  /* 0x000000ffff117224 */ /* 0x008fe200078e0a0b */
[----:B------:R-:W-:Y:S01]  /*0900*/  SHF.R.S32.HI R0, RZ, 0x7, R40 ;  /* 0x00000007ff007819 */ /* 0x000fe20000011428 */
[----:B------:R-:W-:Y:S02]  /*0910*/  IMAD.SHL.U32 R9, R5, 0x80, RZ ;  /* 0x0000008005097824 */ /* 0x000fe400078e00ff */
[----:B------:R-:W-:Y:S01]  /*0920*/  IMAD R17, R17, R4, RZ ;  /* 0x0000000411117224 */ /* 0x000fe200078e02ff */
[----:B------:R-:W-:Y:S01]  /*0930*/  SGXT R0, R0, 0x1 ;  /* 0x000000010000781a */ /* 0x000fe20000000200 */
[----:B------:R-:W-:Y:S01]  /*0940*/  IMAD.MOV R5, RZ, RZ, -R5 ;  /* 0x000000ffff057224 */ /* 0x000fe200078e0a05 */
[----:B------:R-:W-:Y:S01]  /*0950*/  LOP3.LUT R34, R9, R38, RZ, 0xfc, !PT ;  /* 0x0000002609227212 */ /* 0x000fe200078efcff */
[----:B------:R-:W-:Y:S01]  /*0960*/  IMAD.HI.U32 R17, R11, R17, R10 ;  /* 0x000000110b117227 */ /* 0x000fe200078e000a */
[----:B------:R-:W-:-:S02]  /*0970*/  LOP3.LUT R21, R9, 0x2, R38, 0xfe, !PT ;  /* 0x0000000209157812 */ /* 0x000fc400078efe26 */
[----:B------:R-:W-:Y:S01]  /*0980*/  IABS R19, R34 ;  /* 0x0000002200137213 */ /* 0x000fe20000000000 */
[----:B------:R-:W-:Y:S01]  /*0990*/  STL [R1+0x3e0], R34 ;  /* 0x0003e02201007387 */ /* 0x000fe20000100800 */
[C-C-:B------:R-:W-:Y:S01]  /*09a0*/  LOP3.LUT R125, R9.reuse, 0x4, R38.reuse, 0xfe, !PT ;  /* 0x00000004097d7812 */ /* 0x140fe200078efe26 */
[----:B-1----:R-:W-:Y:S01]  /*09b0*/  IMAD.MOV R15, RZ, RZ, -R7 ;  /* 0x000000ffff0f7224 */ /* 0x002fe200078e0a07 */
[--C-:B------:R-:W-:Y:S01]  /*09c0*/  LOP3.LUT R18, R9, 0x8, R38.reuse, 0xfe, !PT ;  /* 0x0000000809127812 */ /* 0x100fe200078efe26 */
[----:B------:R-:W-:Y:S01]  /*09d0*/  IMAD.HI.U32 R6, R17, R19, RZ ;  /* 0x0000001311067227 */ /* 0x000fe200078e00ff */
[C-C-:B------:R-:W-:Y:S01]  /*09e0*/  LOP3.LUT R124, R9.reuse, 0x6, R38.reuse, 0xfe, !PT ;  /* 0x00000006097c7812 */ /* 0x140fe200078efe26 */
[----:B------:R-:W-:Y:S01]  /*09f0*/  STL [R1+0x43c], R21 ;  /* 0x00043c1501007387 */ /* 0x000fe20000100800 */
[----:B------:R-:W-:Y:S01]  /*0a00*/  LOP3.LUT R20, R9, 0xa, R38, 0xfe, !PT ;  /* 0x0000000a09147812 */ /* 0x000fe200078efe26 */
[----:B------:R-:W-:Y:S01]  /*0a10*/  IMAD R5, R14, R5, R13 ;  /* 0x000000050e057224 */ /* 0x000fe200078e020d */
[----:B------:R-:W-:Y:S01]  /*0a20*/  LOP3.LUT R11, R0, 0x90, RZ, 0xc0, !PT ;  /* 0x00000090000b7812 */ /* 0x000fe200078ec0ff */
[----:B------:R-:W-:Y:S01]  /*0a30*/  STL [R1+0x438], R125 ;  /* 0x0004387d01007387 */ /* 0x000fe20000100800 */
[----:B------:R-:W-:Y:S01]  /*0a40*/  IMAD.MOV R10, RZ, RZ, -R6 ;  /* 0x000000ffff0a7224 */ /* 0x000fe200078e0a06 */
[----:B------:R-:W-:Y:S01]  /*0a50*/  IABS R14, R124 ;  /* 0x0000007c000e7213 */ /* 0x000fe20000000000 */
[----:B------:R-:W-:Y:S01]  /*0a60*/  IMAD R13, R15, R16, RZ ;  /* 0x000000100f0d7224 */ /* 0x000fe200078e02ff */
[----:B------:R1:W-:Y:S01]  /*0a70*/  STL [R1+0x430], R18 ;  /* 0x0004301201007387 */ /* 0x0003e20000100800 */
[----:B------:R-:W-:Y:S01]  /*0a80*/  IMAD.MOV.U32 R6, RZ, RZ, RZ ;  /* 0x000000ffff067224 */ /* 0x000fe200078e00ff */
[----:B------:R-:W-:Y:S01]  /*0a90*/  LOP3.LUT R0, R11, 0x7e, R8, 0x78, !PT ;  /* 0x0000007e0b007812 */ /* 0x000fe200078e7808 */
[----:B------:R-:W-:Y:S01]  /*0aa0*/  IMAD R19, R4, R10, R19 ;  /* 0x0000000a04137224 */ /* 0x000fe200078e0213 */
[----:B------:R-:W-:Y:S01]  /*0ab0*/  STL [R1+0x434], R124 ;  /* 0x0004347c01007387 */ /* 0x000fe20000100800 */
[----:B------:R-:W-:Y:S01]  /*0ac0*/  IMAD.HI.U32 R8, R7, R13, R6 ;  /* 0x0000000d07087227 */ /* 0x000fe200078e0006 */
[----:B------:R-:W-:-:S02]  /*0ad0*/  IABS R13, R21 ;  /* 0x00000015000d7213 */ /* 0x000fc40000000000 */
[----:B------:R2:W-:Y:S01]  /*0ae0*/  STL [R1+0x42c], R20 ;  /* 0x00042c1401007387 */ /* 0x0005e20000100800 */
[----:B------:R-:W-:Y:S01]  /*0af0*/  IMAD.HI.U32 R10, R17, R14, RZ ;  /* 0x0000000e110a7227 */ /* 0x000fe200078e00ff */
[----:B------:R-:W-:Y:S02]  /*0b00*/  IABS R15, R125 ;  /* 0x0000007d000f7213 */ /* 0x000fe40000000000 */
[----:B-1----:R-:W-:Y:S01]  /*0b10*/  IABS R18, R18 ;  /* 0x0000001200127213 */ /* 0x002fe20000000000 */
[----:B------:R-:W-:Y:S01]  /*0b20*/  IMAD.IADD R5, R12, 0x1, R5 ;  /* 0x000000010c057824 */ /* 0x000fe200078e0205 */
[C---:B------:R-:W-:Y:S01]  /*0b30*/  LOP3.LUT R27, R9.reuse, 0xc, R38, 0xfe, !PT ;  /* 0x0000000c091b7812 */ /* 0x040fe200078efe26 */
[----:B------:R-:W-:Y:S01]  /*0b40*/  IMAD.MOV R21, RZ, RZ, -R10 ;  /* 0x000000ffff157224 */ /* 0x000fe200078e0a0a */
[--C-:B------:R-:W-:Y:S01]  /*0b50*/  LOP3.LUT R22, R9, 0xe, R38.reuse, 0xfe, !PT ;  /* 0x0000000e09167812 */ /* 0x100fe200078efe26 */
[----:B------:R-:W-:Y:S01]  /*0b60*/  IMAD.HI.U32 R6, R17, R13, RZ ;  /* 0x0000000d11067227 */ /* 0x000fe200078e00ff */
[----:B--2---:R-:W-:Y:S01]  /*0b70*/  IABS R20, R20 ;  /* 0x0000001400147213 */ /* 0x004fe20000000000 */
[----:B------:R-:W-:Y:S01]  /*0b80*/  STL [R1+0x428], R27 ;  /* 0x0004281b01007387 */ /* 0x000fe20000100800 */
[--C-:B------:R-:W-:Y:S01]  /*0b90*/  LOP3.LUT R26, R9, 0x10, R38.reuse, 0xfe, !PT ;  /* 0x00000010091a7812 */ /* 0x100fe200078efe26 */
[----:B------:R-:W-:Y:S01]  /*0ba0*/  IMAD.HI.U32 R7, R17, R15, RZ ;  /* 0x0000000f11077227 */ /* 0x000fe200078e00ff */
[C-C-:B------:R-:W-:Y:S01]  /*0bb0*/  LOP3.LUT R24, R9.reuse, 0x12, R38.reuse, 0xfe, !PT ;  /* 0x0000001209187812 */ /* 0x140fe200078efe26 */
[----:B------:R1:W-:Y:S01]  /*0bc0*/  STL [R1+0x424], R22 ;  /* 0x0004241601007387 */ /* 0x0003e20000100800 */
[--C-:B------:R-:W-:Y:S01]  /*0bd0*/  LOP3.LUT R25, R9, 0x14, R38.reuse, 0xfe, !PT ;  /* 0x0000001409197812 */ /* 0x100fe200078efe26 */
[----:B------:R-:W-:Y:S01]  /*0be0*/  IMAD.HI.U32 R12, R17, R20, RZ ;  /* 0x00000014110c7227 */ /* 0x000fe200078e00ff */
[C-C-:B------:R-:W-:Y:S01]  /*0bf0*/  LOP3.LUT R28, R9.reuse, 0x18, R38.reuse, 0xfe, !PT ;  /* 0x00000018091c7812 */ /* 0x140fe200078efe26 */
[----:B------:R-:W-:Y:S01]  /*0c00*/  STL [R1+0x420], R26 ;  /* 0x0004201a01007387 */ /* 0x000fe20000100800 */
[C---:B------:R-:W-:Y:S01]  /*0c10*/  LOP3.LUT R29, R9.reuse, 0x1a, R38, 0xfe, !PT ;  /* 0x0000001a091d7812 */ /* 0x040fe200078efe26 */
[----:B------:R-:W-:Y:S01]  /*0c20*/  IMAD.MOV R23, RZ, RZ, -R12 ;  /* 0x000000ffff177224 */ /* 0x000fe200078e0a0c */
[----:B------:R-:W-:Y:S01]  /*0c30*/  LOP3.LUT R30, R9, 0x1c, R38, 0xfe, !PT ;  /* 0x0000001c091e7812 */ /* 0x000fe200078efe26 */
[----:B------:R-:W-:Y:S01]  /*0c40*/  IMAD.HI.U32 R11, R17, R18, RZ ;  /* 0x00000012110b7227 */ /* 0x000fe200078e00ff */
[----:B------:R2:W-:Y:S01]  /*0c50*/  STL [R1+0x41c], R24 ;  /* 0x00041c1801007387 */ /* 0x0005e20000100800 */
[----:B-1----:R-:W-:-:S02]  /*0c60*/  IABS R22, R22 ;  /* 0x0000001600167213 */ /* 0x002fc40000000000 */
[C---:B------:R-:W-:Y:S01]  /*0c70*/  IMAD R14, R4.reuse, R21, R14 ;  /* 0x00000015040e7224 */ /* 0x040fe200078e020e */
[----:B------:R-:W-:Y:S01]  /*0c80*/  IABS R21, R27 ;  /* 0x0000001b00157213 */ /* 0x000fe20000000000 */
[----:B------:R-:W-:Y:S01]  /*0c90*/  IMAD.MOV R6, RZ, RZ, -R6 ;  /* 0x000000ffff067224 */ /* 0x000fe200078e0a06 */
[----:B------:R1:W-:Y:S01]  /*0ca0*/  STL [R1+0x418], R25 ;  /* 0x0004181901007387 */ /* 0x0003e20000100800 */
[----:B------:R-:W-:Y:S01]  /*0cb0*/  IMAD.MOV R7, RZ, RZ, -R7 ;  /* 0x000000ffff077224 */ /* 0x000fe200078e0a07 */
[C---:B------:R-:W-:Y:S01]  /*0cc0*/  LOP3.LUT R27, R9.reuse, 0x1e, R38, 0xfe, !PT ;  /* 0x0000001e091b7812 */ /* 0x040fe200078efe26 */
[C---:B------:R-:W-:Y:S01]  /*0cd0*/  IMAD R20, R4.reuse, R23, R20 ;  /* 0x0000001704147224 */ /* 0x040fe200078e0214 */
[----:B------:R-:W-:Y:S01]  /*0ce0*/  IABS R23, R26 ;  /* 0x0000001a00177213 */ /* 0x000fe20000000000 */
[----:B------:R-:W-:Y:S01]  /*0cf0*/  IMAD.MOV R11, RZ, RZ, -R11 ;  /* 0x000000ffff0b7224 */ /* 0x000fe200078e0a0b */
[----:B--2---:R-:W-:Y:S01]  /*0d00*/  IABS R24, R24 ;  /* 0x0000001800187213 */ /* 0x004fe20000000000 */
[C---:B------:R-:W-:Y:S01]  /*0d10*/  IMAD R13, R4.reuse, R6, R13 ;  /* 0x00000006040d7224 */ /* 0x040fe200078e020d */
[--C-:B------:R-:W-:Y:S01]  /*0d20*/  LOP3.LUT R26, R9, 0x16, R38.reuse, 0xfe, !PT ;  /* 0x00000016091a7812 */ /* 0x100fe200078efe26 */
[C---:B------:R-:W-:Y:S01]  /*0d30*/  IMAD R15, R4.reuse, R7, R15 ;  /* 0x00000007040f7224 */ /* 0x040fe200078e020f */
[----:B-1----:R-:W-:Y:S01]  /*0d40*/  IABS R25, R25 ;  /* 0x0000001900197213 */ /* 0x002fe20000000000 */
[----:B------:R-:W-:Y:S01]  /*0d50*/  IMAD.HI.U32 R6, R17, R21, RZ ;  /* 0x0000001511067227 */ /* 0x000fe200078e00ff */
[----:B------:R-:W-:Y:S01]  /*0d60*/  IABS R31, R27 ;  /* 0x0000001b001f7213 */ /* 0x000fe20000000000 */
[----:B------:R1:W-:Y:S01]  /*0d70*/  STL [R1+0x414], R26 ;  /* 0x0004141a01007387 */ /* 0x0003e20000100800 */
[--C-:B------:R-:W-:Y:S01]  /*0d80*/  LOP3.LUT R122, R9, 0x24, R38.reuse, 0xfe, !PT ;  /* 0x00000024097a7812 */ /* 0x100fe200078efe26 */
[----:B------:R-:W-:Y:S01]  /*0d90*/  IMAD.HI.U32 R7, R17, R22, RZ ;  /* 0x0000001611077227 */ /* 0x000fe200078e00ff */
[C---:B------:R-:W-:Y:S01]  /*0da0*/  LOP3.LUT R32, R9.reuse, 0x20, R38, 0xfe, !PT ;  /* 0x0000002009207812 */ /* 0x040fe200078efe26 */
[----:B------:R2:W-:Y:S01]  /*0db0*/  STL [R1+0x410], R28 ;  /* 0x0004101c01007387 */ /* 0x0005e20000100800 */
[----:B------:R-:W-:Y:S01]  /*0dc0*/  IABS R33, R122 ;  /* 0x0000007a00217213 */ /* 0x000fe20000000000 */
[----:B------:R-:W-:Y:S01]  /*0dd0*/  IMAD R12, R4, R11, R18 ;  /* 0x0000000b040c7224 */ /* 0x000fe200078e0212 */
[----:B------:R-:W-:Y:S01]  /*0de0*/  LOP3.LUT R117, R9, 0x2e, R38, 0xfe, !PT ;  /* 0x0000002e09757812 */ /* 0x000fe200078efe26 */
[----:B------:R-:W-:Y:S01]  /*0df0*/  IMAD.HI.U32 R10, R17, R23, RZ ;  /* 0x00000017110a7227 */ /* 0x000fe200078e00ff */
[----:B------:R3:W-:Y:S01]  /*0e00*/  STL [R1+0x40c], R29 ;  /* 0x00040c1d01007387 */ /* 0x0007e20000100800 */
[----:B-1----:R-:W-:-:S02]  /*0e10*/  IABS R26, R26 ;  /* 0x0000001a001a7213 */ /* 0x002fc40000000000 */
[C---:B------:R-:W-:Y:S01]  /*0e20*/  IMAD.HI.U32 R11, R17.reuse, R24, RZ ;  /* 0x00000018110b7227 */ /* 0x040fe200078e00ff */
[----:B------:R1:W-:Y:S01]  /*0e30*/  STL [R1+0x408], R30 ;  /* 0x0004081e01007387 */ /* 0x0003e20000100800 */
[----:B--2---:R-:W-:Y:S02]  /*0e40*/  IABS R28, R28 ;  /* 0x0000001c001c7213 */ /* 0x004fe40000000000 */
[----:B------:R-:W-:Y:S01]  /*0e50*/  IMAD.HI.U32 R18, R17, R25, RZ ;  /* 0x0000001911127227 */ /* 0x000fe200078e00ff */
[----:B------:R2:W-:Y:S01]  /*0e60*/  STL [R1+0x404], R27 ;  /* 0x0004041b01007387 */ /* 0x0005e20000100800 */
[C---:B------:R-:W-:Y:S02]  /*0e70*/  LOP3.LUT R119, R9.reuse, 0x2a, R38, 0xfe, !PT ;  /* 0x0000002a09777812 */ /* 0x040fe400078efe26 */
[----:B------:R-:W-:Y:S01]  /*0e80*/  IMAD.MOV R6, RZ, RZ, -R6 ;  /* 0x000000ffff067224 */ /* 0x000fe200078e0a06 */
[----:B---3--:R-:W-:Y:S01]  /*0e90*/  IABS R29, R29 ;  /* 0x0000001d001d7213 */ /* 0x008fe20000000000 */
[----:B------:R-:W-:Y:S01]  /*0ea0*/  IMAD.MOV R7, RZ, RZ, -R7 ;  /* 0x000000ffff077224 */ /* 0x000fe200078e0a07 */
[----:B-1----:R-:W-:Y:S01]  /*0eb0*/  IABS R30, R30 ;  /* 0x0000001e001e7213 */ /* 0x002fe20000000000 */
[----:B------:R-:W-:Y:S01]  /*0ec0*/  IMAD.MOV R10, RZ, RZ, -R10 ;  /* 0x000000ffff0a7224 */ /* 0x000fe200078e0a0a */
[----:B------:R-:W-:Y:S01]  /*0ed0*/  IABS R43, R117 ;  /* 0x00000075002b7213 */ /* 0x000fe20000000000 */
[----:B------:R-:W-:Y:S01]  /*0ee0*/  IMAD.MOV R11, RZ, RZ, -R11 ;  /* 0x000000ffff0b7224 */ /* 0x000fe200078e0a0b */
[----:B------:R-:W-:Y:S01]  /*0ef0*/  IABS R39, R119 ;  /* 0x0000007700277213 */ /* 0x000fe20000000000 */
[----:B------:R-:W-:Y:S01]  /*0f00*/  IMAD.MOV R18, RZ, RZ, -R18 ;  /* 0x000000ffff127224 */ /* 0x000fe200078e0a12 */
[C-C-:B------:R-:W-:Y:S01]  /*0f10*/  LOP3.LUT R112, R9.reuse, 0x38, R38.reuse, 0xfe, !PT ;  /* 0x0000003809707812 */ /* 0x140fe200078efe26 */
[C---:B------:R-:W-:Y:S01]  /*0f20*/  IMAD R21, R4.reuse, R6, R21 ;  /* 0x0000000604157224 */ /* 0x040fe200078e0215 */
[----:B------:R-:W-:Y:S01]  /*0f30*/  LOP3.LUT R114, R9, 0x34, R38, 0xfe, !PT ;  /* 0x0000003409727812 */ /* 0x000fe200078efe26 */
[C---:B------:R-:W-:Y:S01]  /*0f40*/  IMAD R22, R4.reuse, R7, R22 ;  /* 0x0000000704167224 */ /* 0x040fe200078e0216 */
[----:B------:R-:W-:Y:S01]  /*0f50*/  IABS R53, R112 ;  /* 0x0000007000357213 */ /* 0x000fe20000000000 */
[----:B------:R-:W-:Y:S01]  /*0f60*/  IMAD.HI.U32 R6, R17, R26, RZ ;  /* 0x0000001a11067227 */ /* 0x000fe200078e00ff */
[----:B------:R-:W-:Y:S01]  /*0f70*/  IABS R49, R114 ;  /* 0x0000007200317213 */ /* 0x000fe20000000000 */
[----:B------:R1:W-:Y:S01]  /*0f80*/  STL [R1+0x400], R32 ;  /* 0x0004002001007387 */ /* 0x0003e20000100800 */
[C-C-:B------:R-:W-:Y:S01]  /*0f90*/  LOP3.LUT R102, R9.reuse, 0x42, R38.reuse, 0xfe, !PT ;  /* 0x0000004209667812 */ /* 0x140fe200078efe26 */
[----:B------:R-:W-:Y:S01]  /*0fa0*/  IMAD R23, R4, R10, R23 ;  /* 0x0000000a04177224 */ /* 0x000fe200078e0217 */
[----:B------:R-:W-:Y:S01]  /*0fb0*/  LOP3.LUT R106, R9, 0x3e, R38, 0xfe, !PT ;  /* 0x0000003e096a7812 */ /* 0x000fe200078efe26 */
[----:B------:R-:W-:Y:S01]  /*0fc0*/  IMAD.HI.U32 R7, R17, R28, RZ ;  /* 0x0000001c11077227 */ /* 0x000fe200078e00ff */
[----:B------:R-:W-:-:S02]  /*0fd0*/  IABS R63, R102 ;  /* 0x00000066003f7213 */ /* 0x000fc40000000000 */
[----:B------:R-:W-:Y:S01]  /*0fe0*/  IABS R59, R106 ;  /* 0x0000006a003b7213 */ /* 0x000fe20000000000 */
[C---:B------:R-:W-:Y:S01]  /*0ff0*/  IMAD R24, R4.reuse, R11, R24 ;  /* 0x0000000b04187224 */ /* 0x040fe200078e0218 */
[--C-:B------:R-:W-:Y:S01]  /*1000*/  LOP3.LUT R92, R9, 0x4c, R38.reuse, 0xfe, !PT ;  /* 0x0000004c095c7812 */ /* 0x100fe200078efe26 */
[----:B------:R-:W-:Y:S01]  /*1010*/  IMAD.HI.U32 R10, R17, R29, RZ ;  /* 0x0000001d110a7227 */ /* 0x000fe200078e00ff */
[--C-:B------:R-:W-:Y:S02]  /*1020*/  LOP3.LUT R96, R9, 0x48, R38.reuse, 0xfe, !PT ;  /* 0x0000004809607812 */ /* 0x100fe400078efe26 */
[----:B------:R-:W-:Y:S01]  /*1030*/  IABS R73, R92 ;  /* 0x0000005c00497213 */ /* 0x000fe20000000000 */
[----:B------:R-:W-:Y:S01]  /*1040*/  IMAD R25, R4, R18, R25 ;  /* 0x0000001204197224 */ /* 0x000fe200078e0219 */
[----:B------:R-:W-:Y:S01]  /*1050*/  IABS R69, R96 ;  /* 0x0000006000457213 */ /* 0x000fe20000000000 */
[----:B------:R-:W-:Y:S01]  /*1060*/  IMAD.HI.U32 R11, R17, R30, RZ ;  /* 0x0000001e110b7227 */ /* 0x000fe200078e00ff */
[----:B------:R-:W-:-:S02]  /*1070*/  LOP3.LUT R82, R9, 0x56, R38, 0xfe, !PT ;  /* 0x0000005609527812 */ /* 0x000fc400078efe26 */
[----:B------:R-:W-:Y:S01]  /*1080*/  LOP3.LUT R86, R9, 0x52, R38, 0xfe, !PT ;  /* 0x0000005209567812 */ /* 0x000fe200078efe26 */
[----:B------:R-:W-:Y:S01]  /*1090*/  IMAD.HI.U32 R18, R17, R31, RZ ;  /* 0x0000001f11127227 */ /* 0x000fe200078e00ff */
[----:B------:R-:W-:Y:S02]  /*10a0*/  IABS R83, R82 ;  /* 0x0000005200537213 */ /* 0x000fe40000000000 */
[----:B------:R-:W-:Y:S01]  /*10b0*/  IABS R79, R86 ;  /* 0x00000056004f7213 */ /* 0x000fe20000000000 */
[----:B--2---:R-:W-:Y:S01]  /*10c0*/  IMAD.MOV R27, RZ, RZ, -R6 ;  /* 0x000000ffff1b7224 */ /* 0x004fe200078e0a06 */
[C-C-:B------:R-:W-:Y:S01]  /*10d0*/  LOP3.LUT R72, R9.reuse, 0x60, R38.reuse, 0xfe, !PT ;  /* 0x0000006009487812 */ /* 0x140fe200078efe26 */
[----:B------:R-:W-:Y:S01]  /*10e0*/  IMAD.MOV R7, RZ, RZ, -R7 ;  /* 0x000000ffff077224 */ /* 0x000fe200078e0a07 */
[C---:B------:R-:W-:Y:S01]  /*10f0*/  LOP3.LUT R76, R9.reuse, 0x5c, R38, 0xfe, !PT ;  /* 0x0000005c094c7812 */ /* 0x040fe200078efe26 */
[----:B------:R-:W-:Y:S01]  /*1100*/  IMAD.MOV R10, RZ, RZ, -R10 ;  /* 0x000000ffff0a7224 */ /* 0x000fe200078e0a0a */
[----:B------:R-:W-:Y:S01]  /*1110*/  IABS R93, R72 ;  /* 0x00000048005d7213 */ /* 0x000fe20000000000 */
[----:B------:R-:W-:Y:S01]  /*1120*/  IMAD.MOV R11, RZ, RZ, -R11 ;  /* 0x000000ffff0b7224 */ /* 0x000fe200078e0a0b */
[----:B------:R-:W-:Y:S01]  /*1130*/  IABS R89, R76 ;  /* 0x0000004c00597213 */ /* 0x000fe20000000000 */
[----:B------:R-:W-:Y:S01]  /*1140*/  IMAD.MOV R18, RZ, RZ, -R18 ;  /* 0x000000ffff127224 */ /* 0x000fe200078e0a12 */
[C---:B------:R-:W-:Y:S01]  /*1150*/  LOP3.LUT R62, R9.reuse, 0x6a, R38, 0xfe, !PT ;  /* 0x0000006a093e7812 */ /* 0x040fe200078efe26 */
[C---:B------:R-:W-:Y:S01]  /*1160*/  IMAD R26, R4.reuse, R27, R26 ;  /* 0x0000001b041a7224 */ /* 0x040fe200078e021a */
[C---:B------:R-:W-:Y:S01]  /*1170*/  LOP3.LUT R58, R9.reuse, 0x6e, R38, 0xfe, !PT ;  /* 0x0000006e093a7812 */ /* 0x040fe200078efe26 */
[C---:B------:R-:W-:Y:S01]  /*1180*/  IMAD R27, R4.reuse, R7, R28 ;  /* 0x00000007041b7224 */ /* 0x040fe200078e021c */
[----:B------:R-:W-:Y:S01]  /*1190*/  IABS R103, R62 ;  /* 0x0000003e00677213 */ /* 0x000fe20000000000 */
[C---:B------:R-:W-:Y:S01]  /*11a0*/  IMAD R28, R4.reuse, R10, R29 ;  /* 0x0000000a041c7224 */ /* 0x040fe200078e021d */
[----:B------:R-:W-:Y:S01]  /*11b0*/  IABS R107, R58 ;  /* 0x0000003a006b7213 */ /* 0x000fe20000000000 */
[C---:B------:R-:W-:Y:S01]  /*11c0*/  IMAD R29, R4.reuse, R11, R30 ;  /* 0x0000000b041d7224 */ /* 0x040fe200078e021e */
[----:B------:R-:W-:Y:S01]  /*11d0*/  LOP3.LUT R56, R9, 0x70, R38, 0xfe, !PT ;  /* 0x0000007009387812 */ /* 0x000fe200078efe26 */
[----:B------:R-:W-:Y:S01]  /*11e0*/  IMAD R30, R4, R18, R31 ;  /* 0x00000012041e7224 */ /* 0x000fe200078e021f */
[----:B------:R-:W-:Y:S01]  /*11f0*/  IABS R31, R32 ;  /* 0x00000020001f7213 */ /* 0x000fe20000000000 */
[----:B------:R-:W-:Y:S01]  /*1200*/  IMAD.HI.U32 R10, R17, R33, RZ ;  /* 0x00000021110a7227 */ /* 0x000fe200078e00ff */
[----:B------:R-:W-:-:S02]  /*1210*/  IABS R109, R56 ;  /* 0x00000038006d7213 */ /* 0x000fc40000000000 */
[--C-:B------:R-:W-:Y:S01]  /*1220*/  LOP3.LUT R44, R9, 0x7e, R38.reuse, 0xfe, !PT ;  /* 0x0000007e092c7812 */ /* 0x100fe200078efe26 */
[----:B------:R-:W-:Y:S01]  /*1230*/  IMAD.HI.U32 R6, R17, R31, RZ ;  /* 0x0000001f11067227 */ /* 0x000fe200078e00ff */
[----:B------:R-:W-:Y:S02]  /*1240*/  LOP3.LUT R123, R9, 0x22, R38, 0xfe, !PT ;  /* 0x00000022097b7812 */ /* 0x000fe400078efe26 */
[C---:B------:R-:W-:Y:S01]  /*1250*/  ISETP.GT.U32.AND P1, PT, R4.reuse, R19, PT ;  /* 0x000000130400720c */ /* 0x040fe20003f24070 */
[----:B------:R-:W-:Y:S01]  /*1260*/  IMAD.MOV R10, RZ, RZ, -R10 ;  /* 0x000000ffff0a7224 */ /* 0x000fe200078e0a0a */
[----:B-1----:R-:W-:Y:S01]  /*1270*/  IABS R32, R123 ;  /* 0x0000007b00207213 */ /* 0x002fe20000000000 */
[----:B------:R-:W-:Y:S01]  /*1280*/  IMAD.MOV R6, RZ, RZ, -R6 ;  /* 0x000000ffff067224 */ /* 0x000fe200078e0a06 */
[----:B------:R-:W-:Y:S01]  /*1290*/  STL [R1+0x3fc], R123 ;  /* 0x0003fc7b01007387 */ /* 0x000fe20000100800 */
[C---:B------:R-:W-:Y:S01]  /*12a0*/  IMAD R33, R4.reuse, R10, R33 ;  /* 0x0000000a04217224 */ /* 0x040fe200078e0221 */
[----:B------:R-:W-:Y:S01]  /*12b0*/  ISETP.GT.U32.AND P4, PT, R4, R20, PT ;  /* 0x000000140400720c */ /* 0x000fe20003f84070 */
[----:B------:R-:W-:Y:S01]  /*12c0*/  IMAD.HI.U32 R10, R17, R43, RZ ;  /* 0x0000002b110a7227 */ /* 0x000fe200078e00ff */
[----:B------:R-:W-:Y:S01]  /*12d0*/  STL [R1+0x3f8], R122 ;  /* 0x0003f87a01007387 */ /* 0x000fe20000100800 */
[----:B------:R-:W-:-:S02]  /*12e0*/  LOP3.LUT R120, R9, 0x28, R38, 0xfe, !PT ;  /* 0x0000002809787812 */ /* 0x000fc400078efe26 */
[C---:B------:R-:W-:Y:S01]  /*12f0*/  IMAD R31, R4.reuse, R6, R31 ;  /* 0x00000006041f7224 */ /* 0x040fe200078e021f */
[----:B------:R1:W-:Y:S01]  /*1300*/  STL [R1+0x48c], R123 ;  /* 0x00048c7b01007387 */ /* 0x0003e20000100800 */
[----:B------:R-:W-:Y:S01]  /*1310*/  IMAD.HI.U32 R6, R17, R39, RZ ;  /* 0x0000002711067227 */ /* 0x000fe200078e00ff */
[----:B------:R-:W-:Y:S02]  /*1320*/  IABS R37, R120 ;  /* 0x0000007800257213 */ /* 0x000fe40000000000 */
[C---:B------:R-:W-:Y:S01]  /*1330*/  LOP3.LUT R121, R9.reuse, 0x26, R38, 0xfe, !PT ;  /* 0x0000002609797812 */ /* 0x040fe200078efe26 */
[----:B------:R-:W-:Y:S01]  /*1340*/  IMAD.MOV R10, RZ, RZ, -R10 ;  /* 0x000000ffff0a7224 */ /* 0x000fe200078e0a0a */
[----:B------:R-:W-:Y:S01]  /*1350*/  LOP3.LUT R115, R9, 0x32, R38, 0xfe, !PT ;  /* 0x0000003209737812 */ /* 0x000fe200078efe26 */
[----:B------:R-:W-:Y:S01]  /*1360*/  IMAD.MOV R6, RZ, RZ, -R6 ;  /* 0x000000ffff067224 */ /* 0x000fe200078e0a06 */
[----:B------:R-:W-:Y:S01]  /*1370*/  IABS R35, R121 ;  /* 0x0000007900237213 */ /* 0x000fe20000000000 */
[C---:B------:R-:W-:Y:S01]  /*1380*/  IMAD R43, R4.reuse, R10, R43 ;  /* 0x0000000a042b7224 */ /* 0x040fe200078e022b */
[----:B------:R-:W-:Y:S01]  /*1390*/  IABS R47, R115 ;  /* 0x00000073002f7213 */ /* 0x000fe20000000000 */
[----:B------:R-:W-:Y:S01]  /*13a0*/  IMAD.HI.U32 R10, R17, R53, RZ ;  /* 0x00000035110a7227 */ /* 0x000fe200078e00ff */
[C-C-:B------:R-:W-:Y:S01]  /*13b0*/  LOP3.LUT R118, R9.reuse, 0x2c, R38.reuse, 0xfe, !PT ;  /* 0x0000002c09767812 */ /* 0x140fe200078efe26 */
[----:B------:R-:W-:Y:S01]  /*13c0*/  STL [R1+0x3f4], R121 ;  /* 0x0003f47901007387 */ /* 0x000fe20000100800 */
[--C-:B------:R-:W-:Y:S01]  /*13d0*/  LOP3.LUT R116, R9, 0x30, R38.reuse, 0xfe, !PT ;  /* 0x0000003009747812 */ /* 0x100fe200078efe26 */
[C---:B------:R-:W-:Y:S01]  /*13e0*/  IMAD R39, R4.reuse, R6, R39 ;  /* 0x0000000604277224 */ /* 0x040fe200078e0227 */
[----:B------:R-:W-:Y:S01]  /*13f0*/  IABS R41, R118 ;  /* 0x0000007600297213 */ /* 0x000fe20000000000 */
[----:B------:R-:W-:Y:S01]  /*1400*/  IMAD.HI.U32 R6, R17, R49, RZ ;  /* 0x0000003111067227 */ /* 0x000fe200078e00ff */
[----:B------:R-:W-:Y:S01]  /*1410*/  IABS R45, R116 ;  /* 0x00000074002d7213 */ /* 0x000fe20000000000 */
[----:B------:R-:W-:Y:S01]  /*1420*/  STL [R1+0x490], R122 ;  /* 0x0004907a01007387 */ /* 0x000fe20000100800 */
        /* <DEDUP_REMOVED lines=15> */
[----:B------:R2:W-:Y:S01]  /*1520*/  STL [R1+0x494], R121 ;  /* 0x0004947901007387 */ /* 0x0005e20000100800 */
        /* <DEDUP_REMOVED lines=14> */
[C---:B------:R-:W-:Y:S01]  /*1610*/  LOP3.LUT R88, R9.reuse, 0x50, R38, 0xfe, !PT ;  /* 0x0000005009587812 */ /* 0x040fe200078efe26 */
[----:B------:R-:W-:Y:S01]  /*1620*/  STL [R1+0x488], R119 ;  /* 0x0004887701007387 */ /* 0x000fe20000100800 */
[----:B------:R-:W-:Y:S01]  /*1630*/  IABS R71, R94 ;  /* 0x0000005e00477213 */ /* 0x000fe20000000000 */
[----:B------:R-:W-:Y:S01]  /*1640*/  IMAD.MOV R10, RZ, RZ, -R10 ;  /* 0x000000ffff0a7224 */ /* 0x000fe200078e0a0a */
[----:B------:R-:W-:Y:S01]  /*1650*/  IABS R77, R88 ;  /* 0x00000058004d7213 */ /* 0x000fe20000000000 */
[----:B------:R-:W-:Y:S01]  /*1660*/  IMAD.MOV R6, RZ, RZ, -R6 ;  /* 0x000000ffff067224 */ /* 0x000fe200078e0a06 */
[C-C-:B------:R-:W-:Y:S01]  /*1670*/  LOP3.LUT R84, R9.reuse, 0x54, R38.reuse, 0xfe, !PT ;  /* 0x0000005409547812 */ /* 0x140fe200078efe26 */
[C---:B------:R-:W-:Y:S01]  /*1680*/  IMAD R73, R4.reuse, R10, R73 ;  /* 0x0000000a04497224 */ /* 0x040fe200078e0249 */
[--C-:B------:R-:W-:Y:S01]  /*1690*/  LOP3.LUT R74, R9, 0x5e, R38.reuse, 0xfe, !PT ;  /* 0x0000005e094a7812 */ /* 0x100fe200078efe26 */
[----:B------:R-:W-:Y:S01]  /*16a0*/  IMAD.HI.U32 R10, R17, R83, RZ ;  /* 0x00000053110a7227 */ /* 0x000fe200078e00ff */
[----:B------:R-:W-:Y:S01]  /*16b0*/  IABS R81, R84 ;  /* 0x0000005400517213 */ /* 0x000fe20000000000 */
[----:B------:R-:W-:Y:S01]  /*16c0*/  STL [R1+0x484], R118 ;  /* 0x0004847601007387 */ /* 0x000fe20000100800 */
[----:B------:R-:W-:Y:S01]  /*16d0*/  IABS R91, R74 ;  /* 0x0000004a005b7213 */ /* 0x000fe20000000000 */
[C---:B------:R-:W-:Y:S01]  /*16e0*/  IMAD R69, R4.reuse, R6, R69 ;  /* 0x0000000604457224 */ /* 0x040fe200078e0245 */
[--C-:B------:R-:W-:Y:S01]  /*16f0*/  LOP3.LUT R78, R9, 0x5a, R38.reuse, 0xfe, !PT ;  /* 0x0000005a094e7812 */ /* 0x100fe200078efe26 */
[----:B------:R-:W-:Y:S01]  /*1700*/  IMAD.HI.U32 R6, R17, R79, RZ ;  /* 0x0000004f11067227 */ /* 0x000fe200078e00ff */
[C---:B------:R-:W-:Y:S01]  /*1710*/  LOP3.LUT R68, R9.reuse, 0x64, R38, 0xfe, !PT ;  /* 0x0000006409447812 */ /* 0x040fe200078efe26 */
[----:B------:R3:W-:Y:S01]  /*1720*/  STL [R1+0x49c], R119 ;  /* 0x00049c7701007387 */ /* 0x0007e20000100800 */
        /* <DEDUP_REMOVED lines=18> */
[C---:B------:R-:W-:Y:S01]  /*1850*/  LOP3.LUT R46, R9.reuse, 0x7a, R38, 0xfe, !PT ;  /* 0x0000007a092e7812 */ /* 0x040fe200078efe26 */
[----:B------:R-:W-:Y:S01]  /*1860*/  IMAD.MOV R6, RZ, RZ, -R6 ;  /* 0x000000ffff067224 */ /* 0x000fe200078e0a06 */
[----:B------:R-:W-:Y:S01]  /*1870*/  STL [R1+0x478], R115 ;  /* 0x0004787301007387 */ /* 0x000fe20000100800 */
[----:B------:R-:W-:Y:S01]  /*1880*/  IMAD R93, R4, R10, R93 ;  /* 0x0000000a045d7224 */ /* 0x000fe200078e025d */
[--C-:B------:R-:W-:Y:S01]  /*1890*/  LOP3.LUT R80, R9, 0x58, R38.reuse, 0xfe, !PT ;  /* 0x0000005809507812 */ /* 0x100fe200078efe26 */
[----:B------:R-:W-:Y:S01]  /*18a0*/  IMAD.HI.U32 R10, R17, R103, RZ ;  /* 0x00000067110a7227 */ /* 0x000fe200078e00ff */
[----:B------:R-:W-:Y:S01]  /*18b0*/  STL [R1+0x474], R114 ;  /* 0x0004747201007387 */ /* 0x000fe20000100800 */
[----:B------:R-:W-:-:S02]  /*18c0*/  LOP3.LUT R70, R9, 0x62, R38, 0xfe, !PT ;  /* 0x0000006209467812 */ /* 0x000fc400078efe26 */
[C---:B------:R-:W-:Y:S01]  /*18d0*/  IMAD R89, R4.reuse, R6, R89 ;  /* 0x0000000604597224 */ /* 0x040fe200078e0259 */
[----:B------:R-:W-:Y:S01]  /*18e0*/  STL [R1+0x470], R113 ;  /* 0x0004707101007387 */ /* 0x000fe20000100800 */
[----:B------:R-:W-:Y:S01]  /*18f0*/  IMAD.HI.U32 R6, R17, R107, RZ ;  /* 0x0000006b11067227 */ /* 0x000fe200078e00ff */
[C---:B------:R-:W-:Y:S02]  /*1900*/  LOP3.LUT R64, R9.reuse, 0x68, R38, 0xfe, !PT ;  /* 0x0000006809407812 */ /* 0x040fe400078efe26 */
[----:B------:R-:W-:Y:S01]  /*1910*/  STL [R1+0x46c], R112 ;  /* 0x00046c7001007387 */ /* 0x000fe20000100800 */
        /* <DEDUP_REMOVED lines=10> */
[----:B------:R-:W-:Y:S01]  /*19c0*/  IABS R6, R44 ;  /* 0x0000002c00067213 */ /* 0x000fe20000000000 */
[----:B------:R-:W-:Y:S01]  /*19d0*/  IMAD.MOV R10, RZ, RZ, -R10 ;  /* 0x000000ffff0a7224 */ /* 0x000fe200078e0a0a */
[----:B------:R-:W-:Y:S01]  /*19e0*/  STL [R1+0x460], R106 ;  /* 0x0004606a01007387 */ /* 0x000fe20000100800 */
[----:B-1----:R-:W-:Y:S01]  /*19f0*/  IMAD R123, R5, 0x80, R42 ;  /* 0x00000080057b7824 */ /* 0x002fe200078e022a */
[----:B------:R-:W-:Y:S01]  /*1a00*/  IABS R85, R80 ;  /* 0x0000005000557213 */ /* 0x000fe20000000000 */
[----:B------:R-:W-:Y:S01]  /*1a10*/  IMAD R109, R4, R10, R109 ;  /* 0x0000000a046d7224 */ /* 0x000fe200078e026d */
[----:B------:R-:W-:Y:S01]  /*1a20*/  STL [R1+0x45c], R104 ;  /* 0x00045c6801007387 */ /* 0x000fe20000100800 */
[----:B------:R-:W-:Y:S01]  /*1a30*/  IMAD.HI.U32 R10, R17, R6, RZ ;  /* 0x00000006110a7227 */ /* 0x000fe200078e00ff */
[----:B------:R-:W-:Y:S02]  /*1a40*/  IABS R5, R123 ;  /* 0x0000007b00057213 */ /* 0x000fe40000000000 */
[----:B------:R-:W-:Y:S01]  /*1a50*/  STL [R1+0x458], R102 ;  /* 0x0004586601007387 */ /* 0x000fe20000100800 */
[----:B------:R-:W-:Y:S01]  /*1a60*/  IMAD.MOV R10, RZ, RZ, -R10 ;  /* 0x000000ffff0a7224 */ /* 0x000fe200078e0a0a */
[----:B------:R-:W-:Y:S01]  /*1a70*/  IABS R95, R70 ;  /* 0x00000046005f7213 */ /* 0x000fe20000000000 */
[----:B------:R-:W-:Y:S01]  /*1a80*/  IMAD.HI.U32 R8, R8, R5, RZ ;  /* 0x0000000508087227 */ /* 0x000fe200078e00ff */
[----:B------:R-:W-:Y:S01]  /*1a90*/  STL [R1+0x454], R100 ;  /* 0x0004546401007387 */ /* 0x000fe20000100800 */
[----:B------:R-:W-:-:S02]  /*1aa0*/  IABS R101, R64 ;  /* 0x0000004000657213 */ /* 0x000fc40000000000 */
[C---:B------:R-:W-:Y:S01]  /*1ab0*/  IMAD R6, R4.reuse, R10, R6 ;  /* 0x0000000a04067224 */ /* 0x040fe200078e0206 */
[----:B------:R-:W-:Y:S01]  /*1ac0*/  IABS R10, R46 ;  /* 0x0000002e000a7213 */ /* 0x000fe20000000000 */
[----:B------:R-:W-:Y:S01]  /*1ad0*/  IMAD.MOV R8, RZ, RZ, -R8 ;  /* 0x000000ffff087224 */ /* 0x000fe200078e0a08 */
[----:B------:R-:W-:Y:S01]  /*1ae0*/  STL [R1+0x450], R98 ;  /* 0x0004506201007387 */ /* 0x000fe20000100800 */
[--C-:B------:R-:W-:Y:S01]  /*1af0*/  @!P1 IMAD.IADD R19, R19, 0x1, -R4.reuse ;  /* 0x0000000113139824 */ /* 0x100fe200078e0a04 */
[----:B------:R-:W-:Y:S01]  /*1b00*/  ISETP.GT.U32.AND P3, PT, R4, R6, PT ;  /* 0x000000060400720c */ /* 0x000fe20003f64070 */
[----:B------:R-:W-:Y:S01]  /*1b10*/  IMAD R5, R16, R8, R5 ;  /* 0x0000000810057224 */ /* 0x000fe200078e0205 */
[----:B------:R-:W-:Y:S01]  /*1b20*/  ISETP.GT.U32.AND P1, PT, R4, R15, PT ;  /* 0x0000000f0400720c */ /* 0x000fe20003f24070 */
[----:B------:R-:W-:Y:S01]  /*1b30*/  @!P4 IMAD.IADD R20, R20, 0x1, -R4 ;  /* 0x000000011414c824 */ /* 0x000fe200078e0a04 */
[----:B------:R-:W-:Y:S01]  /*1b40*/  ISETP.GT.U32.AND P6, PT, R4, R19, PT ;  /* 0x000000130400720c */ /* 0x000fe20003fc4070 */
[C---:B------:R-:W-:Y:S01]  /*1b50*/  IMAD.HI.U32 R18, R17.reuse, R37, RZ ;  /* 0x0000002511127227 */ /* 0x040fe200078e00ff */
[----:B------:R-:W-:Y:S01]  /*1b60*/  ISETP.GT.U32.AND P0, PT, R16, R5, PT ;  /* 0x000000051000720c */ /* 0x000fe20003f04070 */
[----:B------:R-:W-:Y:S01]  /*1b70*/  STL [R1+0x44c], R96 ;  /* 0x00044c6001007387 */ /* 0x000fe20000100800 */
[----:B------:R-:W-:Y:S01]  /*1b80*/  ISETP.GT.U32.AND P4, PT, R4, R27, PT ;  /* 0x0000001b0400720c */ /* 0x000fe20003f84070 */
[----:B------:R-:W-:Y:S01]  /*1b90*/  IMAD.MOV R18, RZ, RZ, -R18 ;  /* 0x000000ffff127224 */ /* 0x000fe200078e0a12 */
[----:B------:R-:W-:Y:S01]  /*1ba0*/  IABS R8, R50 ;  /* 0x0000003200087213 */ /* 0x000fe20000000000 */
[----:B------:R-:W-:Y:S01]  /*1bb0*/  IMAD.HI.U32 R11, R17, R35, RZ ;  /* 0x00000023110b7227 */ /* 0x000fe200078e00ff */
[----:B------:R-:W-:Y:S01]  /*1bc0*/  STL [R1+0x448], R94 ;  /* 0x0004485e01007387 */ /* 0x000fe20000100800 */
[----:B------:R-:W-:-:S02]  /*1bd0*/  IABS R9, R48 ;  /* 0x0000003000097213 */ /* 0x000fc40000000000 */
[--C-:B------:R-:W-:Y:S01]  /*1be0*/  @!P3 IMAD.IADD R6, R6, 0x1, -R4.reuse ;  /* 0x000000010606b824 */ /* 0x100fe200078e0a04 */
[C---:B------:R-:W-:Y:S01]  /*1bf0*/  ISETP.GT.U32.AND P3, PT, R4.reuse, R12, PT ;  /* 0x0000000c0400720c */ /* 0x040fe20003f64070 */
[----:B------:R-:W-:Y:S01]  /*1c00*/  @!P6 IMAD.IADD R19, R19, 0x1, -R4 ;  /* 0x000000011313e824 */ /* 0x000fe200078e0a04 */
[C---:B------:R-:W-:Y:S01]  /*1c10*/  ISETP.GT.U32.AND P6, PT, R4.reuse, R22, PT ;  /* 0x000000160400720c */ /* 0x040fe20003fc4070 */
[----:B------:R-:W-:Y:S01]  /*1c20*/  @!P0 IMAD.IADD R5, R5, 0x1, -R16 ;  /* 0x0000000105058824 */ /* 0x000fe200078e0a10 */
[C---:B------:R-:W-:Y:S01]  /*1c30*/  ISETP.GT.U32.AND P5, PT, R4.reuse, R6, PT ;  /* 0x000000060400720c */ /* 0x040fe20003fa4070 */
[--C-:B------:R-:W-:Y:S01]  /*1c40*/  @!P4 IMAD.IADD R27, R27, 0x1, -R4.reuse ;  /* 0x000000011b1bc824 */ /* 0x100fe200078e0a04 */
[C---:B------:R-:W-:Y:S01]  /*1c50*/  ISETP.GT.U32.AND P0, PT, R4.reuse, R13, PT ;  /* 0x0000000d0400720c */ /* 0x040fe20003f04070 */
[--C-:B------:R-:W-:Y:S01]  /*1c60*/  @!P1 IMAD.IADD R15, R15, 0x1, -R4.reuse ;  /* 0x000000010f0f9824 */ /* 0x100fe200078e0a04 */
[----:B------:R-:W-:Y:S01]  /*1c70*/  STL [R1+0x444], R92 ;  /* 0x0004445c01007387 */ /* 0x000fe20000100800 */
[----:B------:R-:W-:Y:S01]  /*1c80*/  IMAD R37, R4, R18, R37 ;  /* 0x0000001204257224 */ /* 0x000fe200078e0225 */
[----:B------:R-:W-:Y:S01]  /*1c90*/  ISETP.GT.U32.AND P2, PT, R16, R5, PT ;  /* 0x000000051000720c */ /* 0x000fe20003f44070 */
[----:B------:R-:W-:Y:S01]  /*1ca0*/  IMAD.MOV R11, RZ, RZ, -R11 ;  /* 0x000000ffff0b7224 */ /* 0x000fe200078e0a0b */
[----:B------:R-:W-:Y:S01]  /*1cb0*/  STL [R1+0x440], R90 ;  /* 0x0004405a01007387 */ /* 0x000fe20000100800 */
[--C-:B------:R-:W-:Y:S01]  /*1cc0*/  @!P3 IMAD.IADD R12, R12, 0x1, -R4.reuse ;  /* 0x000000010c0cb824 */ /* 0x100fe200078e0a04 */
[----:B------:R-:W-:Y:S01]  /*1cd0*/  ISETP.GT.U32.AND P3, PT, R4, R26, PT ;  /* 0x0000001a0400720c */ /* 0x000fe20003f64070 */
[--C-:B------:R-:W-:Y:S01]  /*1ce0*/  @!P6 IMAD.IADD R22, R22, 0x1, -R4.reuse ;  /* 0x000000011616e824 */ /* 0x100fe200078e0a04 */
[----:B------:R-:W-:Y:S01]  /*1cf0*/  STL [R1+0x3ec], R88 ;  /* 0x0003ec5801007387 */ /* 0x000fe20000100800 */
[--C-:B------:R-:W-:Y:S01]  /*1d00*/  @!P5 IMAD.IADD R6, R6, 0x1, -R4.reuse ;  /* 0x000000010606d824 */ /* 0x100fe200078e0a04 */
[C---:B------:R-:W-:Y:S01]  /*1d10*/  ISETP.GT.U32.AND P5, PT, R4.reuse, R21, PT ;  /* 0x000000150400720c */ /* 0x040fe20003fa4070 */
[----:B------:R-:W-:Y:S01]  /*1d20*/  @!P0 IMAD.IADD R13, R13, 0x1, -R4 ;  /* 0x000000010d0d8824 */ /* 0x000fe200078e0a04 */
[C---:B------:R-:W-:Y:S01]  /*1d30*/  ISETP.GT.U32.AND P0, PT, R4.reuse, R23, PT ;  /* 0x000000170400720c */ /* 0x040fe20003f04070 */
[----:B------:R-:W-:Y:S01]  /*1d40*/  IMAD.HI.U32 R18, R17, R47, RZ ;  /* 0x0000002f11127227 */ /* 0x000fe200078e00ff */
[----:B------:R-:W-:Y:S01]  /*1d50*/  STL [R1+0x3e8], R86 ;  /* 0x0003e85601007387 */ /* 0x000fe20000100800 */
[----:B------:R-:W-:-:S02]  /*1d60*/  ISETP.GT.U32.AND P1, PT, R4, R24, PT ;  /* 0x000000180400720c */ /* 0x000fc40003f24070 */
[C---:B------:R-:W-:Y:S01]  /*1d70*/  ISETP.GT.U32.AND P6, PT, R4.reuse, R13, PT ;  /* 0x0000000d0400720c */ /* 0x040fe20003fc4070 */
[----:B------:R-:W-:Y:S01]  /*1d80*/  IMAD R35, R4, R11, R35 ;  /* 0x0000000b04237224 */ /* 0x000fe200078e0223 */
[----:B------:R-:W-:Y:S01]  /*1d90*/  STL [R1+0x3e4], R84 ;  /* 0x0003e45401007387 */ /* 0x000fe20000100800 */
[----:B------:R-:W-:Y:S01]  /*1da0*/  @!P3 IMAD.IADD R26, R26, 0x1, -R4 ;  /* 0x000000011a1ab824 */ /* 0x000fe200078e0a04 */
[C---:B------:R-:W-:Y:S01]  /*1db0*/  ISETP.GT.U32.AND P3, PT, R4.reuse, R20, PT ;  /* 0x000000140400720c */ /* 0x040fe20003f64070 */
[----:B------:R-:W-:Y:S01]  /*1dc0*/  IMAD.MOV R18, RZ, RZ, -R18 ;  /* 0x000000ffff127224 */ /* 0x000fe200078e0a12 */
[----:B------:R-:W-:Y:S01]  /*1dd0*/  STL [R1+0x3dc], R82 ;  /* 0x0003dc5201007387 */ /* 0x000fe20000100800 */
[--C-:B------:R-:W-:Y:S01]  /*1de0*/  @!P5 IMAD.IADD R21, R21, 0x1, -R4.reuse ;  /* 0x000000011515d824 */ /* 0x100fe200078e0a04 */
[C---:B------:R-:W-:Y:S01]  /*1df0*/  ISETP.GT.U32.AND P5, PT, R4.reuse, R28, PT ;  /* 0x0000001c0400720c */ /* 0x040fe20003fa4070 */
[--C-:B------:R-:W-:Y:S01]  /*1e00*/  @!P0 IMAD.IADD R23, R23, 0x1, -R4.reuse ;  /* 0x0000000117178824 */ /* 0x100fe200078e0a04 */
[C---:B------:R-:W-:Y:S01]  /*1e10*/  ISETP.GT.U32.AND P0, PT, R4.reuse, R15, PT ;  /* 0x0000000f0400720c */ /* 0x040fe20003f04070 */
[C---:B------:R-:W-:Y:S01]  /*1e20*/  IMAD R47, R4.reuse, R18, R47 ;  /* 0x00000012042f7224 */ /* 0x040fe200078e022f */
[----:B------:R-:W-:Y:S01]  /*1e30*/  ISETP.GT.U32.AND P4, PT, R4, R21, PT ;  /* 0x000000150400720c */ /* 0x000fe20003f84070 */
[----:B------:R-:W-:Y:S01]  /*1e40*/  @!P6 IMAD.IADD R13, R13, 0x1, -R4 ;  /* 0x000000010d0de824 */ /* 0x000fe200078e0a04 */
[----:B------:R-:W-:Y:S01]  /*1e50*/  STL [R1+0x3d8], R80 ;  /* 0x0003d85001007387 */ /* 0x000fe20000100800 */
[----:B------:R-:W-:Y:S01]  /*1e60*/  IMAD.HI.U32 R7, R17, R32, RZ ;  /* 0x0000002011077227 */ /* 0x000fe200078e00ff */
[----:B--2---:R-:W-:-:S02]  /*1e70*/  SHF.R.U32.HI R121, RZ, 0x5, R40 ;  /* 0x00000005ff797819 */ /* 0x004fc40000011628 */
[----:B------:R-:W-:Y:S01]  /*1e80*/  STL [R1+0x3d0], R78 ;  /* 0x0003d04e01007387 */ /* 0x000fe20000100800 */
[--C-:B------:R-:W-:Y:S01]  /*1e90*/  @!P3 IMAD.IADD R20, R20, 0x1, -R4.reuse ;  /* 0x000000011414b824 */ /* 0x100fe200078e0a04 */
[----:B------:R-:W-:Y:S01]  /*1ea0*/  ISETP.GT.U32.AND P3, PT, R4, R26, PT ;  /* 0x0000001a0400720c */ /* 0x000fe20003f64070 */
[--C-:B------:R-:W-:Y:S01]  /*1eb0*/  @!P5 IMAD.IADD R28, R28, 0x1, -R4.reuse ;  /* 0x000000011c1cd824 */ /* 0x100fe200078e0a04 */
[C---:B------:R-:W-:Y:S01]  /*1ec0*/  ISETP.GT.U32.AND P5, PT, R4.reuse, R22, PT ;  /* 0x000000160400720c */ /* 0x040fe20003fa4070 */
[--C-:B------:R-:W-:Y:S01]  /*1ed0*/  @!P0 IMAD.IADD R15, R15, 0x1, -R4.reuse ;  /* 0x000000010f0f8824 */ /* 0x100fe200078e0a04 */
[C---:B------:R-:W-:Y:S01]  /*1ee0*/  ISETP.GT.U32.AND P0, PT, R4.reuse, R23, PT ;  /* 0x000000170400720c */ /* 0x040fe20003f04070 */
[--C-:B------:R-:W-:Y:S01]  /*1ef0*/  @!P4 IMAD.IADD R21, R21, 0x1, -R4.reuse ;  /* 0x000000011515c824 */ /* 0x100fe200078e0a04 */
[C---:B------:R-:W-:Y:S01]  /*1f00*/  ISETP.GT.U32.AND P4, PT, R4.reuse, R27, PT ;  /* 0x0000001b0400720c */ /* 0x040fe20003f84070 */
[----:B------:R-:W-:Y:S01]  /*1f10*/  IMAD.MOV R7, RZ, RZ, -R7 ;  /* 0x000000ffff077224 */ /* 0x000fe200078e0a07 */
[----:B------:R-:W-:Y:S01]  /*1f20*/  ISETP.GT.U32.AND P6, PT, R4, R28, PT ;  /* 0x0000001c0400720c */ /* 0x000fe20003fc4070 */
[----:B------:R-:W-:Y:S01]  /*1f30*/  IMAD.HI.U32 R11, R17, R45, RZ ;  /* 0x0000002d110b7227 */ /* 0x000fe200078e00ff */
[----:B------:R-:W-:Y:S03]  /*1f40*/  STL [R1+0x3cc], R76 ;  /* 0x0003cc4c01007387 */ /* 0x000fe60000100800 */
[--C-:B------:R-:W-:Y:S01]  /*1f50*/  @!P3 IMAD.IADD R26, R26, 0x1, -R4.reuse ;  /* 0x000000011a1ab824 */ /* 0x100fe200078e0a04 */
[----:B------:R-:W-:Y:S01]  /*1f60*/  ISETP.GT.U32.AND P3, PT, R4, R33, PT ;  /* 0x000000210400720c */ /* 0x000fe20003f64070 */
[--C-:B------:R-:W-:Y:S01]  /*1f70*/  @!P5 IMAD.IADD R22, R22, 0x1, -R4.reuse ;  /* 0x000000011616d824 */ /* 0x100fe200078e0a04 */
[C---:B------:R-:W-:Y:S01]  /*1f80*/  ISETP.GT.U32.AND P5, PT, R4.reuse, R29, PT ;  /* 0x0000001d0400720c */ /* 0x040fe20003fa4070 */
[--C-:B------:R-:W-:Y:S01]  /*1f90*/  @!P0 IMAD.IADD R23, R23, 0x1, -R4.reuse ;  /* 0x0000000117178824 */ /* 0x100fe200078e0a04 */
[C---:B------:R-:W-:Y:S01]  /*1fa0*/  ISETP.GT.U32.AND P0, PT, R4.reuse, R30, PT ;  /* 0x0000001e0400720c */ /* 0x040fe20003f04070 */
[--C-:B------:R-:W-:Y:S01]  /*1fb0*/  @!P4 IMAD.IADD R27, R27, 0x1, -R4.reuse ;  /* 0x000000011b1bc824 */ /* 0x100fe200078e0a04 */
[----:B------:R-:W-:Y:S01]  /*1fc0*/  ISETP.GT.U32.AND P4, PT, R4, R35, PT ;  /* 0x000000230400720c */ /* 0x000fe20003f84070 */
[----:B------:R-:W-:Y:S01]  /*1fd0*/  @!P6 IMAD.IADD R28, R28, 0x1, -R4 ;  /* 0x000000011c1ce824 */ /* 0x000fe200078e0a04 */
[C---:B------:R-:W-:Y:S01]  /*1fe0*/  ISETP.GT.U32.AND P6, PT, R4.reuse, R37, PT ;  /* 0x000000250400720c */ /* 0x040fe20003fc4070 */
[----:B------:R-:W-:Y:S01]  /*1ff0*/  IMAD R32, R4, R7, R32 ;  /* 0x0000000704207224 */ /* 0x000fe200078e0220 */
[----:B------:R-:W-:Y:S01]  /*2000*/  STL [R1+0x3c8], R74 ;  /* 0x0003c84a01007387 */ /* 0x000fe20000100800 */
[----:B------:R-:W-:-:S03]  /*2010*/  IMAD.HI.U32 R7, R17, R41, RZ ;  /* 0x0000002911077227 */ /* 0x000fc600078e00ff */
[----:B------:R-:W-:Y:S01]  /*2020*/  STL [R1+0x3c4], R72 ;  /* 0x0003c44801007387 */ /* 0x000fe20000100800 */
[--C-:B------:R-:W-:Y:S01]  /*2030*/  @!P3 IMAD.IADD R33, R33, 0x1, -R4.reuse ;  /* 0x000000012121b824 */ /* 0x100fe200078e0a04 */
[C---:B------:R-:W-:Y:S01]  /*2040*/  ISETP.GT.U32.AND P3, PT, R4.reuse, R47, PT ;  /* 0x0000002f0400720c */ /* 0x040fe20003f64070 */
[--C-:B------:R-:W-:Y:S01]  /*2050*/  @!P5 IMAD.IADD R29, R29, 0x1, -R4.reuse ;  /* 0x000000011d1dd824 */ /* 0x100fe200078e0a04 */
[C---:B------:R-:W-:Y:S01]  /*2060*/  ISETP.GT.U32.AND P5, PT, R4.reuse, R39, PT ;  /* 0x000000270400720c */ /* 0x040fe20003fa4070 */
[--C-:B------:R-:W-:Y:S01]  /*2070*/  @!P4 IMAD.IADD R35, R35, 0x1, -R4.reuse ;  /* 0x000000012323c824 */ /* 0x100fe200078e0a04 */
[----:B------:R-:W-:Y:S01]  /*2080*/  ISETP.GT.U32.AND P4, PT, R4, R49, PT ;  /* 0x000000310400720c */ /* 0x000fe20003f84070 */
[----:B------:R-:W-:Y:S01]  /*2090*/  IMAD.MOV R7, RZ, RZ, -R7 ;  /* 0x000000ffff077224 */ /* 0x000fe200078e0a07 */
[----:B------:R-:W-:Y:S01]  /*20a0*/  STL [R1+0x3c0], R70 ;  /* 0x0003c04601007387 */ /* 0x000fe20000100800 */
[--C-:B------:R-:W-:Y:S02]  /*20b0*/  @!P0 IMAD.IADD R30, R30, 0x1, -R4.reuse ;  /* 0x000000011e1e8824 */ /* 0x100fe400078e0a04 */
[C---:B------:R-:W-:Y:S01]  /*20c0*/  IMAD R41, R4.reuse, R7, R41 ;  /* 0x0000000704297224 */ /* 0x040fe200078e0229 */
[----:B------:R-:W-:Y:S01]  /*20d0*/  STL [R1+0x3bc], R68 ;  /* 0x0003bc4401007387 */ /* 0x000fe20000100800 */
[--C-:B------:R-:W-:Y:S01]  /*20e0*/  @!P6 IMAD.IADD R37, R37, 0x1, -R4.reuse ;  /* 0x000000012525e824 */ /* 0x100fe200078e0a04 */
[C---:B------:R-:W-:Y:S01]  /*20f0*/  ISETP.GT.U32.AND P6, PT, R4.reuse, R29, PT ;  /* 0x0000001d0400720c */ /* 0x040fe20003fc4070 */
[--C-:B------:R-:W-:Y:S01]  /*2100*/  @!P3 IMAD.IADD R47, R47, 0x1, -R4.reuse ;  /* 0x000000012f2fb824 */ /* 0x100fe200078e0a04 */
[C---:B------:R-:W-:Y:S01]  /*2110*/  ISETP.GT.U32.AND P3, PT, R4.reuse, R35, PT ;  /* 0x000000230400720c */ /* 0x040fe20003f64070 */
[----:B------:R-:W-:Y:S01]  /*2120*/  @!P5 IMAD.IADD R39, R39, 0x1, -R4 ;  /* 0x000000012727d824 */ /* 0x000fe200078e0a04 */
[C---:B------:R-:W-:Y:S01]  /*2130*/  ISETP.GT.U32.AND P5, PT, R4.reuse, R30, PT ;  /* 0x0000001e0400720c */ /* 0x040fe20003fa4070 */
[----:B------:R-:W-:Y:S01]  /*2140*/  IMAD.MOV R11, RZ, RZ, -R11 ;  /* 0x000000ffff0b7224 */ /* 0x000fe200078e0a0b */
[----:B------:R-:W-:Y:S01]  /*2150*/  STL [R1+0x3b8], R66 ;  /* 0x0003b84201007387 */ /* 0x000fe20000100800 */
[----:B------:R-:W-:Y:S01]  /*2160*/  IMAD.HI.U32 R7, R17, R51, RZ ;  /* 0x0000003311077227 */ /* 0x000fe200078e00ff */
[----:B------:R-:W-:-:S02]  /*2170*/  ISETP.GT.U32.AND P0, PT, R4, R41, PT ;  /* 0x000000290400720c */ /* 0x000fc40003f04070 */
[----:B------:R-:W-:Y:S01]  /*2180*/  STL [R1+0x3b4], R64 ;  /* 0x0003b44001007387 */ /* 0x000fe20000100800 */
[--C-:B------:R-:W-:Y:S01]  /*2190*/  @!P4 IMAD.IADD R49, R49, 0x1, -R4.reuse ;  /* 0x000000013131c824 */ /* 0x100fe200078e0a04 */
[C---:B------:R-:W-:Y:S01]  /*21a0*/  ISETP.GT.U32.AND P4, PT, R4.reuse, R37, PT ;  /* 0x000000250400720c */ /* 0x040fe20003f84070 */
[C---:B------:R-:W-:Y:S01]  /*21b0*/  IMAD R45, R4.reuse, R11, R45 ;  /* 0x0000000b042d7224 */ /* 0x040fe200078e022d */
[----:B------:R-:W-:Y:S01]  /*21c0*/  STL [R1+0x3b0], R62 ;  /* 0x0003b03e01007387 */ /* 0x000fe20000100800 */
[----:B------:R-:W-:Y:S02]  /*21d0*/  IMAD.MOV R7, RZ, RZ, -R7 ;  /* 0x000000ffff077224 */ /* 0x000fe400078e0a07 */
[----:B------:R-:W-:Y:S01]  /*21e0*/  IMAD.HI.U32 R11, R17, R55, RZ ;  /* 0x00000037110b7227 */ /* 0x000fe200078e00ff */
[----:B------:R-:W-:Y:S03]  /*21f0*/  STL [R1+0x3ac], R60 ;  /* 0x0003ac3c01007387 */ /* 0x000fe60000100800 */
[----:B------:R-:W-:Y:S01]  /*2200*/  @!P3 IMAD.IADD R35, R35, 0x1, -R4 ;  /* 0x000000012323b824 */ /* 0x000fe200078e0a04 */
[C---:B------:R-:W-:Y:S01]  /*2210*/  ISETP.GT.U32.AND P3, PT, R4.reuse, R47, PT ;  /* 0x0000002f0400720c */ /* 0x040fe20003f64070 */
[----:B------:R-:W-:Y:S01]  /*2220*/  IMAD R51, R4, R7, R51 ;  /* 0x0000000704337224 */ /* 0x000fe200078e0233 */
[----:B------:R-:W-:Y:S01]  /*2230*/  STL [R1+0x3a8], R58 ;  /* 0x0003a83a01007387 */ /* 0x000fe20000100800 */
[----:B------:R-:W-:-:S02]  /*2240*/  IMAD.MOV R11, RZ, RZ, -R11 ;  /* 0x000000ffff0b7224 */ /* 0x000fc400078e0a0b */
[C---:B------:R-:W-:Y:S01]  /*2250*/  IMAD.HI.U32 R7, R17.reuse, R61, RZ ;  /* 0x0000003d11077227 */ /* 0x040fe200078e00ff */
[----:B------:R-:W-:Y:S03]  /*2260*/  STL [R1+0x3a4], R56 ;  /* 0x0003a43801007387 */ /* 0x000fe60000100800 */
[----:B------:R-:W-:Y:S01]  /*2270*/  IMAD R55, R4, R11, R55 ;  /* 0x0000000b04377224 */ /* 0x000fe200078e0237 */
[----:B------:R-:W-:Y:S01]  /*2280*/  STL [R1+0x3a0], R54 ;  /* 0x0003a03601007387 */ /* 0x000fe20000100800 */
[----:B------:R-:W-:Y:S02]  /*2290*/  IMAD.MOV R7, RZ, RZ, -R7 ;  /* 0x000000ffff077224 */ /* 0x000fe400078e0a07 */
[--C-:B------:R-:W-:Y:S01]  /*22a0*/  @!P5 IMAD.IADD R30, R30, 0x1, -R4.reuse ;  /* 0x000000011e1ed824 */ /* 0x100fe200078e0a04 */
[C---:B------:R-:W-:Y:S01]  /*22b0*/  ISETP.GT.U32.AND P5, PT, R4.reuse, R39, PT ;  /* 0x000000270400720c */ /* 0x040fe20003fa4070 */
[----:B------:R-:W-:Y:S01]  /*22c0*/  IMAD.HI.U32 R11, R17, R65, RZ ;  /* 0x00000041110b7227 */ /* 0x000fe200078e00ff */
[----:B------:R1:W-:Y:S03]  /*22d0*/  STL [R1+0x3d4], R123 ;  /* 0x0003d47b01007387 */ /* 0x0003e60000100800 */
[C---:B------:R-:W-:Y:S01]  /*22e0*/  IMAD R61, R4.reuse, R7, R61 ;  /* 0x00000007043d7224 */ /* 0x040fe200078e023d */
[----:B------:R-:W-:Y:S01]  /*22f0*/  STL [R1+0x39c], R52 ;  /* 0x00039c3401007387 */ /* 0x000fe20000100800 */
[--C-:B------:R-:W-:Y:S01]  /*2300*/  @!P6 IMAD.IADD R29, R29, 0x1, -R4.reuse ;  /* 0x000000011d1de824 */ /* 0x100fe200078e0a04 */
[C---:B------:R-:W-:Y:S01]  /*2310*/  ISETP.GT.U32.AND P6, PT, R4.reuse, R49, PT ;  /* 0x000000310400720c */ /* 0x040fe20003fc4070 */
[--C-:B------:R-:W-:Y:S01]  /*2320*/  @!P4 IMAD.IADD R37, R37, 0x1, -R4.reuse ;  /* 0x000000012525c824 */ /* 0x100fe200078e0a04 */
[C---:B------:R-:W-:Y:S01]  /*2330*/  ISETP.GT.U32.AND P4, PT, R4.reuse, R51, PT ;  /* 0x000000330400720c */ /* 0x040fe20003f84070 */
[----:B------:R-:W-:Y:S01]  /*2340*/  IMAD.MOV R11, RZ, RZ, -R11 ;  /* 0x000000ffff0b7224 */ /* 0x000fe200078e0a0b */
[----:B------:R-:W-:Y:S01]  /*2350*/  STL [R1+0x388], R44 ;  /* 0x0003882c01007387 */ /* 0x000fe20000100800 */
[----:B------:R-:W-:Y:S01]  /*2360*/  @!P3 IMAD.IADD R47, R47, 0x1, -R4 ;  /* 0x000000012f2fb824 */ /* 0x000fe200078e0a04 */
[C---:B------:R-:W-:Y:S01]  /*2370*/  ISETP.GT.U32.AND P3, PT, R4.reuse, R61, PT ;  /* 0x0000003d0400720c */ /* 0x040fe20003f64070 */
[----:B------:R-:W-:Y:S01]  /*2380*/  IMAD R65, R4, R11, R65 ;  /* 0x0000000b04417224 */ /* 0x000fe200078e0241 */
[----:B------:R-:W-:Y:S01]  /*2390*/  STL [R1+0x398], R50 ;  /* 0x0003983201007387 */ /* 0x000fe20000100800 */
[----:B------:R-:W-:-:S03]  /*23a0*/  IMAD.HI.U32 R11, R17, R75, RZ ;  /* 0x0000004b110b7227 */ /* 0x000fc600078e00ff */
[----:B------:R-:W-:Y:S01]  /*23b0*/  STL [R1+0x394], R48 ;  /* 0x0003943001007387 */ /* 0x000fe20000100800 */
[----:B------:R-:W-:Y:S02]  /*23c0*/  IMAD.MOV R11, RZ, RZ, -R11 ;  /* 0x000000ffff0b7224 */ /* 0x000fe400078e0a0b */
[--C-:B------:R-:W-:Y:S01]  /*23d0*/  @!P5 IMAD.IADD R39, R39, 0x1, -R4.reuse ;  /* 0x000000012727d824 */ /* 0x100fe200078e0a04 */
[C---:B------:R-:W-:Y:S01]  /*23e0*/  ISETP.GT.U32.AND P5, PT, R4.reuse, R53, PT ;  /* 0x000000350400720c */ /* 0x040fe20003fa4070 */
[C---:B------:R-:W-:Y:S01]  /*23f0*/  IMAD R75, R4.reuse, R11, R75 ;  /* 0x0000000b044b7224 */ /* 0x040fe200078e024b */
[----:B------:R-:W-:Y:S01]  /*2400*/  STL [R1+0x390], R46 ;  /* 0x0003902e01007387 */ /* 0x000fe20000100800 */
[--C-:B------:R-:W-:Y:S01]  /*2410*/  @!P6 IMAD.IADD R49, R49, 0x1, -R4.reuse ;  /* 0x000000013131e824 */ /* 0x100fe200078e0a04 */
[C---:B------:R-:W-:Y:S01]  /*2420*/  ISETP.GT.U32.AND P6, PT, R4.reuse, R63, PT ;  /* 0x0000003f0400720c */ /* 0x040fe20003fc4070 */
[--C-:B------:R-:W-:Y:S01]  /*2430*/  @!P4 IMAD.IADD R51, R51, 0x1, -R4.reuse ;  /* 0x000000013333c824 */ /* 0x100fe200078e0a04 */
[C---:B------:R-:W-:Y:S01]  /*2440*/  ISETP.GT.U32.AND P4, PT, R4.reuse, R65, PT ;  /* 0x000000410400720c */ /* 0x040fe20003f84070 */
[----:B------:R-:W-:Y:S01]  /*2450*/  IMAD.HI.U32 R18, R17, R57, RZ ;  /* 0x0000003911127227 */ /* 0x000fe200078e00ff */
[----:B------:R-:W-:Y:S03]  /*2460*/  STL [R1+0x38c], R36 ;  /* 0x00038c2401007387 */ /* 0x000fe60000100800 */
[----:B------:R-:W-:Y:S01]  /*2470*/  @!P3 IMAD.IADD R61, R61, 0x1, -R4 ;  /* 0x000000013d3db824 */ /* 0x000fe200078e0a04 */
[----:B------:R-:W-:Y:S01]  /*2480*/  ISETP.GT.U32.AND P3, PT, R4, R75, PT ;  /* 0x0000004b0400720c */ /* 0x000fe20003f64070 */
[----:B------:R-:W-:Y:S01]  /*2490*/  IMAD.MOV R18, RZ, RZ, -R18 ;  /* 0x000000ffff127224 */ /* 0x000fe200078e0a12 */
[----:B---3--:R-:W2:Y:S01]  /*24a0*/  LDL R119, [R1+0x428] ;  /* 0x0004280001777983 */ /* 0x008ea20000100800 */
[----:B------:R-:W-:-:S02]  /*24b0*/  @!P5 IMAD.IADD R53, R53, 0x1, -R4 ;  /* 0x000000013535d824 */ /* 0x000fc400078e0a04 */
[----:B------:R-:W-:Y:S01]  /*24c0*/  IMAD R57, R4, R18, R57 ;  /* 0x0000001204397224 */ /* 0x000fe200078e0239 */
[----:B------:R-:W3:Y:S01]  /*24d0*/  LDL R120, [R1+0x424] ;  /* 0x0004240001787983 */ /* 0x000ee20000100800 */
[----:B------:R-:W-:-:S04]  /*24e0*/  IMAD.HI.U32 R18, R17, R67, RZ ;  /* 0x0000004311127227 */ /* 0x000fc800078e00ff */
[--C-:B------:R-:W-:Y:S01]  /*24f0*/  @!P6 IMAD.IADD R63, R63, 0x1, -R4.reuse ;  /* 0x000000013f3fe824 */ /* 0x100fe200078e0a04 */
[C---:B------:R-:W-:Y:S01]  /*2500*/  ISETP.GT.U32.AND P6, PT, R4.reuse, R51, PT ;  /* 0x000000330400720c */ /* 0x040fe20003fc4070 */
[----:B------:R-:W-:Y:S01]  /*2510*/  @!P4 IMAD.IADD R65, R65, 0x1, -R4 ;  /* 0x000000014141c824 */ /* 0x000fe200078e0a04 */
[----:B------:R-:W-:Y:S01]  /*2520*/  ISETP.GT.U32.AND P4, PT, R4, R53, PT ;  /* 0x000000350400720c */ /* 0x000fe20003f84070 */
[----:B------:R-:W-:Y:S02]  /*2530*/  IMAD.MOV R18, RZ, RZ, -R18 ;  /* 0x000000ffff127224 */ /* 0x000fe400078e0a12 */
[----:B------:R-:W-:-:S04]  /*2540*/  IMAD.HI.U32 R7, R17, R71, RZ ;  /* 0x0000004711077227 */ /* 0x000fc800078e00ff */
[----:B------:R-:W-:Y:S01]  /*2550*/  @!P3 IMAD.IADD R75, R75, 0x1, -R4 ;  /* 0x000000014b4bb824 */ /* 0x000fe200078e0a04 */
[C---:B------:R-:W-:Y:S01]  /*2560*/  ISETP.GT.U32.AND P3, PT, R4.reuse, R63, PT ;  /* 0x0000003f0400720c */ /* 0x040fe20003f64070 */
[----:B------:R-:W-:Y:S02]  /*2570*/  IMAD R67, R4, R18, R67 ;  /* 0x0000001204437224 */ /* 0x000fe400078e0243 */
[----:B------:R-:W-:-:S03]  /*2580*/  IMAD.HI.U32 R18, R17, R77, RZ ;  /* 0x0000004d11127227 */ /* 0x000fc600078e00ff */
[C---:B------:R-:W-:Y:S01]  /*2590*/  ISETP.GT.U32.AND P5, PT, R4.reuse, R67, PT ;  /* 0x000000430400720c */ /* 0x040fe20003fa4070 */
[----:B------:R-:W-:Y:S02]  /*25a0*/  IMAD.MOV R7, RZ, RZ, -R7 ;  /* 0x000000ffff077224 */ /* 0x000fe400078e0a07 */
[----:B------:R-:W-:Y:S02]  /*25b0*/  IMAD.MOV R18, RZ, RZ, -R18 ;  /* 0x000000ffff127224 */ /* 0x000fe400078e0a12 */
[----:B------:R-:W-:Y:S02]  /*25c0*/  IMAD R71, R4, R7, R71 ;  /* 0x0000000704477224 */ /* 0x000fe400078e0247 */
[----:B------:R-:W-:-:S04]  /*25d0*/  IMAD.HI.U32 R7, R17, R81, RZ ;  /* 0x0000005111077227 */ /* 0x000fc800078e00ff */
[C---:B------:R-:W-:Y:S02]  /*25e0*/  IMAD R77, R4.reuse, R18, R77 ;  /* 0x00000012044d7224 */ /* 0x040fe400078e024d */
[--C-:B------:R-:W-:Y:S01]  /*25f0*/  @!P4 IMAD.IADD R53, R53, 0x1, -R4.reuse ;  /* 0x000000013535c824 */ /* 0x100fe200078e0a04 */
[C---:B------:R-:W-:Y:S01]  /*2600*/  ISETP.GT.U32.AND P4, PT, R4.reuse, R65, PT ;  /* 0x000000410400720c */ /* 0x040fe20003f84070 */
[----:B------:R-:W-:Y:S02]  /*2610*/  IMAD.MOV R7, RZ, RZ, -R7 ;  /* 0x000000ffff077224 */ /* 0x000fe400078e0a07 */
[----:B------:R-:W-:Y:S01]  /*2620*/  @!P3 IMAD.IADD R63, R63, 0x1, -R4 ;  /* 0x000000013f3fb824 */ /* 0x000fe200078e0a04 */
[C---:B------:R-:W-:Y:S01]  /*2630*/  ISETP.GT.U32.AND P3, PT, R4.reuse, R77, PT ;  /* 0x0000004d0400720c */ /* 0x040fe20003f64070 */
[----:B------:R-:W-:Y:S02]  /*2640*/  IMAD R81, R4, R7, R81 ;  /* 0x0000000704517224 */ /* 0x000fe400078e0251 */
[----:B------:R-:W-:-:S04]  /*2650*/  IMAD.HI.U32 R7, R17, R91, RZ ;  /* 0x0000005b11077227 */ /* 0x000fc800078e00ff */
[----:B------:R-:W-:Y:S02]  /*2660*/  IMAD.MOV R7, RZ, RZ, -R7 ;  /* 0x000000ffff077224 */ /* 0x000fe400078e0a07 */
[----:B------:R-:W-:Y:S01]  /*2670*/  @!P4 IMAD.IADD R65, R65, 0x1, -R4 ;  /* 0x000000014141c824 */ /* 0x000fe200078e0a04 */
[C---:B------:R-:W-:Y:S01]  /*2680*/  ISETP.GT.U32.AND P4, PT, R4.reuse, R79, PT ;  /* 0x0000004f0400720c */ /* 0x040fe20003f84070 */
[----:B------:R-:W-:Y:S02]  /*2690*/  IMAD R91, R4, R7, R91 ;  /* 0x00000007045b7224 */ /* 0x000fe400078e025b */
[----:B------:R-:W-:-:S04]  /*26a0*/  IMAD.HI.U32 R18, R17, R87, RZ ;  /* 0x0000005711127227 */ /* 0x000fc800078e00ff */
[----:B------:R-:W-:Y:S01]  /*26b0*/  @!P3 IMAD.IADD R77, R77, 0x1, -R4 ;  /* 0x000000014d4db824 */ /* 0x000fe200078e0a04 */
[----:B------:R-:W-:Y:S01]  /*26c0*/  ISETP.GT.U32.AND P3, PT, R4, R91, PT ;  /* 0x0000005b0400720c */ /* 0x000fe20003f64070 */
[----:B------:R-:W-:Y:S02]  /*26d0*/  IMAD.MOV R18, RZ, RZ, -R18 ;  /* 0x000000ffff127224 */ /* 0x000fe400078e0a12 */
[----:B------:R-:W-:-:S04]  /*26e0*/  IMAD.HI.U32 R7, R17, R105, RZ ;  /* 0x0000006911077227 */ /* 0x000fc800078e00ff */
[----:B------:R-:W-:Y:S02]  /*26f0*/  IMAD R87, R4, R18, R87 ;  /* 0x0000001204577224 */ /* 0x000fe400078e0257 */
[----:B------:R-:W-:-:S04]  /*2700*/  IMAD.HI.U32 R18, R17, R97, RZ ;  /* 0x0000006111127227 */ /* 0x000fc800078e00ff */
[----:B------:R-:W-:Y:S01]  /*2710*/  @!P4 IMAD.IADD R79, R79, 0x1, -R4 ;  /* 0x000000014f4fc824 */ /* 0x000fe200078e0a04 */
[C---:B------:R-:W-:Y:S01]  /*2720*/  ISETP.GT.U32.AND P4, PT, R4.reuse, R93, PT ;  /* 0x0000005d0400720c */ /* 0x040fe20003f84070 */
[----:B------:R-:W-:Y:S02]  /*2730*/  IMAD.MOV R18, RZ, RZ, -R18 ;  /* 0x000000ffff127224 */ /* 0x000fe400078e0a12 */
[----:B------:R-:W-:Y:S01]  /*2740*/  @!P3 IMAD.IADD R91, R91, 0x1, -R4 ;  /* 0x000000015b5bb824 */ /* 0x000fe200078e0a04 */
[C---:B------:R-:W-:Y:S01]  /*2750*/  ISETP.GT.U32.AND P3, PT, R4.reuse, R79, PT ;  /* 0x0000004f0400720c */ /* 0x040fe20003f64070 */
[----:B------:R-:W-:Y:S02]  /*2760*/  IMAD R97, R4, R18, R97 ;  /* 0x0000001204617224 */ /* 0x000fe400078e0261 */
[----:B------:R-:W-:-:S04]  /*2770*/  IMAD.HI.U32 R18, R17, R99, RZ ;  /* 0x0000006311127227 */ /* 0x000fc800078e00ff */
[----:B------:R-:W-:Y:S02]  /*2780*/  IMAD.MOV R18, RZ, RZ, -R18 ;  /* 0x000000ffff127224 */ /* 0x000fe400078e0a12 */
[----:B------:R-:W-:Y:S02]  /*2790*/  IMAD.MOV R7, RZ, RZ, -R7 ;  /* 0x000000ffff077224 */ /* 0x000fe400078e0a07 */
[----:B------:R-:W-:Y:S02]  /*27a0*/  IMAD R99, R4, R18, R99 ;  /* 0x0000001204637224 */ /* 0x000fe400078e0263 */
[----:B------:R-:W-:-:S04]  /*27b0*/  IMAD.HI.U32 R18, R17, R111, RZ ;  /* 0x0000006f11127227 */ /* 0x000fc800078e00ff */
[----:B------:R-:W-:Y:S01]  /*27c0*/  @!P3 IMAD.IADD R79, R79, 0x1, -R4 ;  /* 0x000000014f4fb824 */ /* 0x000fe200078e0a04 */
[C---:B------:R-:W-:Y:S01]  /*27d0*/  ISETP.GT.U32.AND P3, PT, R4.reuse, R91, PT ;  /* 0x0000005b0400720c */ /* 0x040fe20003f64070 */
[----:B------:R-:W-:Y:S02]  /*27e0*/  IMAD.MOV R18, RZ, RZ, -R18 ;  /* 0x000000ffff127224 */ /* 0x000fe400078e0a12 */
[C---:B------:R-:W-:Y:S01]  /*27f0*/  IMAD R105, R4.reuse, R7, R105 ;  /* 0x0000000704697224 */ /* 0x040fe200078e0269 */
[----:B------:R-:W-:Y:S01]  /*2800*/  IABS R7, R52 ;  /* 0x0000003400077213 */ /* 0x000fe20000000000 */
[----:B------:R-:W-:Y:S02]  /*2810*/  IMAD R111, R4, R18, R111 ;  /* 0x00000012046f7224 */ /* 0x000fe400078e026f */
[----:B------:R-:W-:-:S04]  /*2820*/  IMAD.HI.U32 R18, R17, R8, RZ ;  /* 0x0000000811127227 */ /* 0x000fc800078e00ff */
        /* <DEDUP_REMOVED lines=8> */
[----:B------:R-:W-:Y:S01]  /*28b0*/  IMAD R10, R4, R18, R10 ;  /* 0x00000012040a7224 */ /* 0x000fe200078e020a */
[----:B------:R-:W4:Y:S01]  /*28c0*/  LDS R16, [UR10] ;  /* 0x0000000aff107984 */ /* 0x000f220008000800 */
[--C-:B------:R-:W-:Y:S02]  /*28d0*/  @!P3 IMAD.IADD R105, R105, 0x1, -R4.reuse ;  /* 0x000000016969b824 */ /* 0x100fe400078e0a04 */
[--C-:B------:R-:W-:Y:S01]  /*28e0*/  @!P1 IMAD.IADD R24, R24, 0x1, -R4.reuse ;  /* 0x0000000118189824 */ /* 0x100fe200078e0a04 */
[----:B------:R-:W-:Y:S01]  /*28f0*/  ISETP.GT.U32.AND P3, PT, R4, R10, PT ;  /* 0x0000000a0400720c */ /* 0x000fe20003f64070 */
[----:B------:R-:W-:-:S02]  /*2900*/  @!P0 IMAD.IADD R41, R41, 0x1, -R4 ;  /* 0x0000000129298824 */ /* 0x000fc400078e0a04 */
[----:B------:R-:W-:Y:S02]  /*2910*/  @!P5 IMAD.IADD R67, R67, 0x1, -R4 ;  /* 0x000000014343d824 */ /* 0x000fe400078e0a04 */
[----:B------:R-:W-:-:S04]  /*2920*/  IMAD.HI.U32 R11, R17, R85, RZ ;  /* 0x00000055110b7227 */ /* 0x000fc800078e00ff */
[--C-:B------:R-:W-:Y:S01]  /*2930*/  @!P2 IMAD.IADD R14, R14, 0x1, -R4.reuse ;  /* 0x000000010e0ea824 */ /* 0x100fe200078e0a04 */
[----:B------:R-:W-:Y:S01]  /*2940*/  ISETP.GT.U32.AND P2, PT, R4, R25, PT ;  /* 0x000000190400720c */ /* 0x000fe20003f44070 */
[--C-:B------:R-:W-:Y:S02]  /*2950*/  @!P6 IMAD.IADD R51, R51, 0x1, -R4.reuse ;  /* 0x000000013333e824 */ /* 0x100fe400078e0a04 */
[--C-:B------:R-:W-:Y:S01]  /*2960*/  @!P3 IMAD.IADD R10, R10, 0x1, -R4.reuse ;  /* 0x000000010a0ab824 */ /* 0x100fe200078e0a04 */
[----:B------:R-:W-:Y:S01]  /*2970*/  ISETP.GE.AND P3, PT, R123, RZ, PT ;  /* 0x000000ff7b00720c */ /* 0x000fe20003f66270 */
[----:B------:R-:W-:Y:S01]  /*2980*/  IMAD.MOV R11, RZ, RZ, -R11 ;  /* 0x000000ffff0b7224 */ /* 0x000fe200078e0a0b */
[----:B-1----:R-:W5:Y:S01]  /*2990*/  LDL R123, [R1+0x43c] ;  /* 0x00043c00017b7983 */ /* 0x002f620000100800 */
[C---:B------:R-:W-:Y:S01]  /*29a0*/  ISETP.GT.U32.AND P1, PT, R4.reuse, R14, PT ;  /* 0x0000000e0400720c */ /* 0x040fe20003f24070 */
[----:B------:R-:W-:Y:S02]  /*29b0*/  @!P4 IMAD.IADD R93, R93, 0x1, -R4 ;  /* 0x000000015d5dc824 */ /* 0x000fe400078e0a04 */
[----:B------:R-:W-:-:S02]  /*29c0*/  IMAD R85, R4, R11, R85 ;  /* 0x0000000b04557224 */ /* 0x000fc400078e0255 */
[----:B------:R-:W-:-:S04]  /*29d0*/  IMAD.HI.U32 R11, R17, R95, RZ ;  /* 0x0000005f110b7227 */ /* 0x000fc800078e00ff */
[--C-:B------:R-:W-:Y:S01]  /*29e0*/  @!P2 IMAD.IADD R25, R25, 0x1, -R4.reuse ;  /* 0x000000011919a824 */ /* 0x100fe200078e0a04 */
[----:B------:R-:W-:Y:S01]  /*29f0*/  ISETP.GT.U32.AND P2, PT, R4, R12, PT ;  /* 0x0000000c0400720c */ /* 0x000fe20003f44070 */
[----:B------:R-:W-:Y:S02]  /*2a00*/  IMAD.MOV R11, RZ, RZ, -R11 ;  /* 0x000000ffff0b7224 */ /* 0x000fe400078e0a0b */
[----:B------:R-:W-:Y:S01]  /*2a10*/  @!P1 IMAD.IADD R14, R14, 0x1, -R4 ;  /* 0x000000010e0e9824 */ /* 0x000fe200078e0a04 */
[C---:B------:R-:W-:Y:S01]  /*2a20*/  ISETP.GT.U32.AND P1, PT, R4.reuse, R24, PT ;  /* 0x000000180400720c */ /* 0x040fe20003f24070 */
[----:B------:R-:W-:Y:S02]  /*2a30*/  IMAD R95, R4, R11, R95 ;  /* 0x0000000b045f7224 */ /* 0x000fe400078e025f */
[----:B------:R-:W-:-:S04]  /*2a40*/  IMAD.HI.U32 R11, R17, R101, RZ ;  /* 0x00000065110b7227 */ /* 0x000fc800078e00ff */
[----:B------:R-:W-:Y:S02]  /*2a50*/  IMAD.MOV R11, RZ, RZ, -R11 ;  /* 0x000000ffff0b7224 */ /* 0x000fe400078e0a0b */
[--C-:B------:R-:W-:Y:S01]  /*2a60*/  @!P2 IMAD.IADD R12, R12, 0x1, -R4.reuse ;  /* 0x000000010c0ca824 */ /* 0x100fe200078e0a04 */
[C---:B------:R-:W-:Y:S01]  /*2a70*/  ISETP.GT.U32.AND P2, PT, R4.reuse, R25, PT ;  /* 0x000000190400720c */ /* 0x040fe20003f44070 */
[----:B------:R-:W-:Y:S02]  /*2a80*/  IMAD R101, R4, R11, R101 ;  /* 0x0000000b04657224 */ /* 0x000fe400078e0265 */
[----:B------:R-:W-:Y:S01]  /*2a90*/  @!P1 IMAD.IADD R24, R24, 0x1, -R4 ;  /* 0x0000000118189824 */ /* 0x000fe200078e0a04 */
[----:B------:R-:W-:Y:S01]  /*2aa0*/  ISETP.GT.U32.AND P1, PT, R4, R31, PT ;  /* 0x0000001f0400720c */ /* 0x000fe20003f24070 */
[----:B------:R-:W-:-:S04]  /*2ab0*/  IMAD.HI.U32 R11, R17, R7, RZ ;  /* 0x00000007110b7227 */ /* 0x000fc800078e00ff */
[----:B------:R-:W-:Y:S02]  /*2ac0*/  IMAD.MOV R11, RZ, RZ, -R11 ;  /* 0x000000ffff0b7224 */ /* 0x000fe400078e0a0b */
[----:B------:R-:W-:Y:S02]  /*2ad0*/  IMAD.MOV.U32 R122, RZ, RZ, R34 ;  /* 0x000000ffff7a7224 */ /* 0x000fe400078e0022 */
[--C-:B------:R-:W-:Y:S01]  /*2ae0*/  @!P2 IMAD.IADD R25, R25, 0x1, -R4.reuse ;  /* 0x000000011919a824 */ /* 0x100fe200078e0a04 */
[C---:B------:R-:W-:Y:S01]  /*2af0*/  ISETP.GT.U32.AND P2, PT, R4.reuse, R32, PT ;  /* 0x000000200400720c */ /* 0x040fe20003f44070 */
[C---:B------:R-:W-:Y:S01]  /*2b00*/  IMAD R7, R4.reuse, R11, R7 ;  /* 0x0000000b04077224 */ /* 0x040fe200078e0207 */
[----:B------:R-:W-:Y:S01]  /*2b10*/  IABS R11, R36 ;  /* 0x00000024000b7213 */ /* 0x000fe20000000000 */
[----:B------:R-:W-:Y:S01]  /*2b20*/  @!P1 IMAD.IADD R31, R31, 0x1, -R4 ;  /* 0x000000011f1f9824 */ /* 0x000fe200078e0a04 */
[----:B------:R-:W-:Y:S01]  /*2b30*/  ISETP.GT.U32.AND P1, PT, R4, R43, PT ;  /* 0x0000002b0400720c */ /* 0x000fe20003f24070 */
[----:B------:R-:W-:-:S03]  /*2b40*/  IMAD.HI.U32 R34, R17, R9, RZ ;  /* 0x0000000911227227 */ /* 0x000fc600078e00ff */
[----:B------:R-:W-:Y:S01]  /*2b50*/  ISETP.GT.U32.AND P0, PT, R4, R31, PT ;  /* 0x0000001f0400720c */ /* 0x000fe20003f04070 */
[----:B------:R-:W-:-:S04]  /*2b60*/  IMAD.HI.U32 R17, R17, R11, RZ ;  /* 0x0000000b11117227 */ /* 0x000fc800078e00ff */
[--C-:B------:R-:W-:Y:S01]  /*2b70*/  @!P2 IMAD.IADD R32, R32, 0x1, -R4.reuse ;  /* 0x000000012020a824 */ /* 0x100fe200078e0a04 */
[C---:B------:R-:W-:Y:S01]  /*2b80*/  ISETP.GT.U32.AND P2, PT, R4.reuse, R45, PT ;  /* 0x0000002d0400720c */ /* 0x040fe20003f44070 */
[----:B------:R-:W-:Y:S02]  /*2b90*/  IMAD.MOV R17, RZ, RZ, -R17 ;  /* 0x000000ffff117224 */ /* 0x000fe400078e0a11 */
[--C-:B------:R-:W-:Y:S01]  /*2ba0*/  @!P1 IMAD.IADD R43, R43, 0x1, -R4.reuse ;  /* 0x000000012b2b9824 */ /* 0x100fe200078e0a04 */
[C---:B------:R-:W-:Y:S01]  /*2bb0*/  ISETP.GT.U32.AND P1, PT, R4.reuse, R32, PT ;  /* 0x000000200400720c */ /* 0x040fe20003f24070 */
[C---:B------:R-:W-:Y:S02]  /*2bc0*/  IMAD R11, R4.reuse, R17, R11 ;  /* 0x00000011040b7224 */ /* 0x040fe400078e020b */
[----:B------:R-:W-:Y:S01]  /*2bd0*/  @!P0 IMAD.IADD R31, R31, 0x1, -R4 ;  /* 0x000000011f1f8824 */ /* 0x000fe200078e0a04 */
[----:B------:R-:W-:Y:S01]  /*2be0*/  ISETP.GT.U32.AND P0, PT, R4, R41, PT ;  /* 0x000000290400720c */ /* 0x000fe20003f04070 */
[----:B------:R-:W-:-:S02]  /*2bf0*/  IMAD.SHL.U32 R18, R121, 0x10, RZ ;  /* 0x0000001079127824 */ /* 0x000fc400078e00ff */
[----:B------:R-:W-:Y:S02]  /*2c00*/  IMAD.SHL.U32 R17, R121, 0x200000, RZ ;  /* 0x0020000079117824 */ /* 0x000fe400078e00ff */
[--C-:B------:R-:W-:Y:S01]  /*2c10*/  @!P2 IMAD.IADD R45, R45, 0x1, -R4.reuse ;  /* 0x000000012d2da824 */ /* 0x100fe200078e0a04 */
[----:B------:R-:W-:Y:S01]  /*2c20*/  ISETP.GT.U32.AND P2, PT, R4, R33, PT ;  /* 0x000000210400720c */ /* 0x000fe20003f44070 */
[----:B------:R-:W3:Y:S01]  /*2c30*/  LDL R121, [R1+0x420] ;  /* 0x0004200001797983 */ /* 0x000ee20000100800 */
[----:B------:R-:W-:Y:S01]  /*2c40*/  LOP3.LUT R18, R18, 0x40, RZ, 0xc0, !PT ;  /* 0x0000004012127812 */ /* 0x000fe200078ec0ff */
[--C-:B------:R-:W-:Y:S01]  /*2c50*/  @!P1 IMAD.IADD R32, R32, 0x1, -R4.reuse ;  /* 0x0000000120209824 */ /* 0x100fe200078e0a04 */
[C---:B------:R-:W-:Y:S01]  /*2c60*/  ISETP.GT.U32.AND P1, PT, R4.reuse, R43, PT ;  /* 0x0000002b0400720c */ /* 0x040fe20003f24070 */
[----:B------:R-:W-:Y:S01]  /*2c70*/  @!P3 IMAD.MOV R5, RZ, RZ, -R5 ;  /* 0x000000ffff05b224 */ /* 0x000fe200078e0a05 */
[----:B------:R-:W-:Y:S01]  /*2c80*/  LOP3.LUT R17, R17, 0x600000, RZ, 0xc0, !PT ;  /* 0x0060000011117812 */ /* 0x000fe200078ec0ff */
[----:B------:R-:W-:Y:S01]  /*2c90*/  @!P0 IMAD.IADD R41, R41, 0x1, -R4 ;  /* 0x0000000129298824 */ /* 0x000fe200078e0a04 */
[----:B------:R-:W-:Y:S01]  /*2ca0*/  ISETP.GT.U32.AND P0, PT, R4, R55, PT ;  /* 0x000000370400720c */ /* 0x000fe20003f04070 */
[----:B------:R-:W-:-:S04]  /*2cb0*/  IMAD.MOV R34, RZ, RZ, -R34 ;  /* 0x000000ffff227224 */ /* 0x000fc800078e0a22 */
[--C-:B------:R-:W-:Y:S01]  /*2cc0*/  @!P2 IMAD.IADD R33, R33, 0x1, -R4.reuse ;  /* 0x000000012121a824 */ /* 0x100fe200078e0a04 */
[C---:B------:R-:W-:Y:S01]  /*2cd0*/  ISETP.GT.U32.AND P2, PT, R4.reuse, R45, PT ;  /* 0x0000002d0400720c */ /* 0x040fe20003f44070 */
[C---:B------:R-:W-:Y:S02]  /*2ce0*/  IMAD R9, R4.reuse, R34, R9 ;  /* 0x0000002204097224 */ /* 0x040fe400078e0209 */
[--C-:B------:R-:W-:Y:S01]  /*2cf0*/  @!P1 IMAD.IADD R43, R43, 0x1, -R4.reuse ;  /* 0x000000012b2b9824 */ /* 0x100fe200078e0a04 */
[----:B------:R-:W-:Y:S01]  /*2d00*/  ISETP.GT.U32.AND P1, PT, R4, R57, PT ;  /* 0x000000390400720c */ /* 0x000fe20003f24070 */
[----:B------:R-:W-:Y:S02]  /*2d10*/  IMAD.SHL.U32 R34, R40, 0x100, RZ ;  /* 0x0000010028227824 */ /* 0x000fe400078e00ff */
[--C-:B------:R-:W-:Y:S01]  /*2d20*/  @!P0 IMAD.IADD R55, R55, 0x1, -R4.reuse ;  /* 0x0000000137378824 */ /* 0x100fe200078e0a04 */
[----:B------:R-:W-:Y:S02]  /*2d30*/  R2UR UR11, R18 ;  /* 0x00000000120b72ca */ /* 0x000fe400000e0000 */
[----:B------:R-:W-:Y:S01]  /*2d40*/  R2UR UR5, R17 ;  /* 0x00000000110572ca */ /* 0x000fe200000e0000 */
[----:B------:R-:W3:Y:S01]  /*2d50*/  LDL R18, [R1+0x430] ;  /* 0x0004300001127983 */ /* 0x000ee20000100800 */
[C---:B------:R-:W-:Y:S01]  /*2d60*/  ISETP.GT.U32.AND P5, PT, R4.reuse, R55, PT ;  /* 0x000000370400720c */ /* 0x040fe20003fa4070 */
[--C-:B------:R-:W-:Y:S01]  /*2d70*/  @!P2 IMAD.IADD R45, R45, 0x1, -R4.reuse ;  /* 0x000000012d2da824 */ /* 0x100fe200078e0a04 */
[C---:B------:R-:W-:Y:S01]  /*2d80*/  ISETP.GT.U32.AND P2, PT, R4.reuse, R59, PT ;  /* 0x0000003b0400720c */ /* 0x040fe20003f44070 */
[----:B------:R-:W3:Y:S01]  /*2d90*/  LDL R17, [R1+0x42c] ;  /* 0x00042c0001117983 */ /* 0x000ee20000100800 */
[C---:B------:R-:W-:Y:S01]  /*2da0*/  ISETP.GT.U32.AND P0, PT, R4.reuse, R69, PT ;  /* 0x000000450400720c */ /* 0x040fe20003f04070 */
[----:B------:R-:W-:Y:S01]  /*2db0*/  @!P1 IMAD.IADD R57, R57, 0x1, -R4 ;  /* 0x0000000139399824 */ /* 0x000fe200078e0a04 */
[----:B------:R-:W-:-:S07]  /*2dc0*/  ISETP.GT.U32.AND P1, PT, R4, R71, PT ;  /* 0x000000470400720c */ /* 0x000fce0003f24070 */
[--C-:B------:R-:W-:Y:S01]  /*2dd0*/  @!P5 IMAD.IADD R55, R55, 0x1, -R4.reuse ;  /* 0x000000013737d824 */ /* 0x100fe200078e0a04 */
[C---:B------:R-:W-:Y:S01]  /*2de0*/  ISETP.GT.U32.AND P5, PT, R4.reuse, R67, PT ;  /* 0x000000430400720c */ /* 0x040fe20003fa4070 */
[--C-:B------:R-:W-:Y:S01]  /*2df0*/  @!P2 IMAD.IADD R59, R59, 0x1, -R4.reuse ;  /* 0x000000013b3ba824 */ /* 0x100fe200078e0a04 */
[C---:B------:R-:W-:Y:S01]  /*2e00*/  ISETP.GT.U32.AND P2, PT, R4.reuse, R73, PT ;  /* 0x000000490400720c */ /* 0x040fe20003f44070 */
[--C-:B------:R-:W-:Y:S01]  /*2e10*/  @!P0 IMAD.IADD R69, R69, 0x1, -R4.reuse ;  /* 0x0000000145458824 */ /* 0x100fe200078e0a04 */
        /* <DEDUP_REMOVED lines=10> */
[C---:B------:R-:W-:Y:S02]  /*2ec0*/  ISETP.GT.U32.AND P1, PT, R4.reuse, R71, PT ;  /* 0x000000470400720c */ /* 0x040fe40003f24070 */
[----:B------:R-:W-:-:S05]  /*2ed0*/  ISETP.GT.U32.AND P6, PT, R4, R73, PT ;  /* 0x000000490400720c */ /* 0x000fca0003fc4070 */
[--C-:B------:R-:W-:Y:S01]  /*2ee0*/  @!P5 IMAD.IADD R81, R81, 0x1, -R4.reuse ;  /* 0x000000015151d824 */ /* 0x100fe200078e0a04 */
[C---:B------:R-:W-:Y:S01]  /*2ef0*/  ISETP.GT.U32.AND P5, PT, R4.reuse, R95, PT ;  /* 0x0000005f0400720c */ /* 0x040fe20003fa4070 */
        /* <DEDUP_REMOVED lines=8> */
[----:B------:R-:W-:-:S03]  /*2f80*/  ISETP.GT.U32.AND P0, PT, R4, R83, PT ;  /* 0x000000530400720c */ /* 0x000fc60003f04070 */
[--C-:B------:R-:W-:Y:S02]  /*2f90*/  @!P5 IMAD.IADD R95, R95, 0x1, -R4.reuse ;  /* 0x000000015f5fd824 */ /* 0x100fe400078e0a04 */
        /* <DEDUP_REMOVED lines=9> */
[----:B------:R-:W-:-:S04]  /*3030*/  ISETP.GT.U32.AND P0, PT, R4, R97, PT ;  /* 0x000000610400720c */ /* 0x000fc80003f04070 */
[C---:B------:R-:W-:Y:S01]  /*3040*/  ISETP.GT.U32.AND P5, PT, R4.reuse, R83, PT ;  /* 0x000000530400720c */ /* 0x040fe20003fa4070 */
[--C-:B------:R-:W-:Y:S01]  /*3050*/  @!P2 IMAD.IADD R89, R89, 0x1, -R4.reuse ;  /* 0x000000015959a824 */ /* 0x100fe200078e0a04 */
[C---:B------:R-:W-:Y:S01]  /*3060*/  ISETP.GT.U32.AND P2, PT, R4.reuse, R77, PT ;  /* 0x0000004d0400720c */ /* 0x040fe20003f44070 */
[--C-:B------:R-:W-:Y:S01]  /*3070*/  @!P4 IMAD.IADD R93, R93, 0x1, -R4.reuse ;  /* 0x000000015d5dc824 */ /* 0x100fe200078e0a04 */
[C---:B------:R-:W-:Y:S01]  /*3080*/  ISETP.GT.U32.AND P4, PT, R4.reuse, R107, PT ;  /* 0x0000006b0400720c */ /* 0x040fe20003f84070 */
[--C-:B------:R-:W-:Y:S01]  /*3090*/  @!P1 IMAD.IADD R99, R99, 0x1, -R4.reuse ;  /* 0x0000000163639824 */ /* 0x100fe200078e0a04 */
[C---:B------:R-:W-:Y:S01]  /*30a0*/  ISETP.GT.U32.AND P1, PT, R4.reuse, R87, PT ;  /* 0x000000570400720c */ /* 0x040fe20003f24070 */
[--C-:B------:R-:W-:Y:S02]  /*30b0*/  @!P6 IMAD.IADD R101, R101, 0x1, -R4.reuse ;  /* 0x000000016565e824 */ /* 0x100fe400078e0a04 */
[----:B------:R-:W-:Y:S01]  /*30c0*/  @!P0 IMAD.IADD R97, R97, 0x1, -R4 ;  /* 0x0000000161618824 */ /* 0x000fe200078e0a04 */
[----:B------:R-:W-:-:S02]  /*30d0*/  ISETP.GT.U32.AND P6, PT, R4, R99, PT ;  /* 0x000000630400720c */ /* 0x000fc40003fc4070 */
        /* <DEDUP_REMOVED lines=8> */
[----:B------:R-:W-:-:S03]  /*3160*/  ISETP.GT.U32.AND P1, PT, R4, R101, PT ;  /* 0x000000650400720c */ /* 0x000fc60003f24070 */
        /* <DEDUP_REMOVED lines=19> */
[----:B------:R-:W-:Y:S01]  /*32a0*/  @!P1 IMAD.IADD R8, R8, 0x1, -R4 ;  /* 0x0000000108089824 */ /* 0x000fe200078e0a04 */
[C---:B------:R-:W-:Y:S02]  /*32b0*/  ISETP.GT.U32.AND P5, PT, R4.reuse, R103, PT ;  /* 0x000000670400720c */ /* 0x040fe40003fa4070 */
[----:B------:R-:W-:-:S03]  /*32c0*/  ISETP.GT.U32.AND P1, PT, R4, R109, PT ;  /* 0x0000006d0400720c */ /* 0x000fc60003f24070 */
[--C-:B------:R-:W-:Y:S01]  /*32d0*/  @!P0 IMAD.IADD R111, R111, 0x1, -R4.reuse ;  /* 0x000000016f6f8824 */ /* 0x100fe200078e0a04 */
[----:B------:R-:W-:Y:S01]  /*32e0*/  ISETP.GT.U32.AND P0, PT, R4, R105, PT ;  /* 0x000000690400720c */ /* 0x000fe20003f04070 */
[--C-:B------:R-:W-:Y:S01]  /*32f0*/  @!P4 IMAD.IADD R7, R7, 0x1, -R4.reuse ;  /* 0x000000010707c824 */ /* 0x100fe200078e0a04 */
[----:B------:R-:W-:Y:S01]  /*3300*/  ISETP.GE.AND P4, PT, R122, RZ, PT ;  /* 0x000000ff7a00720c */ /* 0x000fe20003f86270 */
[--C-:B------:R-:W-:Y:S01]  /*3310*/  @!P2 IMAD.IADD R9, R9, 0x1, -R4.reuse ;  /* 0x000000010909a824 */ /* 0x100fe200078e0a04 */
[----:B------:R-:W3:Y:S01]  /*3320*/  LDL R122, [R1+0x41c] ;  /* 0x00041c00017a7983 */ /* 0x000ee20000100800 */
[C---:B------:R-:W-:Y:S02]  /*3330*/  ISETP.GT.U32.AND P2, PT, R4.reuse, R111, PT ;  /* 0x0000006f0400720c */ /* 0x040fe40003f44070 */
[----:B-----5:R-:W-:Y:S02]  /*3340*/  ISETP.GE.AND P3, PT, R123, RZ, PT ;  /* 0x000000ff7b00720c */ /* 0x020fe40003f66270 */
[----:B------:R-:W5:Y:S01]  /*3350*/  LDL R123, [R1+0x418] ;  /* 0x00041800017b7983 */ /* 0x000f620000100800 */
[--C-:B------:R-:W-:Y:S01]  /*3360*/  @!P5 IMAD.IADD R103, R103, 0x1, -R4.reuse ;  /* 0x000000016767d824 */ /* 0x100fe200078e0a04 */
[C---:B------:R-:W-:Y:S01]  /*3370*/  ISETP.GT.U32.AND P5, PT, R4.reuse, R9, PT ;  /* 0x000000090400720c */ /* 0x040fe20003fa4070 */
[--C-:B------:R-:W-:Y:S01]  /*3380*/  @!P1 IMAD.IADD R109, R109, 0x1, -R4.reuse ;  /* 0x000000016d6d9824 */ /* 0x100fe200078e0a04 */
[C---:B------:R-:W-:Y:S01]  /*3390*/  ISETP.GT.U32.AND P1, PT, R4.reuse, R11, PT ;  /* 0x0000000b0400720c */ /* 0x040fe20003f24070 */
[--C-:B------:R-:W-:Y:S01]  /*33a0*/  @!P0 IMAD.IADD R105, R105, 0x1, -R4.reuse ;  /* 0x0000000169698824 */ /* 0x100fe200078e0a04 */
[C---:B------:R-:W-:Y:S01]  /*33b0*/  ISETP.GT.U32.AND P0, PT, R4.reuse, R8, PT ;  /* 0x000000080400720c */ /* 0x040fe20003f04070 */
[--C-:B------:R-:W-:Y:S01]  /*33c0*/  @!P6 IMAD.IADD R107, R107, 0x1, -R4.reuse ;  /* 0x000000016b6be824 */ /* 0x100fe200078e0a04 */
[----:B------:R-:W-:Y:S01]  /*33d0*/  ISETP.GT.U32.AND P6, PT, R4, R10, PT ;  /* 0x0000000a0400720c */ /* 0x000fe20003fc4070 */
[----:B------:R-:W-:Y:S01]  /*33e0*/  @!P2 IMAD.IADD R111, R111, 0x1, -R4 ;  /* 0x000000016f6fa824 */ /* 0x000fe200078e0a04 */
[----:B------:R-:W-:-:S05]  /*33f0*/  ISETP.NE.AND P2, PT, R2, RZ, PT ;  /* 0x000000ff0200720c */ /* 0x000fca0003f45270 */
[--C-:B------:R-:W-:Y:S01]  /*3400*/  @!P5 IMAD.IADD R9, R9, 0x1, -R4.reuse ;  /* 0x000000010909d824 */ /* 0x100fe200078e0a04 */
[----:B------:R-:W-:Y:S01]  /*3410*/  ISETP.GE.AND P5, PT, R125, RZ, PT ;  /* 0x000000ff7d00720c */ /* 0x000fe20003fa6270 */
[--C-:B------:R-:W-:Y:S02]  /*3420*/  @!P1 IMAD.IADD R11, R11, 0x1, -R4.reuse ;  /* 0x000000010b0b9824 */ /* 0x100fe400078e0a04 */
[--C-:B------:R-:W-:Y:S01]  /*3430*/  @!P0 IMAD.IADD R8, R8, 0x1, -R4.reuse ;  /* 0x0000000108088824 */ /* 0x100fe200078e0a04 */
[----:B------:R-:W-:Y:S01]  /*3440*/  ISETP.NE.AND P0, PT, R3, RZ, PT ;  /* 0x000000ff0300720c */ /* 0x000fe20003f05270 */
[----:B------:R-:W-:Y:S01]  /*3450*/  @!P6 IMAD.IADD R10, R10, 0x1, -R4 ;  /* 0x000000010a0ae824 */ /* 0x000fe200078e0a04 */
[----:B------:R-:W-:Y:S02]  /*3460*/  LOP3.LUT R4, RZ, R3, RZ, 0x33, !PT ;  /* 0x00000003ff047212 */ /* 0x000fe400078e33ff */
[----:B------:R-:W-:Y:S01]  /*3470*/  @!P2 LOP3.LUT R5, RZ, R2, RZ, 0x33, !PT ;  /* 0x00000002ff05a212 */ /* 0x000fe200078e33ff */
[----:B------:R-:W5:Y:S04]  /*3480*/  LDL R3, [R1+0x414] ;  /* 0x0004140001037983 */ /* 0x000f680000100800 */
[----:B------:R-:W5:Y:S01]  /*3490*/  LDL R2, [R1+0x410] ;  /* 0x0004100001027983 */ /* 0x000f620000100800 */
[----:B------:R-:W-:Y:S01]  /*34a0*/  LOP3.LUT R0, R0, 0x4000, R34, 0xf8, !PT ;  /* 0x0000400000007812 */ /* 0x000fe200078ef822 */
[----:B------:R-:W-:Y:S01]  /*34b0*/  @!P3 IMAD.MOV R13, RZ, RZ, -R13 ;  /* 0x000000ffff0db224 */ /* 0x000fe200078e0a0d */
[----:B----4-:R-:W-:Y:S01]  /*34c0*/  R2UR UR9, R16 ;  /* 0x00000000100972ca */ /* 0x010fe200000e0000 */
[----:B------:R-:W4:Y:S01]  /*34d0*/  LDL R34, [R1+0x408] ;  /* 0x0004080001227983 */ /* 0x000f220000100800 */
[----:B--2---:R-:W-:Y:S01]  /*34e0*/  ISETP.GE.AND P3, PT, R119, RZ, PT ;  /* 0x000000ff7700720c */ /* 0x004fe20003f66270 */
[----:B------:R-:W-:Y:S01]  /*34f0*/  @!P5 IMAD.MOV R15, RZ, RZ, -R15 ;  /* 0x000000ffff0fd224 */ /* 0x000fe200078e0a0f */
[----:B---3--:R-:W-:Y:S01]  /*3500*/  ISETP.GE.AND P5, PT, R120, RZ, PT ;  /* 0x000000ff7800720c */ /* 0x008fe20003fa6270 */
[----:B------:R-:W2:Y:S01]  /*3510*/  LDL R16, [R1+0x40c] ;  /* 0x00040c0001107983 */ /* 0x000ea20000100800 */
[----:B------:R-:W-:Y:S01]  /*3520*/  @!P4 IMAD.MOV R19, RZ, RZ, -R19 ;  /* 0x000000ffff13c224 */ /* 0x000fe200078e0a13 */
[----:B------:R-:W-:-:S02]  /*3530*/  ISETP.GE.AND P4, PT, R121, RZ, PT ;  /* 0x000000ff7900720c */ /* 0x000fc40003f86270 */
[----:B------:R-:W-:Y:S02]  /*3540*/  ISETP.GE.AND P1, PT, R18, RZ, PT ;  /* 0x000000ff1200720c */ /* 0x000fe40003f26270 */
[----:B------:R-:W3:Y:S01]  /*3550*/  LDL R18, [R1+0x404] ;  /* 0x0004040001127983 */ /* 0x000ee20000100800 */
[----:B------:R-:W-:-:S03]  /*3560*/  ISETP.GE.AND P2, PT, R17, RZ, PT ;  /* 0x000000ff1100720c */ /* 0x000fc60003f46270 */
[----:B------:R-:W3:Y:S04]  /*3570*/  LDL R17, [R1+0x400] ;  /* 0x0004000001117983 */ /* 0x000ee80000100800 */
[----:B------:R-:W3:Y:S03]  /*3580*/  LDL.LU R119, [R1+0x49c] ;  /* 0x00049c0001777983 */ /* 0x000ee60000300800 */
[----:B------:R-:W-:Y:S01]  /*3590*/  @!P1 IMAD.MOV R12, RZ, RZ, -R12 ;  /* 0x000000ffff0c9224 */ /* 0x000fe200078e0a0c */
[----:B------:R-:W3:Y:S02]  /*35a0*/  LDL.LU R120, [R1+0x498] ;  /* 0x0004980001787983 */ /* 0x000ee40000300800 */
[----:B------:R-:W-:-:S02]  /*35b0*/  @!P2 IMAD.MOV R20, RZ, RZ, -R20 ;  /* 0x000000ffff14a224 */ /* 0x000fc400078e0a14 */
[----:B------:R-:W3:Y:S01]  /*35c0*/  LDL.LU R121, [R1+0x494] ;  /* 0x0004940001797983 */ /* 0x000ee20000300800 */
[----:B------:R-:W-:-:S03]  /*35d0*/  ISETP.GE.AND P1, PT, R122, RZ, PT ;  /* 0x000000ff7a00720c */ /* 0x000fc60003f26270 */
[----:B------:R-:W3:Y:S01]  /*35e0*/  LDL.LU R122, [R1+0x490] ;  /* 0x00049000017a7983 */ /* 0x000ee20000300800 */
[----:B-----5:R-:W-:-:S03]  /*35f0*/  ISETP.GE.AND P2, PT, R123, RZ, PT ;  /* 0x000000ff7b00720c */ /* 0x020fc60003f46270 */
[----:B------:R-:W5:Y:S01]  /*3600*/  LDL.LU R123, [R1+0x48c] ;  /* 0x00048c00017b7983 */ /* 0x000f620000300800 */
[----:B------:R-:W-:Y:S02]  /*3610*/  @!P3 IMAD.MOV R21, RZ, RZ, -R21 ;  /* 0x000000ffff15b224 */ /* 0x000fe400078e0a15 */
[----:B------:R-:W-:Y:S02]  /*3620*/  @!P5 IMAD.MOV R22, RZ, RZ, -R22 ;  /* 0x000000ffff16d224 */ /* 0x000fe400078e0a16 */
[----:B------:R-:W-:Y:S02]  /*3630*/  @!P4 IMAD.MOV R23, RZ, RZ, -R23 ;  /* 0x000000ffff17c224 */ /* 0x000fe400078e0a17 */
[----:B------:R-:W-:Y:S01]  /*3640*/  @!P1 IMAD.MOV R24, RZ, RZ, -R24 ;  /* 0x000000ffff189224 */ /* 0x000fe200078e0a18 */
[----:B------:R-:W-:Y:S02]  /*3650*/  ISETP.GE.AND P3, PT, R3, RZ, PT ;  /* 0x000000ff0300720c */ /* 0x000fe40003f66270 */
[----:B------:R-:W-:Y:S01]  /*3660*/  ISETP.GE.AND P5, PT, R2, RZ, PT ;  /* 0x000000ff0200720c */ /* 0x000fe20003fa6270 */
[----:B------:R-:W-:Y:S01]  /*3670*/  @!P2 IMAD.MOV R25, RZ, RZ, -R25 ;  /* 0x000000ffff19a224 */ /* 0x000fe200078e0a19 */
[----:B------:R-:W-:Y:S01]  /*3680*/  ISETP.GE.AND P6, PT, R124, RZ, PT ;  /* 0x000000ff7c00720c */ /* 0x000fe20003fc6270 */
[----:B------:R-:W1:Y:S01]  /*3690*/  LDC.64 R2, c[0x0][0x3a8] ;  /* 0x0000ea00ff027b82 */ /* 0x000e620000000a00 */
[----:B----4-:R-:W-:-:S02]  /*36a0*/  ISETP.GE.AND P1, PT, R34, RZ, PT ;  /* 0x000000ff2200720c */ /* 0x010fc40003f26270 */
[----:B--2---:R-:W-:-:S05]  /*36b0*/  ISETP.GE.AND P4, PT, R16, RZ, PT ;  /* 0x000000ff1000720c */ /* 0x004fca0003f86270 */
[----:B------:R-:W-:Y:S01]  /*36c0*/  @!P3 IMAD.MOV R26, RZ, RZ, -R26 ;  /* 0x000000ffff1ab224 */ /* 0x000fe200078e0a1a */
[----:B------:R-:W2:Y:S01]  /*36d0*/  LDC.64 R124, c[0x0][0x3a0] ;  /* 0x0000e800ff7c7b82 */ /* 0x000ea20000000a00 */
[----:B------:R-:W-:-:S04]  /*36e0*/  @!P5 IMAD.MOV R27, RZ, RZ, -R27 ;  /* 0x000000ffff1bd224 */ /* 0x000fc800078e0a1b */
[----:B------:R-:W-:Y:S02]  /*36f0*/  @!P1 IMAD.MOV R29, RZ, RZ, -R29 ;  /* 0x000000ffff1d9224 */ /* 0x000fe400078e0a1d */
[----:B------:R-:W-:Y:S01]  /*3700*/  @!P4 IMAD.MOV R28, RZ, RZ, -R28 ;  /* 0x000000ffff1cc224 */ /* 0x000fe200078e0a1c */
[----:B---3--:R-:W-:Y:S02]  /*3710*/  ISETP.GE.AND P2, PT, R18, RZ, PT ;  /* 0x000000ff1200720c */ /* 0x008fe40003f46270 */
[----:B------:R-:W-:-:S11]  /*3720*/  ISETP.GE.AND P3, PT, R17, RZ, PT ;  /* 0x000000ff1100720c */ /* 0x000fd60003f66270 */
[----:B------:R-:W-:Y:S01]  /*3730*/  @!P2 IMAD.MOV R30, RZ, RZ, -R30 ;  /* 0x000000ffff1ea224 */ /* 0x000fe200078e0a1e */
[----:B------:R-:W-:Y:S02]  /*3740*/  ISETP.GE.AND P2, PT, R120, RZ, PT ;  /* 0x000000ff7800720c */ /* 0x000fe40003f46270 */
[----:B------:R-:W-:Y:S01]  /*3750*/  ISETP.GE.AND P1, PT, R121, RZ, PT ;  /* 0x000000ff7900720c */ /* 0x000fe20003f26270 */
[----:B------:R-:W-:Y:S01]  /*3760*/  @!P3 IMAD.MOV R31, RZ, RZ, -R31 ;  /* 0x000000ffff1fb224 */ /* 0x000fe200078e0a1f */
[----:B------:R-:W-:-:S09]  /*3770*/  ISETP.GE.AND P3, PT, R119, RZ, PT ;  /* 0x000000ff7700720c */ /* 0x000fd20003f66270 */
[----:B------:R-:W-:Y:S01]  /*3780*/  @!P2 IMAD.MOV R37, RZ, RZ, -R37 ;  /* 0x000000ffff25a224 */ /* 0x000fe200078e0a25 */
[----:B------:R-:W-:Y:S01]  /*3790*/  ISETP.GE.AND P2, PT, R115, RZ, PT ;  /* 0x000000ff7300720c */ /* 0x000fe20003f46270 */
[----:B------:R-:W-:Y:S01]  /*37a0*/  @!P1 IMAD.MOV R35, RZ, RZ, -R35 ;  /* 0x000000ffff239224 */ /* 0x000fe200078e0a23 */
        /* <DEDUP_REMOVED lines=20> */
[----:B------:R-:W-:-:S13]  /*38f0*/  ISETP.GE.AND P4, PT, R122, RZ, PT ;  /* 0x000000ff7a00720c */ /* 0x000fda0003f86270 */
[----:B------:R-:W-:Y:S01]  /*3900*/  @!P4 IMAD.MOV R33, RZ, RZ, -R33 ;  /* 0x000000ffff21c224 */ /* 0x000fe200078e0a21 */
[----:B------:R-:W-:-:S13]  /*3910*/  ISETP.GE.AND P4, PT, R117, RZ, PT ;  /* 0x000000ff7500720c */ /* 0x000fda0003f86270 */
[----:B------:R-:W-:Y:S01]  /*3920*/  @!P4 IMAD.MOV R43, RZ, RZ, -R43 ;  /* 0x000000ffff2bc224 */ /* 0x000fe200078e0a2b */
[----:B------:R-:W-:Y:S02]  /*3930*/  ISETP.GE.AND P4, PT, R112, RZ, PT ;  /* 0x000000ff7000720c */ /* 0x000fe40003f86270 */
[----:B-----5:R-:W-:-:S13]  /*3940*/  ISETP.GE.AND P5, PT, R123, RZ, PT ;  /* 0x000000ff7b00720c */ /* 0x020fda0003fa6270 */
[----:B------:R-:W-:Y:S01]  /*3950*/  @!P5 IMAD.MOV R32, RZ, RZ, -R32 ;  /* 0x000000ffff20d224 */ /* 0x000fe200078e0a20 */
[----:B------:R-:W-:-:S13]  /*3960*/  ISETP.GE.AND P5, PT, R118, RZ, PT ;  /* 0x000000ff7600720c */ /* 0x000fda0003fa6270 */
[----:B------:R-:W-:Y:S01]  /*3970*/  @!P5 IMAD.MOV R41, RZ, RZ, -R41 ;  /* 0x000000ffff29d224 */ /* 0x000fe200078e0a29 */
[----:B------:R-:W-:-:S13]  /*3980*/  ISETP.GE.AND P5, PT, R113, RZ, PT ;  /* 0x000000ff7100720c */ /* 0x000fda0003fa6270 */
[----:B------:R-:W-:Y:S01]  /*3990*/  @!P5 IMAD.MOV R51, RZ, RZ, -R51 ;  /* 0x000000ffff33d224 */ /* 0x000fe200078e0a33 */
[----:B------:R-:W-:Y:S01]  /*39a0*/  ISETP.GE.AND P5, PT, R104, RZ, PT ;  /* 0x000000ff6800720c */ /* 0x000fe20003fa6270 */
[----:B------:R-:W-:Y:S01]  /*39b0*/  @!P4 IMAD.MOV R53, RZ, RZ, -R53 ;  /* 0x000000ffff35c224 */ /* 0x000fe200078e0a35 */
[----:B------:R-:W-:-:S11]  /*39c0*/  ISETP.GE.AND P4, PT, R102, RZ, PT ;  /* 0x000000ff6600720c */ /* 0x000fd60003f86270 */
[----:B------:R-:W-:Y:S01]  /*39d0*/  @!P5 IMAD.MOV R61, RZ, RZ, -R61 ;  /* 0x000000ffff3dd224 */ /* 0x000fe200078e0a3d */
[----:B------:R-:W-:Y:S01]  /*39e0*/  ISETP.GE.AND P5, PT, R94, RZ, PT ;  /* 0x000000ff5e00720c */ /* 0x000fe20003fa6270 */
[----:B------:R-:W-:Y:S01]  /*39f0*/  @!P4 IMAD.MOV R63, RZ, RZ, -R63 ;  /* 0x000000ffff3fc224 */ /* 0x000fe200078e0a3f */
[----:B------:R-:W-:Y:S02]  /*3a00*/  ISETP.GE.AND P4, PT, R92, RZ, PT ;  /* 0x000000ff5c00720c */ /* 0x000fe40003f86270 */
[----:B------:R-:W-:-:S09]  /*3a10*/  ISETP.GE.AND P3, PT, R86, RZ, PT ;  /* 0x000000ff5600720c */ /* 0x000fd20003f66270 */
[----:B------:R-:W-:Y:S01]  /*3a20*/  @!P5 IMAD.MOV R71, RZ, RZ, -R71 ;  /* 0x000000ffff47d224 */ /* 0x000fe200078e0a47 */
[----:B------:R-:W-:Y:S01]  /*3a30*/  ISETP.GE.AND P5, PT, R84, RZ, PT ;  /* 0x000000ff5400720c */ /* 0x000fe20003fa6270 */
[----:B------:R-:W-:Y:S01]  /*3a40*/  @!P4 IMAD.MOV R73, RZ, RZ, -R73 ;  /* 0x000000ffff49c224 */ /* 0x000fe200078e0a49 */
[----:B------:R-:W-:Y:S01]  /*3a50*/  ISETP.GE.AND P4, PT, R82, RZ, PT ;  /* 0x000000ff5200720c */ /* 0x000fe20003f86270 */
[----:B------:R-:W-:Y:S01]  /*3a60*/  @!P1 IMAD.MOV R75, RZ, RZ, -R75 ;  /* 0x000000ffff4b9224 */ /* 0x000fe200078e0a4b */
[----:B------:R-:W-:Y:S01]  /*3a70*/  ISETP.GE.AND P1, PT, R80, RZ, PT ;  /* 0x000000ff5000720c */ /* 0x000fe20003f26270 */
[----:B------:R-:W-:Y:S01]  /*3a80*/  @!P2 IMAD.MOV R77, RZ, RZ, -R77 ;  /* 0x000000ffff4da224 */ /* 0x000fe200078e0a4d */
[----:B------:R-:W-:Y:S01]  /*3a90*/  ISETP.GE.AND P2, PT, R78, RZ, PT ;  /* 0x000000ff4e00720c */ /* 0x000fe20003f46270 */
[----:B------:R-:W-:Y:S01]  /*3aa0*/  @!P3 IMAD.MOV R79, RZ, RZ, -R79 ;  /* 0x000000ffff4fb224 */ /* 0x000fe200078e0a4f */
[----:B------:R-:W-:-:S05]  /*3ab0*/  ISETP.GE.AND P3, PT, R76, RZ, PT ;  /* 0x000000ff4c00720c */ /* 0x000fca0003f66270 */
        /* <DEDUP_REMOVED lines=31> */
[----:B------:R-:W-:-:S03]  /*3cb0*/  ISETP.GE.AND P3, PT, R46, RZ, PT ;  /* 0x000000ff2e00720c */ /* 0x000fc60003f66270 */
[----:B------:R-:W-:Y:S01]  /*3cc0*/  @!P5 IMAD.MOV R111, RZ, RZ, -R111 ;  /* 0x000000ffff6fd224 */ /* 0x000fe200078e0a6f */
[----:B------:R-:W-:Y:S01]  /*3cd0*/  ISETP.GE.AND P5, PT, R36, RZ, PT ;  /* 0x000000ff2400720c */ /* 0x000fe20003fa6270 */
[----:B------:R-:W-:Y:S02]  /*3ce0*/  @!P6 IMAD.MOV R6, RZ, RZ, -R6 ;  /* 0x000000ffff06e224 */ /* 0x000fe400078e0a06 */
[----:B------:R-:W-:Y:S02]  /*3cf0*/  @!P4 IMAD.MOV R7, RZ, RZ, -R7 ;  /* 0x000000ffff07c224 */ /* 0x000fe400078e0a07 */
[----:B------:R-:W-:Y:S02]  /*3d00*/  @!P1 IMAD.MOV R8, RZ, RZ, -R8 ;  /* 0x000000ffff089224 */ /* 0x000fe400078e0a08 */
[----:B------:R-:W-:Y:S02]  /*3d10*/  @!P2 IMAD.MOV R9, RZ, RZ, -R9 ;  /* 0x000000ffff09a224 */ /* 0x000fe400078e0a09 */
[----:B------:R-:W-:-:S04]  /*3d20*/  @!P3 IMAD.MOV R10, RZ, RZ, -R10 ;  /* 0x000000ffff0ab224 */ /* 0x000fc800078e0a0a */
[----:B------:R-:W-:Y:S01]  /*3d30*/  @!P5 IMAD.MOV R11, RZ, RZ, -R11 ;  /* 0x000000ffff0bd224 */ /* 0x000fe200078e0a0b */
[C---:B------:R-:W-:Y:S01]  /*3d40*/  SEL R19, R4.reuse, R19, !P0 ;  /* 0x0000001304137207 */ /* 0x040fe20004000000 */
[----:B--2---:R-:W-:Y:S01]  /*3d50*/  IMAD R5, R5, R125, RZ ;  /* 0x0000007d05057224 */ /* 0x004fe200078e02ff */
[----:B------:R-:W-:Y:S01]  /*3d60*/  SEL R13, R4, R13, !P0 ;  /* 0x0000000d040d7207 */ /* 0x000fe20004000000 */
[----:B------:R-:W-:Y:S01]  /*3d70*/  VIADD R16, R124, 0x7f ;  /* 0x0000007f7c107836 */ /* 0x000fe20000000000 */
[C---:B------:R-:W-:Y:S02]  /*3d80*/  SEL R15, R4.reuse, R15, !P0 ;  /* 0x0000000f040f7207 */ /* 0x040fe40004000000 */
[C---:B------:R-:W-:Y:S02]  /*3d90*/  SEL R14, R4.reuse, R14, !P0 ;  /* 0x0000000e040e7207 */ /* 0x040fe40004000000 */
[C---:B------:R-:W-:Y:S02]  /*3da0*/  SEL R12, R4.reuse, R12, !P0 ;  /* 0x0000000c040c7207 */ /* 0x040fe40004000000 */
[----:B------:R-:W-:-:S02]  /*3db0*/  SEL R20, R4, R20, !P0 ;  /* 0x0000001404147207 */ /* 0x000fc40004000000 */
[C---:B------:R-:W-:Y:S02]  /*3dc0*/  SEL R21, R4.reuse, R21, !P0 ;  /* 0x0000001504157207 */ /* 0x040fe40004000000 */
[C---:B------:R-:W-:Y:S02]  /*3dd0*/  SEL R22, R4.reuse, R22, !P0 ;  /* 0x0000001604167207 */ /* 0x040fe40004000000 */
        /* <DEDUP_REMOVED lines=55> */
[----:B------:R-:W-:Y:S02]  /*4150*/  SEL R123, R4, R6, !P0 ;  /* 0x00000006047b7207 */ /* 0x000fe40004000000 */
[----:B------:R-:W-:Y:S01]  /*4160*/  PRMT R4, RZ, 0x7610, R4 ;  /* 0x00007610ff047816 */ /* 0x000fe20000000004 */
[----:B------:R-:W-:Y:S04]  /*4170*/  STL [R1+0x8], R5 ;  /* 0x0000080501007387 */ /* 0x000fe80000100800 */
[----:B------:R2:W-:Y:S04]  /*4180*/  STL [R1+0x384], R16 ;  /* 0x0003841001007387 */ /* 0x0005e80000100800 */
[----:B------:R3:W-:Y:S01]  /*4190*/  STL.S16 [R1+0x24], R4 ;  /* 0x0000240401007387 */ /* 0x0007e20000100600 */
[----:B-1----:R-:W-:Y:S01]  /*41a0*/  IMAD R36, R38, R2, RZ ;  /* 0x0000000226247224 */ /* 0x002fe200078e02ff */
[----:B------:R-:W-:Y:S03]  /*41b0*/  BAR.SYNC.DEFER_BLOCKING 0x0 ;  /* 0x0000000000007b1d */ /* 0x000fe60000010000 */
[----:B------:R-:W-:Y:S01]  /*41c0*/  IMAD R10, R2, 0x2, R36 ;  /* 0x00000002020a7824 */ /* 0x000fe200078e0224 */
[----:B------:R-:W-:-:S02]  /*41d0*/  ISETP.GT.AND P0, PT, R16, 0x7f, PT ;  /* 0x0000007f1000780c */ /* 0x000fc40003f04270 */
[----:B------:R-:W-:Y:S01]  /*41e0*/  LOP3.LUT P1, RZ, R40, 0xff, RZ, 0xc0, !PT ;  /* 0x000000ff28ff7812 */ /* 0x000fe2000782c0ff */
[----:B--2---:R-:W-:Y:S01]  /*41f0*/  IMAD R16, R2, 0x2, R10 ;  /* 0x0000000202107824 */ /* 0x004fe200078e020a */
[C---:B------:R-:W-:Y:S02]  /*4200*/  LOP3.LUT R7, R38.reuse, 0x8, RZ, 0xfc, !PT ;  /* 0x0000000826077812 */ /* 0x040fe400078efcff */
[----:B------:R-:W-:Y:S01]  /*4210*/  LOP3.LUT R6, R38, 0xa, RZ, 0xfc, !PT ;  /* 0x0000000a26067812 */ /* 0x000fe200078efcff */
[----:B------:R-:W-:Y:S02]  /*4220*/  UIADD3 UR6, UPT, UPT, UR10, 0x20000, URZ ;  /* 0x000200000a067890 */ /* 0x000fe4000fffe0ff */
[----:B------:R-:W-:Y:S01]  /*4230*/  UIADD3 UR11, UPT, UPT, UR11, UR5, UR9 ;  /* 0x000000050b0b7290 */ /* 0x000fe2000fffe009 */
[----:B0--3--:R-:W-:Y:S11]  /*4240*/  BRA.U UP0, `(.L_x_5) ;  /* 0x0000000100187547 */ /* 0x009ff6000b800000 */
[----:B------:R-:W-:Y:S01]  /*4250*/  ELECT P2, URZ, PT ;  /* 0x0000000000ff782f */ /* 0x000fe20003840000 */
[----:B------:R-:W-:Y:S01]  /*4260*/  IMAD.MOV.U32 R4, RZ, RZ, 0x1 ;  /* 0x00000001ff047424 */ /* 0x000fe200078e00ff */
[----:B------:R-:W-:Y:S01]  /*4270*/  UMOV UR5, 0x40 ;  /* 0x0000004000057882 */ /* 0x000fe20000000000 */
[----:B------:R-:W-:Y:S01]  /*4280*/  UVIRTCOUNT.DEALLOC.SMPOOL 0x80 ;  /* 0x000000800000784c */ /* 0x000fe20000000000 */
[----:B------:R-:W-:-:S09]  /*4290*/  ULEA UR5, UR4, UR5, 0x18 ;  /* 0x0000000504057291 */ /* 0x000fd2000f8ec0ff */
[----:B------:R0:W-:Y:S03]  /*42a0*/  @P2 STS.U8 [UR5], R4 ;  /* 0x00000004ff002988 */ /* 0x0001e60008000005 */
.L_x_5:
[----:B------:R1:W-:Y:S01]  /*42b0*/  STL [R1+0x6f4], R111 ;  /* 0x0006f46f01007387 */ /* 0x0003e20000100800 */
[----:B------:R-:W-:Y:S01]  /*42c0*/  VOTEU.ALL UP1, P1 ;  /* 0x0000000000ff7886 */ /* 0x000fe20000820000 */
[----:B------:R-:W-:Y:S01]  /*42d0*/  UMOV UR12, UR6 ;  /* 0x00000006000c7c82 */ /* 0x000fe20008000000 */
[----:B------:R-:W-:Y:S01]  /*42e0*/  IMAD.SHL.U32 R125, R5, 0x2, RZ ;  /* 0x00000002057d7824 */ /* 0x000fe200078e00ff */
[----:B------:R-:W-:Y:S01]  /*42f0*/  STL [R1+0x6f0], R113 ;  /* 0x0006f07101007387 */ /* 0x000fe20000100800 */
[----:B------:R-:W-:Y:S01]  /*4300*/  IMAD R11, R2, 0x2, R16 ;  /* 0x00000002020b7824 */ /* 0x000fe200078e0210 */
[-C--:B------:R-:W-:Y:S01]  /*4310*/  ISETP.LT.AND P3, PT, R7, R124.reuse, P0 ;  /* 0x0000007c0700720c */ /* 0x080fe20000761270 */
[----:B------:R-:W-:Y:S01]  /*4320*/  STTM.x64 tmem[UR11], RZ ;  /* 0x000000ff000079ed */ /* 0x000fe2000834000b */
[----:B------:R2:W-:Y:S01]  /*4330*/  STL [R1+0x6ec], R115 ;  /* 0x0006ec7301007387 */ /* 0x0005e20000100800 */
[----:B------:R-:W-:Y:S01]  /*4340*/  VOTEU.ALL UP2, P1 ;  /* 0x0000000000ff7886 */ /* 0x000fe20000840000 */
[----:B------:R-:W-:Y:S01]  /*4350*/  ISETP.LT.AND P2, PT, R6, R124, P0 ;  /* 0x0000007c0600720c */ /* 0x000fe20000741270 */
[----:B------:R-:W3:Y:S01]  /*4360*/  LDCU UR8, c[0x0][0x3b0] ;  /* 0x00007600ff0877ac */ /* 0x000ee20008000800 */
[----:B------:R4:W-:Y:S04]  /*4370*/  STL [R1+0x6e8], R123 ;  /* 0x0006e87b01007387 */ /* 0x0009e80000100800 */
[----:B------:R-:W-:Y:S04]  /*4380*/  STL [R1+0x6e4], R117 ;  /* 0x0006e47501007387 */ /* 0x000fe80000100800 */
[----:B------:R-:W-:Y:S04]  /*4390*/  STL [R1+0x6e0], R119 ;  /* 0x0006e07701007387 */ /* 0x000fe80000100800 */
[----:B------:R0:W-:Y:S04]  /*43a0*/  STL [R1+0x6dc], R121 ;  /* 0x0006dc7901007387 */ /* 0x0001e80000100800 */
[----:B------:R0:W-:Y:S04]  /*43b0*/  STL [R1+0x6d4], R0 ;  /* 0x0006d40001007387 */ /* 0x0001e80000100800 */
[----:B------:R-:W3:Y:S01]  /*43c0*/  LDL R9, [R1+0x24] ;  /* 0x0000240001097983 */ /* 0x000ee20000100800 */
[----:B------:R-:W-:-:S04]  /*43d0*/  @!UP1 UIADD3 UR4, UPT, UPT, -UR7, 0x100000, URZ ;  /* 0x0010000007049890 */ /* 0x000fc8000fffe1ff */
[----:B------:R-:W-:Y:S02]  /*43e0*/  @!UP1 USHF.L.U32 UR5, UR4, 0xb, URZ ;  /* 0x0000000b04059899 */ /* 0x000fe400080006ff */
[----:B------:R-:W-:Y:S01]  /*43f0*/  @!UP1 USHF.L.U32 UR4, UR4, 0x1, URZ ;  /* 0x0000000104049899 */ /* 0x000fe200080006ff */
[C---:B0-----:R-:W-:Y:S01]  /*4400*/  IMAD R4, R2.reuse, 0x2, R11 ;  /* 0x0000000202047824 */ /* 0x041fe200078e020b */
[----:B------:R-:W-:Y:S01]  /*4410*/  IADD3 R18, P4, PT, R125, UR16, RZ ;  /* 0x000000107d127c10 */ /* 0x000fe2000ff9e0ff */
[----:B------:R-:W0:Y:S02]  /*4420*/  FENCE.VIEW.ASYNC.T ;  /* 0x00000000000073c6 */ /* 0x000e240000000200 */
[----:B0-----:R-:W-:Y:S01]  /*4430*/  BAR.SYNC.DEFER_BLOCKING 0x0 ;  /* 0x0000000000007b1d */ /* 0x001fe20000010000 */
[----:B------:R-:W-:Y:S01]  /*4440*/  IMAD R8, R2, 0x2, R4 ;  /* 0x0000000202087824 */ /* 0x000fe200078e0204 */
[----:B------:R-:W-:Y:S02]  /*4450*/  LEA.HI.X.SX32 R17, R5, UR17, 0x1, P4 ;  /* 0x0000001105117c11 */ /* 0x000fe4000a0f0eff */
[----:B------:R-:W-:-:S02]  /*4460*/  LEA R6, P4, R4, R18, 0x1 ;  /* 0x0000001204067211 */ /* 0x000fc400078808ff */
[----:B-1----:R-:W-:Y:S02]  /*4470*/  PRMT R111, RZ, 0x7610, R111 ;  /* 0x00007610ff6f7816 */ /* 0x002fe4000000006f */
[----:B--2---:R-:W-:Y:S01]  /*4480*/  PRMT R115, RZ, 0x7610, R115 ;  /* 0x00007610ff737816 */ /* 0x004fe20000000073 */
[----:B------:R-:W-:Y:S01]  /*4490*/  STL [R1+0x610], R125 ;  /* 0x0006107d01007387 */ /* 0x000fe20000100800 */
[-C--:B------:R-:W-:Y:S02]  /*44a0*/  LEA.HI.X.SX32 R7, R4, R17.reuse, 0x1, P4 ;  /* 0x0000001104077211 */ /* 0x080fe400020f0eff */
[----:B------:R-:W-:Y:S01]  /*44b0*/  PRMT R113, RZ, 0x7610, R113 ;  /* 0x00007610ff717816 */ /* 0x000fe20000000071 */
[----:B------:R-:W-:Y:S01]  /*44c0*/  STL [R1+0x680], R125 ;  /* 0x0006807d01007387 */ /* 0x000fe20000100800 */
[C---:B------:R-:W-:Y:S02]  /*44d0*/  LEA R4, P4, R8.reuse, R18, 0x1 ;  /* 0x0000001208047211 */ /* 0x040fe400078808ff */
[----:B------:R-:W-:Y:S01]  /*44e0*/  PRMT R122, RZ, 0x7610, R122 ;  /* 0x00007610ff7a7816 */ /* 0x000fe2000000007a */
[----:B------:R-:W-:Y:S04]  /*44f0*/  STL [R1+0x684], R125 ;  /* 0x0006847d01007387 */ /* 0x000fe80000100800 */
[----:B------:R-:W0:Y:S02]  /*4500*/  FENCE.VIEW.ASYNC.S ;  /* 0x00000000000073c6 */ /* 0x000e240000000000 */
[----:B0-----:R0:W1:Y:S02]  /*4510*/  @!UP2 SYNCS.EXCH.64 URZ, [UR12], UR4 ;  /* 0x000000040cffa5b2 */ /* 0x0010640008000100 */
[----:B-1----:R-:W-:Y:S01]  /*4520*/  BAR.SYNC.DEFER_BLOCKING 0x0 ;  /* 0x0000000000007b1d */ /* 0x002fe20000010000 */
[----:B------:R-:W-:-:S02]  /*4530*/  LEA.HI.X.SX32 R5, R8, R17, 0x1, P4 ;  /* 0x0000001108057211 */ /* 0x000fc400020f0eff */
[----:B----4-:R-:W-:Y:S02]  /*4540*/  PRMT R123, RZ, 0x7610, R123 ;  /* 0x00007610ff7b7816 */ /* 0x010fe4000000007b */
[----:B------:R-:W-:Y:S02]  /*4550*/  PRMT R121, RZ, 0x7610, R121 ;  /* 0x00007610ff797816 */ /* 0x000fe40000000079 */
[----:B------:R-:W-:Y:S01]  /*4560*/  PRMT R120, RZ, 0x7610, R120 ;  /* 0x00007610ff787816 */ /* 0x000fe20000000078 */
[----:B------:R-:W-:Y:S01]  /*4570*/  STL [R1+0x688], R125 ;  /* 0x0006887d01007387 */ /* 0x000fe20000100800 */
[----:B------:R-:W-:Y:S02]  /*4580*/  PRMT R119, RZ, 0x7610, R119 ;  /* 0x00007610ff777816 */ /* 0x000fe40000000077 */
[----:B------:R-:W-:Y:S01]  /*4590*/  PRMT R118, RZ, 0x7610, R118 ;  /* 0x00007610ff767816 */ /* 0x000fe20000000076 */
[----:B------:R-:W-:Y:S01]  /*45a0*/  STL [R1+0x68c], R125 ;  /* 0x00068c7d01007387 */ /* 0x000fe20000100800 */
[----:B------:R-:W-:-:S02]  /*45b0*/  PRMT R116, RZ, 0x7610, R116 ;  /* 0x00007610ff747816 */ /* 0x000fc40000000074 */
[----:B------:R-:W-:Y:S01]  /*45c0*/  PRMT R114, RZ, 0x7610, R114 ;  /* 0x00007610ff727816 */ /* 0x000fe20000000072 */
[----:B------:R-:W-:Y:S01]  /*45d0*/  STL [R1+0x690], R125 ;  /* 0x0006907d01007387 */ /* 0x000fe20000100800 */
        /* <DEDUP_REMOVED lines=46> */
[----:B------:R-:W-:Y:S02]  /*48c0*/  PRMT R54, RZ, 0x7610, R54 ;  /* 0x00007610ff367816 */ /* 0x000fe40000000036 */
[----:B------:R-:W-:Y:S02]  /*48d0*/  PRMT R50, RZ, 0x7610, R50 ;  /* 0x00007610ff327816 */ /* 0x000fe40000000032 */
[----:B------:R-:W-:Y:S02]  /*48e0*/  PRMT R44, RZ, 0x7610, R44 ;  /* 0x00007610ff2c7816 */ /* 0x000fe4000000002c */
[----:B------:R-:W-:-:S02]  /*48f0*/  PRMT R48, RZ, 0x7610, R48 ;  /* 0x00007610ff307816 */ /* 0x000fc40000000030 */
[----:B------:R-:W-:Y:S02]  /*4900*/  PRMT R46, RZ, 0x7610, R46 ;  /* 0x00007610ff2e7816 */ /* 0x000fe4000000002e */
[----:B------:R-:W-:Y:S02]  /*4910*/  PRMT R34, RZ, 0x7610, R34 ;  /* 0x00007610ff227816 */ /* 0x000fe40000000022 */
[----:B------:R-:W-:Y:S01]  /*4920*/  PRMT R40, RZ, 0x7610, R40 ;  /* 0x00007610ff287816 */ /* 0x000fe20000000028 */
[----:B---3--:R-:W-:Y:S01]  /*4930*/  IMAD R14, R14, UR8, RZ ;  /* 0x000000080e0e7c24 */ /* 0x008fe2000f8e02ff */
[----:B------:R-:W-:Y:S01]  /*4940*/  PRMT R0, RZ, 0x7610, R0 ;  /* 0x00007610ff007816 */ /* 0x000fe20000000000 */
[----:B------:R-:W-:Y:S01]  /*4950*/  IMAD R12, R12, UR8, RZ ;  /* 0x000000080c0c7c24 */ /* 0x000fe2000f8e02ff */
[----:B------:R-:W1:Y:S01]  /*4960*/  LDCU.64 UR16, c[0x0][0x380] ;  /* 0x00007000ff1077ac */ /* 0x000e620008000a00 */
[----:B------:R2:W3:Y:S02]  /*4970*/  @P3 LDG.E.U16 R9, desc[UR20][R6.64] ;  /* 0x0000001406093981 */ /* 0x0004e4000c1e1500 */
[----:B--2---:R-:W-:-:S02]  /*4980*/  PRMT R6, RZ, 0x7610, R6 ;  /* 0x00007610ff067816 */ /* 0x004fc40000000006 */
[----:B------:R-:W-:-:S04]  /*4990*/  LOP3.LUT R7, R38, 0xc, RZ, 0xfc, !PT ;  /* 0x0000000c26077812 */ /* 0x000fc800078efcff */
[----:B------:R2:W4:Y:S04]  /*49a0*/  @P2 LDG.E.U16 R6, desc[UR20][R4.64] ;  /* 0x0000001404062981 */ /* 0x000528000c1e1500 */
[----:B---3--:R3:W-:Y:S01]  /*49b0*/  @P3 STL [R1+0x24], R9 ;  /* 0x0000240901003387 */ /* 0x0087e20000100800 */
[----:B------:R-:W-:Y:S01]  /*49c0*/  ISETP.LT.AND P3, PT, R7, R124, P0 ;  /* 0x0000007c0700720c */ /* 0x000fe20000761270 */
[----:B------:R-:W-:Y:S01]  /*49d0*/  IMAD R7, R2, 0x2, R8 ;  /* 0x0000000202077824 */ /* 0x000fe200078e0208 */
[----:B---3--:R-:W-:-:S04]  /*49e0*/  LOP3.LUT R9, R38, 0xe, RZ, 0xfc, !PT ;  /* 0x0000000e26097812 */ /* 0x008fc800078efcff */
[----:B------:R-:W-:Y:S01]  /*49f0*/  ISETP.LT.AND P4, PT, R9, R124, P0 ;  /* 0x0000007c0900720c */ /* 0x000fe20000781270 */
[----:B------:R-:W-:Y:S01]  /*4a00*/  IMAD R9, R2, 0x2, R7 ;  /* 0x0000000202097824 */ /* 0x000fe200078e0207 */
[C---:B--2---:R-:W-:Y:S01]  /*4a10*/  LEA R4, P2, R7.reuse, R18, 0x1 ;  /* 0x0000001207047211 */ /* 0x044fe200078408ff */
[----:B----4-:R2:W-:Y:S01]  /*4a20*/  STL [R1+0x218], R6 ;  /* 0x0002180601007387 */ /* 0x0105e20000100800 */
[----:B------:R-:W-:Y:S02]  /*4a30*/  LOP3.LUT R8, R38, 0x10, RZ, 0xfc, !PT ;  /* 0x0000001026087812 */ /* 0x000fe400078efcff */
[-C--:B------:R-:W-:Y:S02]  /*4a40*/  LEA.HI.X.SX32 R5, R7, R17.reuse, 0x1, P2 ;  /* 0x0000001107057211 */ /* 0x080fe400010f0eff */
[----:B------:R-:W-:Y:S02]  /*4a50*/  ISETP.LT.AND P2, PT, R8, R124, P0 ;  /* 0x0000007c0800720c */ /* 0x000fe40000741270 */
[C---:B--2---:R-:W-:Y:S01]  /*4a60*/  LEA R6, P5, R9.reuse, R18, 0x1 ;  /* 0x0000001209067211 */ /* 0x044fe200078a08ff */
[----:B------:R-:W-:Y:S01]  /*4a70*/  IMAD R8, R2, 0x2, R9 ;  /* 0x0000000202087824 */ /* 0x000fe200078e0209 */
[----:B------:R2:W3:Y:S02]  /*4a80*/  @P3 LDG.E.U16 R111, desc[UR20][R4.64] ;  /* 0x00000014046f3981 */ /* 0x0004e4000c1e1500 */
[----:B------:R-:W-:-:S05]  /*4a90*/  LEA.HI.X.SX32 R7, R9, R17, 0x1, P5 ;  /* 0x0000001109077211 */ /* 0x000fca00028f0eff */
[----:B------:R4:W3:Y:S01]  /*4aa0*/  @P4 LDG.E.U16 R115, desc[UR20][R6.64] ;  /* 0x0000001406734981 */ /* 0x0008e2000c1e1500 */
[----:B--2---:R-:W-:-:S04]  /*4ab0*/  LEA R4, P3, R8, R18, 0x1 ;  /* 0x0000001208047211 */ /* 0x004fc800078608ff */
[----:B------:R-:W-:Y:S02]  /*4ac0*/  LEA.HI.X.SX32 R5, R8, R17, 0x1, P3 ;  /* 0x0000001108057211 */ /* 0x000fe400018f0eff */
[----:B----4-:R-:W-:-:S06]  /*4ad0*/  PRMT R6, RZ, 0x7610, R6 ;  /* 0x00007610ff067816 */ /* 0x010fcc0000000006 */
[----:B------:R2:W4:Y:S01]  /*4ae0*/  @P2 LDG.E.U16 R6, desc[UR20][R4.64] ;  /* 0x0000001404062981 */ /* 0x000522000c1e1500 */
[----:B------:R-:W-:-:S04]  /*4af0*/  LOP3.LUT R7, R38, 0x12, RZ, 0xfc, !PT ;  /* 0x0000001226077812 */ /* 0x000fc800078efcff */
[----:B------:R-:W-:Y:S01]  /*4b00*/  ISETP.LT.AND P3, PT, R7, R124, P0 ;  /* 0x0000007c0700720c */ /* 0x000fe20000761270 */
[----:B------:R-:W-:-:S04]  /*4b10*/  IMAD R7, R2, 0x2, R8 ;  /* 0x0000000202077824 */ /* 0x000fc800078e0208 */
[----:B------:R-:W-:Y:S01]  /*4b20*/  IMAD R8, R2, 0x2, R7 ;  /* 0x0000000202087824 */ /* 0x000fe200078e0207 */
[----:B--2---:R-:W-:-:S04]  /*4b30*/  LEA R4, P2, R7, R18, 0x1 ;  /* 0x0000001207047211 */ /* 0x004fc800078408ff */
[----:B------:R-:W-:-:S05]  /*4b40*/  LEA.HI.X.SX32 R5, R7, R17, 0x1, P2 ;  /* 0x0000001107057211 */ /* 0x000fca00010f0eff */
[----:B------:R2:W2:Y:S01]  /*4b50*/  @P3 LDG.E.U16 R113, desc[UR20][R4.64] ;  /* 0x0000001404713981 */ /* 0x0004a2000c1e1500 */
[----:B------:R-:W-:-:S03]  /*4b60*/  PRMT R9, RZ, 0x7610, R9 ;  /* 0x00007610ff097816 */ /* 0x000fc60000000009 */
[----:B---3--:R3:W-:Y:S04]  /*4b70*/  STL [R1+0x220], R111 ;  /* 0x0002206f01007387 */ /* 0x0087e80000100800 */
[----:B---3--:R-:W3:Y:S04]  /*4b80*/  LDL.LU R111, [R1+0x6f4] ;  /* 0x0006f400016f7983 */ /* 0x008ee80000300800 */
[----:B------:R0:W-:Y:S02]  /*4b90*/  STL [R1+0x224], R115 ;  /* 0x0002247301007387 */ /* 0x0001e40000100800 */
[----:B0-----:R-:W-:-:S04]  /*4ba0*/  LOP3.LUT R115, R38, 0x14, RZ, 0xfc, !PT ;  /* 0x0000001426737812 */ /* 0x001fc800078efcff */
[-C--:B------:R-:W-:Y:S02]  /*4bb0*/  ISETP.LT.AND P4, PT, R115, R124.reuse, P0 ;  /* 0x0000007c7300720c */ /* 0x080fe40000781270 */
[----:B------:R-:W-:Y:S01]  /*4bc0*/  LOP3.LUT R115, R38, 0x16, RZ, 0xfc, !PT ;  /* 0x0000001626737812 */ /* 0x000fe200078efcff */
[----:B----4-:R0:W-:Y:S03]  /*4bd0*/  STL [R1+0x20], R6 ;  /* 0x0000200601007387 */ /* 0x0101e60000100800 */
[----:B------:R-:W-:Y:S01]  /*4be0*/  ISETP.LT.AND P2, PT, R115, R124, P0 ;  /* 0x0000007c7300720c */ /* 0x000fe20000741270 */
[----:B------:R-:W-:Y:S01]  /*4bf0*/  IMAD R115, R2, 0x2, R8 ;  /* 0x0000000202737824 */ /* 0x000fe200078e0208 */
[----:B0-----:R-:W-:-:S04]  /*4c00*/  LEA R6, P5, R8, R18, 0x1 ;  /* 0x0000001208067211 */ /* 0x001fc800078a08ff */
[C---:B--2---:R-:W-:Y:S02]  /*4c10*/  LEA R4, P3, R115.reuse, R18, 0x1 ;  /* 0x0000001273047211 */ /* 0x044fe400078608ff */
[-C--:B------:R-:W-:Y:S02]  /*4c20*/  LEA.HI.X.SX32 R7, R8, R17.reuse, 0x1, P5 ;  /* 0x0000001108077211 */ /* 0x080fe400028f0eff */
[----:B------:R-:W-:Y:S02]  /*4c30*/  PRMT R8, RZ, 0x7610, R8 ;  /* 0x00007610ff087816 */ /* 0x000fe40000000008 */
[----:B------:R-:W-:-:S04]  /*4c40*/  LEA.HI.X.SX32 R5, R115, R17, 0x1, P3 ;  /* 0x0000001173057211 */ /* 0x000fc800018f0eff */
[----:B------:R0:W2:Y:S04]  /*4c50*/  @P4 LDG.E.U16 R8, desc[UR20][R6.64] ;  /* 0x0000001406084981 */ /* 0x0000a8000c1e1500 */
[----:B------:R4:W3:Y:S04]  /*4c60*/  @P2 LDG.E.U16 R9, desc[UR20][R4.64] ;  /* 0x0000001404092981 */ /* 0x0008e8000c1e1500 */
[----:B------:R1:W-:Y:S01]  /*4c70*/  STL [R1+0x214], R113 ;  /* 0x0002147101007387 */ /* 0x0003e20000100800 */
[----:B0-----:R-:W-:-:S04]  /*4c80*/  LOP3.LUT R7, R38, 0x18, RZ, 0xfc, !PT ;  /* 0x0000001826077812 */ /* 0x001fc800078efcff */
[----:B------:R-:W-:Y:S01]  /*4c90*/  ISETP.LT.AND P3, PT, R7, R124, P0 ;  /* 0x0000007c0700720c */ /* 0x000fe20000761270 */
[----:B------:R-:W-:Y:S01]  /*4ca0*/  IMAD R7, R2, 0x2, R115 ;  /* 0x0000000202077824 */ /* 0x000fe200078e0273 */
[----:B-1----:R-:W3:Y:S04]  /*4cb0*/  LDL.LU R113, [R1+0x6f0] ;  /* 0x0006f00001717983 */ /* 0x002ee80000300800 */
[----:B------:R0:W-:Y:S01]  /*4cc0*/  STL [R1+0x4], R115 ;  /* 0x0000047301007387 */ /* 0x0001e20000100800 */
[----:B----4-:R-:W-:-:S04]  /*4cd0*/  LEA R4, P2, R7, R18, 0x1 ;  /* 0x0000001207047211 */ /* 0x010fc800078408ff */
[----:B------:R-:W-:-:S05]  /*4ce0*/  LEA.HI.X.SX32 R5, R7, R17, 0x1, P2 ;  /* 0x0000001107057211 */ /* 0x000fca00010f0eff */
[----:B------:R-:W4:Y:S04]  /*4cf0*/  @P3 LDG.E.U16 R123, desc[UR20][R4.64] ;  /* 0x00000014047b3981 */ /* 0x000f28000c1e1500 */
[----:B--2---:R1:W-:Y:S04]  /*4d00*/  STL [R1+0x21c], R8 ;  /* 0x00021c0801007387 */ /* 0x0043e80000100800 */
[----:B0-----:R-:W2:Y:S04]  /*4d10*/  LDL.LU R115, [R1+0x6ec] ;  /* 0x0006ec0001737983 */ /* 0x001ea80000300800 */
[----:B---3--:R0:W-:Y:S01]  /*4d20*/  STL [R1+0x210], R9 ;  /* 0x0002100901007387 */ /* 0x0081e20000100800 */
[----:B-1----:R-:W-:-:S04]  /*4d30*/  LOP3.LUT R8, R38, 0x1a, RZ, 0xfc, !PT ;  /* 0x0000001a26087812 */ /* 0x002fc800078efcff */
[----:B------:R-:W-:Y:S01]  /*4d40*/  ISETP.LT.AND P4, PT, R8, R124, P0 ;  /* 0x0000007c0800720c */ /* 0x000fe20000781270 */
[----:B0-----:R-:W-:-:S05]  /*4d50*/  IMAD R9, R2, 0x2, R7 ;  /* 0x0000000202097824 */ /* 0x001fca00078e0207 */
[----:B------:R-:W-:-:S04]  /*4d60*/  LEA R6, P5, R9, R18, 0x1 ;  /* 0x0000001209067211 */ /* 0x000fc800078a08ff */
[----:B------:R-:W-:-:S05]  /*4d70*/  LEA.HI.X.SX32 R7, R9, R17, 0x1, P5 ;  /* 0x0000001109077211 */ /* 0x000fca00028f0eff */
[----:B------:R0:W3:Y:S01]  /*4d80*/  @P4 LDG.E.U16 R122, desc[UR20][R6.64] ;  /* 0x00000014067a4981 */ /* 0x0000e2000c1e1500 */
[----:B------:R-:W-:-:S04]  /*4d90*/  LOP3.LUT R8, R38, 0x1c, RZ, 0xfc, !PT ;  /* 0x0000001c26087812 */ /* 0x000fc800078efcff */
[----:B------:R-:W-:Y:S01]  /*4da0*/  ISETP.LT.AND P2, PT, R8, R124, P0 ;  /* 0x0000007c0800720c */ /* 0x000fe20000741270 */
[----:B------:R-:W-:Y:S01]  /*4db0*/  IMAD R8, R2, 0x2, R9 ;  /* 0x0000000202087824 */ /* 0x000fe200078e0209 */
[----:B----4-:R1:W-:Y:S01]  /*4dc0*/  STL [R1+0x1c], R123 ;  /* 0x00001c7b01007387 */ /* 0x0103e20000100800 */
[----:B------:R-:W-:-:S03]  /*4dd0*/  LOP3.LUT R9, R38, 0x20, RZ, 0xfc, !PT ;  /* 0x0000002026097812 */ /* 0x000fc600078efcff */
[----:B------:R-:W-:Y:S01]  /*4de0*/  LEA R4, P3, R8, R18, 0x1 ;  /* 0x0000001208047211 */ /* 0x000fe200078608ff */
[----:B0-----:R-:W-:Y:S01]  /*4df0*/  IMAD R7, R2, 0x2, R8 ;  /* 0x0000000202077824 */ /* 0x001fe200078e0208 */
[----:B------:R-:W-:Y:S02]  /*4e00*/  ISETP.LT.AND P4, PT, R9, R124, P0 ;  /* 0x0000007c0900720c */ /* 0x000fe40000781270 */
[----:B------:R-:W-:Y:S01]  /*4e10*/  LEA.HI.X.SX32 R5, R8, R17, 0x1, P3 ;  /* 0x0000001108057211 */ /* 0x000fe200018f0eff */
[----:B-1----:R-:W4:Y:S01]  /*4e20*/  LDL.LU R123, [R1+0x6e8] ;  /* 0x0006e800017b7983 */ /* 0x002f220000300800 */
[----:B------:R-:W-:-:S03]  /*4e30*/  IMAD R9, R2, 0x2, R7 ;  /* 0x0000000202097824 */ /* 0x000fc600078e0207 */
[----:B------:R0:W2:Y:S01]  /*4e40*/  @P2 LDG.E.U16 R121, desc[UR20][R4.64] ;  /* 0x0000001404792981 */ /* 0x0000a2000c1e1500 */
[----:B------:R-:W-:Y:S02]  /*4e50*/  LOP3.LUT R8, R38, 0x22, RZ, 0xfc, !PT ;  /* 0x0000002226087812 */ /* 0x000fe400078efcff */
[-C--:B------:R-:W-:Y:S02]  /*4e60*/  LEA R6, P5, R9, R18.reuse, 0x1 ;  /* 0x0000001209067211 */ /* 0x080fe400078a08ff */
[----:B0-----:R-:W-:-:S04]  /*4e70*/  LEA R4, P2, R7, R18, 0x1 ;  /* 0x0000001207047211 */ /* 0x001fc800078408ff */
[-C--:B------:R-:W-:Y:S02]  /*4e80*/  LEA.HI.X.SX32 R5, R7, R17.reuse, 0x1, P2 ;  /* 0x0000001107057211 */ /* 0x080fe400010f0eff */
[----:B------:R-:W-:Y:S02]  /*4e90*/  LEA.HI.X.SX32 R7, R9, R17, 0x1, P5 ;  /* 0x0000001109077211 */ /* 0x000fe400028f0eff */
[----:B------:R-:W-:Y:S01]  /*4ea0*/  ISETP.LT.AND P2, PT, R8, R124, P0 ;  /* 0x0000007c0800720c */ /* 0x000fe20000741270 */
[----:B------:R-:W-:Y:S02]  /*4eb0*/  IMAD R8, R2, 0x2, R9 ;  /* 0x0000000202087824 */ /* 0x000fe400078e0209 */
[----:B------:R0:W2:Y:S01]  /*4ec0*/  @P4 LDG.E.U16 R119, desc[UR20][R6.64] ;  /* 0x0000001406774981 */ /* 0x0000a2000c1e1500 */
[----:B------:R-:W-:-:S04]  /*4ed0*/  LOP3.LUT R9, R38, 0x26, RZ, 0xfc, !PT ;  /* 0x0000002626097812 */ /* 0x000fc800078efcff */
[----:B------:R-:W-:Y:S01]  /*4ee0*/  ISETP.LT.AND P4, PT, R9, R124, P0 ;  /* 0x0000007c0900720c */ /* 0x000fe20000781270 */
[----:B0-----:R-:W-:-:S04]  /*4ef0*/  IMAD R7, R2, 0x2, R8 ;  /* 0x0000000202077824 */ /* 0x001fc800078e0208 */
[----:B------:R-:W-:-:S05]  /*4f00*/  IMAD R9, R2, 0x2, R7 ;  /* 0x0000000202097824 */ /* 0x000fca00078e0207 */
[----:B------:R-:W-:Y:S01]  /*4f10*/  LEA R6, P5, R9, R18, 0x1 ;  /* 0x0000001209067211 */ /* 0x000fe200078a08ff */
[----:B---3--:R0:W-:Y:S02]  /*4f20*/  STL [R1+0x204], R122 ;  /* 0x0002047a01007387 */ /* 0x0081e40000100800 */
[----:B0-----:R-:W-:-:S04]  /*4f30*/  LOP3.LUT R122, R38, 0x1e, RZ, 0xfc, !PT ;  /* 0x0000001e267a7812 */ /* 0x001fc800078efcff */
[----:B------:R-:W-:-:S13]  /*4f40*/  ISETP.LT.AND P3, PT, R122, R124, P0 ;  /* 0x0000007c7a00720c */ /* 0x000fda0000761270 */
[----:B------:R0:W3:Y:S02]  /*4f50*/  @P3 LDG.E.U16 R120, desc[UR20][R4.64] ;  /* 0x0000001404783981 */ /* 0x0000e4000c1e1500 */
[----:B0-----:R-:W-:-:S04]  /*4f60*/  LEA R4, P3, R8, R18, 0x1 ;  /* 0x0000001208047211 */ /* 0x001fc800078608ff */
[----:B------:R-:W-:-:S05]  /*4f70*/  LEA.HI.X.SX32 R5, R8, R17, 0x1, P3 ;  /* 0x0000001108057211 */ /* 0x000fca00018f0eff */
[----:B------:R0:W3:Y:S02]  /*4f80*/  @P2 LDG.E.U16 R118, desc[UR20][R4.64] ;  /* 0x0000001404762981 */ /* 0x0000e4000c1e1500 */
[----:B0-----:R-:W-:-:S04]  /*4f90*/  LEA R4, P2, R7, R18, 0x1 ;  /* 0x0000001207047211 */ /* 0x001fc800078408ff */
[-C--:B------:R-:W-:Y:S02]  /*4fa0*/  LEA.HI.X.SX32 R5, R7, R17.reuse, 0x1, P2 ;  /* 0x0000001107057211 */ /* 0x080fe400010f0eff */
[----:B------:R-:W-:-:S05]  /*4fb0*/  LEA.HI.X.SX32 R7, R9, R17, 0x1, P5 ;  /* 0x0000001109077211 */ /* 0x000fca00028f0eff */
[----:B------:R0:W3:Y:S04]  /*4fc0*/  @P4 LDG.E.U16 R116, desc[UR20][R6.64] ;  /* 0x0000001406744981 */ /* 0x0000e8000c1e1500 */
[----:B--2---:R1:W-:Y:S01]  /*4fd0*/  STL [R1+0x18], R119 ;  /* 0x0000187701007387 */ /* 0x0043e20000100800 */
[C---:B------:R-:W-:Y:S02]  /*4fe0*/  LOP3.LUT R8, R38.reuse, 0x28, RZ, 0xfc, !PT ;  /* 0x0000002826087812 */ /* 0x040fe400078efcff */
[----:B-1----:R-:W-:-:S04]  /*4ff0*/  LOP3.LUT R119, R38, 0x24, RZ, 0xfc, !PT ;  /* 0x0000002426777812 */ /* 0x002fc800078efcff */
[-C--:B------:R-:W-:Y:S02]  /*5000*/  ISETP.LT.AND P3, PT, R119, R124.reuse, P0 ;  /* 0x0000007c7700720c */ /* 0x080fe40000761270 */
[----:B------:R-:W-:Y:S01]  /*5010*/  ISETP.LT.AND P2, PT, R8, R124, P0 ;  /* 0x0000007c0800720c */ /* 0x000fe20000741270 */
[----:B------:R-:W-:Y:S01]  /*5020*/  IMAD R8, R2, 0x2, R9 ;  /* 0x0000000202087824 */ /* 0x000fe200078e0209 */
[----:B------:R-:W-:Y:S01]  /*5030*/  LOP3.LUT R9, R38, 0x2c, RZ, 0xfc, !PT ;  /* 0x0000002c26097812 */ /* 0x000fe200078efcff */
[----:B------:R-:W-:Y:S02]  /*5040*/  STL [R1+0x200], R121 ;  /* 0x0002007901007387 */ /* 0x000fe40000100800 */
[----:B0-----:R-:W-:-:S06]  /*5050*/  IMAD R7, R2, 0x2, R8 ;  /* 0x0000000202077824 */ /* 0x001fcc00078e0208 */
[----:B------:R0:W2:Y:S01]  /*5060*/  @P3 LDG.E.U16 R117, desc[UR20][R4.64] ;  /* 0x0000001404753981 */ /* 0x0000a2000c1e1500 */
[----:B------:R-:W-:Y:S01]  /*5070*/  ISETP.LT.AND P4, PT, R9, R124, P0 ;  /* 0x0000007c0900720c */ /* 0x000fe20000781270 */
[----:B------:R-:W-:Y:S01]  /*5080*/  IMAD R9, R2, 0x2, R7 ;  /* 0x0000000202097824 */ /* 0x000fe200078e0207 */
[----:B0-----:R-:W-:-:S04]  /*5090*/  LEA R4, P3, R8, R18, 0x1 ;  /* 0x0000001208047211 */ /* 0x001fc800078608ff */
[----:B------:R-:W-:Y:S02]  /*50a0*/  LEA.HI.X.SX32 R5, R8, R17, 0x1, P3 ;  /* 0x0000001108057211 */ /* 0x000fe400018f0eff */
[----:B------:R-:W-:-:S03]  /*50b0*/  LEA R6, P5, R9, R18, 0x1 ;  /* 0x0000001209067211 */ /* 0x000fc600078a08ff */
[----:B------:R0:W2:Y:S01]  /*50c0*/  @P2 LDG.E.U16 R114, desc[UR20][R4.64] ;  /* 0x0000001404722981 */ /* 0x0000a2000c1e1500 */
[----:B------:R-:W-:Y:S02]  /*50d0*/  LOP3.LUT R8, R38, 0x2e, RZ, 0xfc, !PT ;  /* 0x0000002e26087812 */ /* 0x000fe400078efcff */
        /* <DEDUP_REMOVED lines=22> */
[----:B------:R-:W-:Y:S04]  /*5240*/  STL [R1+0x1f4], R120 ;  /* 0x0001f47801007387 */ /* 0x000fe80000100800 */
[----:B------:R-:W-:Y:S04]  /*5250*/  STL [R1+0x1e0], R118 ;  /* 0x0001e07601007387 */ /* 0x000fe80000100800 */
[----:B--2---:R1:W-:Y:S01]  /*5260*/  STL [R1+0x1d4], R110 ;  /* 0x0001d46e01007387 */ /* 0x0043e20000100800 */
[----:B------:R-:W-:-:S02]  /*5270*/  LOP3.LUT R8, R38, 0x34, RZ, 0xfc, !PT ;  /* 0x0000003426087812 */ /* 0x000fc400078efcff */
[----:B-1----:R-:W-:-:S04]  /*5280*/  LOP3.LUT R110, R38, 0x30, RZ, 0xfc, !PT ;  /* 0x00000030266e7812 */ /* 0x002fc800078efcff */
[-C--:B------:R-:W-:Y:S02]  /*5290*/  ISETP.LT.AND P3, PT, R110, R124.reuse, P0 ;  /* 0x0000007c6e00720c */ /* 0x080fe40000761270 */
[-C--:B------:R-:W-:Y:S01]  /*52a0*/  ISETP.LT.AND P2, PT, R8, R124.reuse, P0 ;  /* 0x0000007c0800720c */ /* 0x080fe20000741270 */
[----:B------:R-:W-:Y:S01]  /*52b0*/  IMAD R8, R2, 0x2, R9 ;  /* 0x0000000202087824 */ /* 0x000fe200078e0209 */
[----:B------:R-:W-:Y:S01]  /*52c0*/  STL [R1+0x1e4], R117 ;  /* 0x0001e47501007387 */ /* 0x000fe20000100800 */
[----:B------:R-:W-:Y:S02]  /*52d0*/  LOP3.LUT R9, R38, 0x38, RZ, 0xfc, !PT ;  /* 0x0000003826097812 */ /* 0x000fe400078efcff */
[C---:B0-----:R-:W-:Y:S01]  /*52e0*/  IMAD R7, R2.reuse, 0x2, R8 ;  /* 0x0000000202077824 */ /* 0x041fe200078e0208 */
[----:B------:R-:W-:Y:S05]  /*52f0*/  STL [R1+0x14], R114 ;  /* 0x0000147201007387 */ /* 0x000fea0000100800 */
[----:B------:R0:W2:Y:S01]  /*5300*/  @P3 LDG.E.U16 R106, desc[UR20][R4.64] ;  /* 0x00000014046a3981 */ /* 0x0000a2000c1e1500 */
[----:B------:R-:W-:Y:S01]  /*5310*/  ISETP.LT.AND P4, PT, R9, R124, P0 ;  /* 0x0000007c0900720c */ /* 0x000fe20000781270 */
[----:B------:R-:W-:Y:S01]  /*5320*/  IMAD R9, R2, 0x2, R7 ;  /* 0x0000000202097824 */ /* 0x000fe200078e0207 */
[----:B0-----:R-:W-:-:S04]  /*5330*/  LEA R4, P3, R8, R18, 0x1 ;  /* 0x0000001208047211 */ /* 0x001fc800078608ff */
[----:B------:R-:W-:Y:S02]  /*5340*/  LEA.HI.X.SX32 R5, R8, R17, 0x1, P3 ;  /* 0x0000001108057211 */ /* 0x000fe400018f0eff */
[----:B------:R-:W-:-:S03]  /*5350*/  LEA R6, P5, R9, R18, 0x1 ;  /* 0x0000001209067211 */ /* 0x000fc600078a08ff */
[----:B------:R0:W2:Y:S01]  /*5360*/  @P2 LDG.E.U16 R102, desc[UR20][R4.64] ;  /* 0x0000001404662981 */ /* 0x0000a2000c1e1500 */
[----:B------:R-:W-:Y:S02]  /*5370*/  PRMT R125, RZ, 0x7610, R125 ;  /* 0x00007610ff7d7816 */ /* 0x000fe4000000007d */
[----:B0-----:R-:W-:-:S04]  /*5380*/  LEA R4, P2, R7, R18, 0x1 ;  /* 0x0000001207047211 */ /* 0x001fc800078408ff */
[-C--:B------:R-:W-:Y:S02]  /*5390*/  LEA.HI.X.SX32 R5, R7, R17.reuse, 0x1, P2 ;  /* 0x0000001107057211 */ /* 0x080fe400010f0eff */
[----:B------:R-:W-:-:S05]  /*53a0*/  LEA.HI.X.SX32 R7, R9, R17, 0x1, P5 ;  /* 0x0000001109077211 */ /* 0x000fca00028f0eff */
[----:B------:R-:W2:Y:S04]  /*53b0*/  @P4 LDG.E.U16 R125, desc[UR20][R6.64] ;  /* 0x00000014067d4981 */ /* 0x000ea8000c1e1500 */
[----:B---3--:R0:W-:Y:S02]  /*53c0*/  STL [R1+0x1c0], R104 ;  /* 0x0001c06801007387 */ /* 0x0081e40000100800 */
[----:B0-----:R-:W-:-:S04]  /*53d0*/  LOP3.LUT R104, R38, 0x36, RZ, 0xfc, !PT ;  /* 0x0000003626687812 */ /* 0x001fc800078efcff */
[----:B------:R-:W-:-:S13]  /*53e0*/  ISETP.LT.AND P3, PT, R104, R124, P0 ;  /* 0x0000007c6800720c */ /* 0x000fda0000761270 */
[----:B------:R0:W3:Y:S01]  /*53f0*/  @P3 LDG.E.U16 R100, desc[UR20][R4.64] ;  /* 0x0000001404643981 */ /* 0x0000e2000c1e1500 */
[----:B------:R-:W-:-:S04]  /*5400*/  LOP3.LUT R8, R38, 0x3a, RZ, 0xfc, !PT ;  /* 0x0000003a26087812 */ /* 0x000fc800078efcff */
[----:B------:R-:W-:Y:S01]  /*5410*/  ISETP.LT.AND P2, PT, R8, R124, P0 ;  /* 0x0000007c0800720c */ /* 0x000fe20000741270 */
[----:B------:R-:W-:Y:S01]  /*5420*/  IMAD R8, R2, 0x2, R9 ;  /* 0x0000000202087824 */ /* 0x000fe200078e0209 */
[----:B------:R-:W-:Y:S01]  /*5430*/  STL [R1+0x1d0], R112 ;  /* 0x0001d07001007387 */ /* 0x000fe20000100800 */
[----:B------:R-:W-:-:S03]  /*5440*/  LOP3.LUT R9, R38, 0x3e, RZ, 0xfc, !PT ;  /* 0x0000003e26097812 */ /* 0x000fc600078efcff */
[----:B------:R-:W-:Y:S01]  /*5450*/  STL [R1+0x1c4], R108 ;  /* 0x0001c46c01007387 */ /* 0x000fe20000100800 */
[----:B0-----:R-:W-:Y:S01]  /*5460*/  LEA R4, P3, R8, R18, 0x1 ;  /* 0x0000001208047211 */ /* 0x001fe200078608ff */
[----:B------:R-:W-:Y:S01]  /*5470*/  IMAD R7, R2, 0x2, R8 ;  /* 0x0000000202077824 */ /* 0x000fe200078e0208 */
[----:B------:R-:W-:Y:S02]  /*5480*/  ISETP.LT.AND P4, PT, R9, R124, P0 ;  /* 0x0000007c0900720c */ /* 0x000fe40000781270 */
[----:B------:R-:W-:Y:S01]  /*5490*/  LEA.HI.X.SX32 R5, R8, R17, 0x1, P3 ;  /* 0x0000001108057211 */ /* 0x000fe200018f0eff */
[----:B------:R-:W-:Y:S01]  /*54a0*/  IMAD R9, R2, 0x2, R7 ;  /* 0x0000000202097824 */ /* 0x000fe200078e0207 */
[----:B------:R-:W-:-:S03]  /*54b0*/  LOP3.LUT R8, R38, 0x40, RZ, 0xfc, !PT ;  /* 0x0000004026087812 */ /* 0x000fc600078efcff */
[----:B------:R0:W4:Y:S01]  /*54c0*/  @P2 LDG.E.U16 R98, desc[UR20][R4.64] ;  /* 0x0000001404622981 */ /* 0x000122000c1e1500 */
[-C--:B------:R-:W-:Y:S02]  /*54d0*/  LEA R6, P5, R9, R18.reuse, 0x1 ;  /* 0x0000001209067211 */ /* 0x080fe400078a08ff */
[----:B0-----:R-:W-:-:S04]  /*54e0*/  LEA R4, P2, R7, R18, 0x1 ;  /* 0x0000001207047211 */ /* 0x001fc800078408ff */
[-C--:B------:R-:W-:Y:S02]  /*54f0*/  LEA.HI.X.SX32 R5, R7, R17.reuse, 0x1, P2 ;  /* 0x0000001107057211 */ /* 0x080fe400010f0eff */
[----:B------:R-:W-:Y:S01]  /*5500*/  ISETP.LT.AND P2, PT, R8, R124, P0 ;  /* 0x0000007c0800720c */ /* 0x000fe20000741270 */
[----:B--2---:R-:W-:Y:S01]  /*5510*/  STL [R1+0x6d0], R125 ;  /* 0x0006d07d01007387 */ /* 0x004fe20000100800 */
[----:B------:R-:W-:Y:S01]  /*5520*/  LEA.HI.X.SX32 R7, R9, R17, 0x1, P5 ;  /* 0x0000001109077211 */ /* 0x000fe200028f0eff */
[----:B------:R-:W-:Y:S01]  /*5530*/  IMAD R8, R2, 0x2, R9 ;  /* 0x0000000202087824 */ /* 0x000fe200078e0209 */
[----:B------:R-:W-:-:S03]  /*5540*/  LOP3.LUT R9, R38, 0x44, RZ, 0xfc, !PT ;  /* 0x0000004426097812 */ /* 0x000fc600078efcff */
[----:B------:R0:W2:Y:S01]  /*5550*/  @P4 LDG.E.U16 R94, desc[UR20][R6.64] ;  /* 0x00000014065e4981 */ /* 0x0000a2000c1e1500 */
        /* <DEDUP_REMOVED lines=21> */
[----:B------:R-:W-:Y:S01]  /*56b0*/  ISETP.LT.AND P2, PT, R8, R124, P0 ;  /* 0x0000007c0800720c */ /* 0x000fe20000741270 */
[----:B------:R-:W-:Y:S01]  /*56c0*/  IMAD R8, R2, 0x2, R9 ;  /* 0x0000000202087824 */ /* 0x000fe200078e0209 */
[----:B----4-:R-:W-:Y:S01]  /*56d0*/  STL [R1+0x19c], R98 ;  /* 0x00019c6201007387 */ /* 0x010fe20000100800 */
[----:B------:R-:W-:Y:S02]  /*56e0*/  LOP3.LUT R9, R38, 0x4a, RZ, 0xfc, !PT ;  /* 0x0000004a26097812 */ /* 0x000fe400078efcff */
[----:B0-----:R-:W-:-:S06]  /*56f0*/  IMAD R7, R2, 0x2, R8 ;  /* 0x0000000202077824 */ /* 0x001fcc00078e0208 */
[----:B------:R0:W2:Y:S01]  /*5700*/  @P3 LDG.E.U16 R90, desc[UR20][R4.64] ;  /* 0x00000014045a3981 */ /* 0x0000a2000c1e1500 */
[----:B------:R-:W-:Y:S01]  /*5710*/  ISETP.LT.AND P4, PT, R9, R124, P0 ;  /* 0x0000007c0900720c */ /* 0x000fe20000781270 */
[----:B------:R-:W-:Y:S01]  /*5720*/  IMAD R9, R2, 0x2, R7 ;  /* 0x0000000202097824 */ /* 0x000fe200078e0207 */
[----:B0-----:R-:W-:-:S04]  /*5730*/  LEA R4, P3, R8, R18, 0x1 ;  /* 0x0000001208047211 */ /* 0x001fc800078608ff */
[----:B------:R-:W-:Y:S02]  /*5740*/  LEA.HI.X.SX32 R5, R8, R17, 0x1, P3 ;  /* 0x0000001108057211 */ /* 0x000fe400018f0eff */
[----:B------:R-:W-:-:S03]  /*5750*/  LOP3.LUT R8, R38, 0x4c, RZ, 0xfc, !PT ;  /* 0x0000004c26087812 */ /* 0x000fc600078efcff */
[----:B------:R0:W4:Y:S01]  /*5760*/  @P2 LDG.E.U16 R86, desc[UR20][R4.64] ;  /* 0x0000001404562981 */ /* 0x000122000c1e1500 */
[-C--:B------:R-:W-:Y:S02]  /*5770*/  LEA R6, P5, R9, R18.reuse, 0x1 ;  /* 0x0000001209067211 */ /* 0x080fe400078a08ff */
[----:B0-----:R-:W-:-:S04]  /*5780*/  LEA R4, P2, R7, R18, 0x1 ;  /* 0x0000001207047211 */ /* 0x001fc800078408ff */
[-C--:B------:R-:W-:Y:S02]  /*5790*/  LEA.HI.X.SX32 R5, R7, R17.reuse, 0x1, P2 ;  /* 0x0000001107057211 */ /* 0x080fe400010f0eff */
[----:B------:R-:W-:Y:S01]  /*57a0*/  ISETP.LT.AND P2, PT, R8, R124, P0 ;  /* 0x0000007c0800720c */ /* 0x000fe20000741270 */
[----:B------:R-:W-:Y:S01]  /*57b0*/  IMAD R8, R2, 0x2, R9 ;  /* 0x0000000202087824 */ /* 0x000fe200078e0209 */
[----:B------:R-:W-:Y:S02]  /*57c0*/  LEA.HI.X.SX32 R7, R9, R17, 0x1, P5 ;  /* 0x0000001109077211 */ /* 0x000fe400028f0eff */
        /* <DEDUP_REMOVED lines=28> */
[----:B----4-:R-:W-:Y:S05]  /*5990*/  STL [R1+0x18c], R86 ;  /* 0x00018c5601007387 */ /* 0x010fea0000100800 */
        /* <DEDUP_REMOVED lines=38> */
[----:B------:R-:W-:Y:S01]  /*5c00*/  STL [R1+0x17c], R78 ;  /* 0x00017c4e01007387 */ /* 0x000fe20000100800 */
[----:B------:R-:W-:-:S03]  /*5c10*/  LOP3.LUT R9, R38, 0x62, RZ, 0xfc, !PT ;  /* 0x0000006226097812 */ /* 0x000fc600078efcff */
[----:B----4-:R-:W-:Y:S01]  /*5c20*/  STL [R1+0x16c], R74 ;  /* 0x00016c4a01007387 */ /* 0x010fe20000100800 */
[----:B0-----:R-:W-:-:S04]  /*5c30*/  IMAD R7, R2, 0x2, R8 ;  /* 0x0000000202077824 */ /* 0x001fc800078e0208 */
        /* <DEDUP_REMOVED lines=31> */
[----:B------:R-:W-:Y:S01]  /*5e30*/  STL [R1+0x164], R68 ;  /* 0x0001644401007387 */ /* 0x000fe20000100800 */
[----:B------:R-:W-:-:S03]  /*5e40*/  LOP3.LUT R8, R38, 0x6a, RZ, 0xfc, !PT ;  /* 0x0000006a26087812 */ /* 0x000fc600078efcff */
[----:B--2---:R1:W-:Y:S02]  /*5e50*/  STL [R1+0x158], R58 ;  /* 0x0001583a01007387 */ /* 0x0043e40000100800 */
[----:B-1----:R-:W-:-:S04]  /*5e60*/  LOP3.LUT R58, R38, 0x66, RZ, 0xfc, !PT ;  /* 0x00000066263a7812 */ /* 0x002fc800078efcff */
[-C--:B------:R-:W-:Y:S02]  /*5e70*/  ISETP.LT.AND P3, PT, R58, R124.reuse, P0 ;  /* 0x0000007c3a00720c */ /* 0x080fe40000761270 */
[----:B------:R-:W-:Y:S01]  /*5e80*/  ISETP.LT.AND P2, PT, R8, R124, P0 ;  /* 0x0000007c0800720c */ /* 0x000fe20000741270 */
[C---:B------:R-:W-:Y:S01]  /*5e90*/  IMAD R8, R2.reuse, 0x2, R9 ;  /* 0x0000000202087824 */ /* 0x040fe200078e0209 */
[----:B------:R-:W-:Y:S04]  /*5ea0*/  STL [R1+0x160], R66 ;  /* 0x0001604201007387 */ /* 0x000fe80000100800 */
[----:B----4-:R-:W-:Y:S05]  /*5eb0*/  STL [R1+0x15c], R62 ;  /* 0x00015c3e01007387 */ /* 0x010fea0000100800 */
[----:B------:R1:W2:Y:S01]  /*5ec0*/  @P3 LDG.E.U16 R54, desc[UR20][R4.64] ;  /* 0x0000001404363981 */ /* 0x0002a2000c1e1500 */
[----:B0-----:R-:W-:Y:S01]  /*5ed0*/  IMAD R7, R2, 0x2, R8 ;  /* 0x0000000202077824 */ /* 0x001fe200078e0208 */
[----:B-1----:R-:W-:-:S04]  /*5ee0*/  LEA R4, P3, R8, R18, 0x1 ;  /* 0x0000001208047211 */ /* 0x002fc800078608ff */
[----:B------:R-:W-:-:S05]  /*5ef0*/  LEA.HI.X.SX32 R5, R8, R17, 0x1, P3 ;  /* 0x0000001108057211 */ /* 0x000fca00018f0eff */
[----:B------:R0:W4:Y:S02]  /*5f00*/  @P2 LDG.E.U16 R50, desc[UR20][R4.64] ;  /* 0x0000001404322981 */ /* 0x000124000c1e1500 */
[----:B0-----:R-:W-:-:S04]  /*5f10*/  LEA R4, P2, R7, R18, 0x1 ;  /* 0x0000001207047211 */ /* 0x001fc800078408ff */
[----:B------:R-:W-:Y:S01]  /*5f20*/  LEA.HI.X.SX32 R5, R7, R17, 0x1, P2 ;  /* 0x0000001107057211 */ /* 0x000fe200010f0eff */
[----:B---3--:R0:W-:Y:S02]  /*5f30*/  STL [R1+0x148], R52 ;  /* 0x0001483401007387 */ /* 0x0081e40000100800 */
[----:B0-----:R-:W-:-:S04]  /*5f40*/  LOP3.LUT R52, R38, 0x6c, RZ, 0xfc, !PT ;  /* 0x0000006c26347812 */ /* 0x001fc800078efcff */
[----:B------:R-:W-:-:S13]  /*5f50*/  ISETP.LT.AND P3, PT, R52, R124, P0 ;  /* 0x0000007c3400720c */ /* 0x000fda0000761270 */
[----:B------:R0:W3:Y:S01]  /*5f60*/  @P3 LDG.E.U16 R44, desc[UR20][R4.64] ;  /* 0x00000014042c3981 */ /* 0x0000e2000c1e1500 */
[----:B------:R-:W-:-:S04]  /*5f70*/  LOP3.LUT R9, R38, 0x6e, RZ, 0xfc, !PT ;  /* 0x0000006e26097812 */ /* 0x000fc800078efcff */
[----:B------:R-:W-:Y:S01]  /*5f80*/  ISETP.LT.AND P4, PT, R9, R124, P0 ;  /* 0x0000007c0900720c */ /* 0x000fe20000781270 */
[----:B------:R-:W-:Y:S01]  /*5f90*/  IMAD R9, R2, 0x2, R7 ;  /* 0x0000000202097824 */ /* 0x000fe200078e0207 */
[----:B------:R-:W-:-:S04]  /*5fa0*/  LOP3.LUT R8, R38, 0x70, RZ, 0xfc, !PT ;  /* 0x0000007026087812 */ /* 0x000fc800078efcff */
[C---:B------:R-:W-:Y:S02]  /*5fb0*/  LEA R6, P5, R9.reuse, R18, 0x1 ;  /* 0x0000001209067211 */ /* 0x040fe400078a08ff */
[----:B------:R-:W-:Y:S01]  /*5fc0*/  ISETP.LT.AND P2, PT, R8, R124, P0 ;  /* 0x0000007c0800720c */ /* 0x000fe20000741270 */
[----:B------:R-:W-:Y:S01]  /*5fd0*/  IMAD R8, R2, 0x2, R9 ;  /* 0x0000000202087824 */ /* 0x000fe200078e0209 */
[-C--:B------:R-:W-:Y:S01]  /*5fe0*/  LEA.HI.X.SX32 R7, R9, R17.reuse, 0x1, P5 ;  /* 0x0000001109077211 */ /* 0x080fe200028f0eff */
[----:B------:R-:W-:Y:S03]  /*5ff0*/  STL [R1+0x154], R60 ;  /* 0x0001543c01007387 */ /* 0x000fe60000100800 */
[C---:B0-----:R-:W-:Y:S01]  /*6000*/  LEA R4, P3, R8.reuse, R18, 0x1 ;  /* 0x0000001208047211 */ /* 0x041fe200078608ff */
[----:B------:R-:W-:Y:S04]  /*6010*/  STL [R1+0x150], R56 ;  /* 0x0001503801007387 */ /* 0x000fe80000100800 */
[----:B------:R0:W2:Y:S01]  /*6020*/  @P4 LDG.E.U16 R48, desc[UR20][R6.64] ;  /* 0x0000001406304981 */ /* 0x0000a2000c1e1500 */
[----:B------:R-:W-:-:S05]  /*6030*/  LEA.HI.X.SX32 R5, R8, R17, 0x1, P3 ;  /* 0x0000001108057211 */ /* 0x000fca00018f0eff */
[----:B------:R1:W2:Y:S01]  /*6040*/  @P2 LDG.E.U16 R46, desc[UR20][R4.64] ;  /* 0x00000014042e2981 */ /* 0x0002a2000c1e1500 */
[----:B0-----:R-:W-:Y:S01]  /*6050*/  IMAD R7, R2, 0x2, R8 ;  /* 0x0000000202077824 */ /* 0x001fe200078e0208 */
[----:B------:R-:W-:-:S04]  /*6060*/  LOP3.LUT R8, R38, 0x76, RZ, 0xfc, !PT ;  /* 0x0000007626087812 */ /* 0x000fc800078efcff */
[----:B------:R-:W-:Y:S01]  /*6070*/  LEA R6, P4, R7, R18, 0x1 ;  /* 0x0000001207067211 */ /* 0x000fe200078808ff */
[----:B-1----:R-:W-:-:S03]  /*6080*/  IMAD R5, R2, 0x2, R7 ;  /* 0x0000000202057824 */ /* 0x002fc600078e0207 */
[----:B------:R-:W-:Y:S02]  /*6090*/  LEA.HI.X.SX32 R7, R7, R17, 0x1, P4 ;  /* 0x0000001107077211 */ /* 0x000fe400020f0eff */
[----:B------:R-:W-:Y:S01]  /*60a0*/  ISETP.LT.AND P4, PT, R8, R124, P0 ;  /* 0x0000007c0800720c */ /* 0x000fe20000781270 */
[----:B------:R-:W-:Y:S01]  /*60b0*/  IMAD R8, R2, 0x2, R5 ;  /* 0x0000000202087824 */ /* 0x000fe200078e0205 */
[----:B------:R-:W-:Y:S02]  /*60c0*/  PRMT R9, RZ, 0x7610, R9 ;  /* 0x00007610ff097816 */ /* 0x000fe40000000009 */
[----:B------:R-:W-:-:S04]  /*60d0*/  LEA R4, P5, R5, R18, 0x1 ;  /* 0x0000001205047211 */ /* 0x000fc800078a08ff */
[----:B------:R-:W-:Y:S01]  /*60e0*/  LEA.HI.X.SX32 R5, R5, R17, 0x1, P5 ;  /* 0x0000001105057211 */ /* 0x000fe200028f0eff */
[----:B---3--:R0:W-:Y:S02]  /*60f0*/  STL [R1+0x144], R44 ;  /* 0x0001442c01007387 */ /* 0x0081e40000100800 */
[----:B0-----:R-:W-:-:S04]  /*6100*/  LOP3.LUT R44, R38, 0x72, RZ, 0xfc, !PT ;  /* 0x00000072262c7812 */ /* 0x001fc800078efcff */
[----:B------:R-:W-:Y:S02]  /*6110*/  ISETP.LT.AND P3, PT, R44, R124, P0 ;  /* 0x0000007c2c00720c */ /* 0x000fe40000761270 */
[----:B------:R-:W-:-:S04]  /*6120*/  LOP3.LUT R44, R38, 0x74, RZ, 0xfc, !PT ;  /* 0x00000074262c7812 */ /* 0x000fc800078efcff */
[----:B------:R-:W-:-:S07]  /*6130*/  ISETP.LT.AND P2, PT, R44, R124, P0 ;  /* 0x0000007c2c00720c */ /* 0x000fce0000741270 */
[----:B------:R0:W3:Y:S06]  /*6140*/  @P3 LDG.E.U16 R34, desc[UR20][R6.64] ;  /* 0x0000001406223981 */ /* 0x0000ec000c1e1500 */
[----:B------:R1:W3:Y:S01]  /*6150*/  @P2 LDG.E.U16 R40, desc[UR20][R4.64] ;  /* 0x0000001404282981 */ /* 0x0002e2000c1e1500 */
[----:B0-----:R-:W-:-:S04]  /*6160*/  LEA R6, P3, R8, R18, 0x1 ;  /* 0x0000001208067211 */ /* 0x001fc800078608ff */
[----:B------:R-:W-:-:S05]  /*6170*/  LEA.HI.X.SX32 R7, R8, R17, 0x1, P3 ;  /* 0x0000001108077211 */ /* 0x000fca00018f0eff */
[----:B------:R0:W3:Y:S01]  /*6180*/  @P4 LDG.E.U16 R9, desc[UR20][R6.64] ;  /* 0x0000001406094981 */ /* 0x0000e2000c1e1500 */
[----:B-1----:R-:W-:Y:S01]  /*6190*/  IMAD R5, R2, 0x2, R8 ;  /* 0x0000000202057824 */ /* 0x002fe200078e0208 */
[----:B------:R-:W-:Y:S02]  /*61a0*/  LOP3.LUT R4, R38, 0x78, RZ, 0xfc, !PT ;  /* 0x0000007826047812 */ /* 0x000fe400078efcff */
[----:B--2---:R-:W-:Y:S02]  /*61b0*/  STL [R1+0x14c], R54 ;  /* 0x00014c3601007387 */ /* 0x004fe40000100800 */
[----:B------:R-:W-:Y:S02]  /*61c0*/  ISETP.LT.AND P4, PT, R4, R124, P0 ;  /* 0x0000007c0400720c */ /* 0x000fe40000781270 */
[----:B----4-:R-:W-:Y:S01]  /*61d0*/  STL [R1+0x13c], R50 ;  /* 0x00013c3201007387 */ /* 0x010fe20000100800 */
[----:B------:R-:W-:Y:S01]  /*61e0*/  LEA R4, P3, R5, R18, 0x1 ;  /* 0x0000001205047211 */ /* 0x000fe200078608ff */
[----:B0-----:R-:W-:-:S03]  /*61f0*/  IMAD R7, R2, 0x2, R5 ;  /* 0x0000000202077824 */ /* 0x001fc600078e0205 */
[-C--:B------:R-:W-:Y:S02]  /*6200*/  LEA.HI.X.SX32 R5, R5, R17.reuse, 0x1, P3 ;  /* 0x0000001105057211 */ /* 0x080fe400018f0eff */
[CC--:B------:R-:W-:Y:S02]  /*6210*/  LEA R118, P3, R36.reuse, R18.reuse, 0x1 ;  /* 0x0000001224767211 */ /* 0x0c0fe400078608ff */
[CC--:B------:R-:W-:Y:S02]  /*6220*/  LEA R6, P6, R7.reuse, R18.reuse, 0x1 ;  /* 0x0000001207067211 */ /* 0x0c0fe400078c08ff */
[-C--:B------:R-:W-:Y:S01]  /*6230*/  LEA.HI.X.SX32 R119, R36, R17.reuse, 0x1, P3 ;  /* 0x0000001124777211 */ /* 0x080fe200018f0eff */
[----:B---3--:R-:W-:Y:S04]  /*6240*/  STL [R1+0x12c], R34 ;  /* 0x00012c2201007387 */ /* 0x008fe80000100800 */
[----:B------:R-:W-:Y:S04]  /*6250*/  STL [R1+0x4f8], R3 ;  /* 0x0004f80301007387 */ /* 0x000fe80000100800 */
[----:B------:R-:W-:Y:S04]  /*6260*/  STL [R1+0x140], R48 ;  /* 0x0001403001007387 */ /* 0x000fe80000100800 */
[----:B------:R0:W-:Y:S02]  /*6270*/  STL [R1+0x130], R9 ;  /* 0x0001300901007387 */ /* 0x0001e40000100800 */
[----:B0-----:R-:W-:Y:S01]  /*6280*/  IMAD R9, R2, 0x2, R7 ;  /* 0x0000000202097824 */ /* 0x001fe200078e0207 */
[----:B------:R-:W-:Y:S01]  /*6290*/  LEA.HI.X.SX32 R7, R7, R17, 0x1, P6 ;  /* 0x0000001107077211 */ /* 0x000fe200030f0eff */
[----:B------:R-:W-:Y:S01]  /*62a0*/  STL [R1+0x138], R46 ;  /* 0x0001382e01007387 */ /* 0x000fe20000100800 */
[-C--:B------:R-:W-:Y:S01]  /*62b0*/  LEA R116, P6, R10, R18.reuse, 0x1 ;  /* 0x000000120a747211 */ /* 0x080fe200078c08ff */
[----:B------:R-:W-:Y:S01]  /*62c0*/  IMAD R2, R2, 0x2, R9 ;  /* 0x0000000202027824 */ /* 0x000fe200078e0209 */
[----:B------:R-:W-:Y:S01]  /*62d0*/  LEA R8, P5, R9, R18, 0x1 ;  /* 0x0000001209087211 */ /* 0x000fe200078a08ff */
[----:B------:R0:W-:Y:S01]  /*62e0*/  STL [R1+0x134], R40 ;  /* 0x0001342801007387 */ /* 0x0001e20000100800 */
[----:B------:R-:W-:Y:S01]  /*62f0*/  IMAD R34, R42, R3, RZ ;  /* 0x000000032a227224 */ /* 0x000fe200078e02ff */
[----:B------:R-:W-:-:S02]  /*6300*/  LEA.HI.X.SX32 R117, R10, R17, 0x1, P6 ;  /* 0x000000110a757211 */ /* 0x000fc400030f0eff */
[----:B------:R-:W-:Y:S01]  /*6310*/  LEA.HI.X.SX32 R9, R9, R17, 0x1, P5 ;  /* 0x0000001109097211 */ /* 0x000fe200028f0eff */
[----:B------:R1:W-:Y:S01]  /*6320*/  STL.64 [R1+0x208], R118 ;  /* 0x0002087601007387 */ /* 0x0003e20000100a00 */
[-C--:B------:R-:W-:Y:S02]  /*6330*/  LEA R120, P5, R16, R18.reuse, 0x1 ;  /* 0x0000001210787211 */ /* 0x080fe400078a08ff */
[----:B------:R-:W-:Y:S02]  /*6340*/  LOP3.LUT R3, R38, 0x7c, RZ, 0xfc, !PT ;  /* 0x0000007c26037812 */ /* 0x000fe400078efcff */
[-C--:B------:R-:W-:Y:S02]  /*6350*/  LEA R10, P6, R2, R18.reuse, 0x1 ;  /* 0x00000012020a7211 */ /* 0x080fe400078c08ff */
[----:B0-----:R-:W-:Y:S02]  /*6360*/  LOP3.LUT R40, R38, 0x7e, RZ, 0xfc, !PT ;  /* 0x0000007e26287812 */ /* 0x001fe400078efcff */
[----:B-1----:R-:W-:-:S02]  /*6370*/  LEA R118, P3, R11, R18, 0x1 ;  /* 0x000000120b767211 */ /* 0x002fc400078608ff */
[----:B------:R-:W-:Y:S02]  /*6380*/  LOP3.LUT R42, R38, 0x7a, RZ, 0xfc, !PT ;  /* 0x0000007a262a7812 */ /* 0x000fe400078efcff */
[-C--:B------:R-:W-:Y:S02]  /*6390*/  LEA.HI.X.SX32 R121, R16, R17.reuse, 0x1, P5 ;  /* 0x0000001110797211 */ /* 0x080fe400028f0eff */
[-C--:B------:R-:W-:Y:S02]  /*63a0*/  LEA.HI.X.SX32 R119, R11, R17.reuse, 0x1, P3 ;  /* 0x000000110b777211 */ /* 0x080fe400018f0eff */
[-C--:B------:R-:W-:Y:S02]  /*63b0*/  ISETP.LT.AND P3, PT, R3, R124.reuse, P0 ;  /* 0x0000007c0300720c */ /* 0x080fe40000761270 */
[----:B------:R-:W-:Y:S01]  /*63c0*/  LEA.HI.X.SX32 R11, R2, R17, 0x1, P6 ;  /* 0x00000011020b7211 */ /* 0x000fe200030f0eff */
[----:B------:R0:W-:Y:S01]  /*63d0*/  STL.64 [R1+0x1f8], R116 ;  /* 0x0001f87401007387 */ /* 0x0001e20000100a00 */
[----:B------:R-:W-:-:S02]  /*63e0*/  ISETP.LT.AND P6, PT, R40, R124, P0 ;  /* 0x0000007c2800720c */ /* 0x000fc400007c1270 */
[----:B------:R-:W-:Y:S02]  /*63f0*/  ISETP.LT.AND P5, PT, R42, R124, P0 ;  /* 0x0000007c2a00720c */ /* 0x000fe400007a1270 */
[----:B------:R-:W-:Y:S02]  /*6400*/  PRMT R17, RZ, 0x7610, R17 ;  /* 0x00007610ff117816 */ /* 0x000fe40000000011 */
[----:B------:R-:W-:-:S04]  /*6410*/  PRMT R16, RZ, 0x7610, R16 ;  /* 0x00007610ff107816 */ /* 0x000fc80000000010 */
[----:B------:R-:W2:Y:S04]  /*6420*/  @P4 LDG.E.U16 R17, desc[UR20][R4.64] ;  /* 0x0000001404114981 */ /* 0x000ea8000c1e1500 */
[----:B0-----:R-:W3:Y:S04]  /*6430*/  LDL.LU R117, [R1+0x6e4] ;  /* 0x0006e40001757983 */ /* 0x001ee80000300800 */
[----:B------:R-:W-:Y:S04]  /*6440*/  STL.64 [R1+0x1e8], R120 ;  /* 0x0001e87801007387 */ /* 0x000fe80000100a00 */
[----:B------:R-:W-:Y:S04]  /*6450*/  STL [R1+0x614], R3 ;  /* 0x0006140301007387 */ /* 0x000fe80000100800 */
[----:B------:R0:W-:Y:S04]  /*6460*/  STL [R1+0x6d8], R3 ;  /* 0x0006d80301007387 */ /* 0x0001e80000100800 */
[----:B------:R-:W4:Y:S04]  /*6470*/  @P6 LDG.E.U16 R0, desc[UR20][R10.64] ;  /* 0x000000140a006981 */ /* 0x000f28000c1e1500 */
[----:B------:R1:W2:Y:S01]  /*6480*/  @P5 LDG.E.U16 R16, desc[UR20][R6.64] ;  /* 0x0000001406105981 */ /* 0x0002a2000c1e1500 */
[----:B0-----:R-:W-:-:S06]  /*6490*/  PRMT R3, RZ, 0x7610, R3 ;  /* 0x00007610ff037816 */ /* 0x001fcc0000000003 */
[----:B------:R0:W2:Y:S01]  /*64a0*/  @P3 LDG.E.U16 R3, desc[UR20][R8.64] ;  /* 0x0000001408033981 */ /* 0x0000a2000c1e1500 */
[C---:B------:R-:W-:Y:S01]  /*64b0*/  LEA R122, P2, R34.reuse, UR18, 0x1 ;  /* 0x00000012227a7c11 */ /* 0x040fe2000f8408ff */
[----:B-1----:R-:W-:Y:S02]  /*64c0*/  IMAD R6, R19, UR8, RZ ;  /* 0x0000000813067c24 */ /* 0x002fe4000f8e02ff */
[----:B------:R-:W-:Y:S01]  /*64d0*/  IMAD R5, R13, UR8, RZ ;  /* 0x000000080d057c24 */ /* 0x000fe2000f8e02ff */
[----:B------:R1:W-:Y:S01]  /*64e0*/  STL.64 [R1+0x1d8], R118 ;  /* 0x0001d87601007387 */ /* 0x0003e20000100a00 */
[----:B------:R-:W-:Y:S02]  /*64f0*/  LEA.HI.X.SX32 R2, R34, UR19, 0x1, P2 ;  /* 0x0000001322027c11 */ /* 0x000fe400090f0eff */
[----:B------:R-:W-:Y:S02]  /*6500*/  LOP3.LUT R4, R38, 0x2, RZ, 0xfc, !PT ;  /* 0x0000000226047812 */ /* 0x000fe400078efcff */
[----:B------:R-:W-:-:S02]  /*6510*/  LEA R120, P6, R5, R122, 0x1 ;  /* 0x0000007a05787211 */ /* 0x000fc400078c08ff */
[----:B------:R-:W-:Y:S02]  /*6520*/  ISETP.LT.AND P4, PT, R4, R124, P0 ;  /* 0x0000007c0400720c */ /* 0x000fe40000781270 */
[C---:B-1----:R-:W-:Y:S01]  /*6530*/  LEA R118, P2, R6.reuse, R122, 0x1 ;  /* 0x0000007a06767211 */ /* 0x042fe200078408ff */
[----:B------:R-:W-:Y:S01]  /*6540*/  IMAD R4, R15, UR8, RZ ;  /* 0x000000080f047c24 */ /* 0x000fe2000f8e02ff */
[-C--:B------:R-:W-:Y:S02]  /*6550*/  LEA.HI.X.SX32 R121, R5, R2.reuse, 0x1, P6 ;  /* 0x0000000205797211 */ /* 0x080fe400030f0eff */
[----:B------:R-:W-:Y:S01]  /*6560*/  LEA.HI.X.SX32 R119, R6, R2, 0x1, P2 ;  /* 0x0000000206777211 */ /* 0x000fe200010f0eff */
[----:B0-----:R-:W-:Y:S02]  /*6570*/  IMAD R9, R21, UR8, RZ ;  /* 0x0000000815097c24 */ /* 0x001fe4000f8e02ff */
[----:B------:R-:W-:Y:S02]  /*6580*/  IMAD R13, R23, UR8, RZ ;  /* 0x00000008170d7c24 */ /* 0x000fe4000f8e02ff */
[----:B------:R-:W-:-:S02]  /*6590*/  IMAD R21, R27, UR8, RZ ;  /* 0x000000081b157c24 */ /* 0x000fc4000f8e02ff */
[----:B------:R-:W-:Y:S02]  /*65a0*/  IMAD R7, R20, UR8, RZ ;  /* 0x0000000814077c24 */ /* 0x000fe4000f8e02ff */
[----:B------:R-:W-:Y:S02]  /*65b0*/  IMAD R15, R24, UR8, RZ ;  /* 0x00000008180f7c24 */ /* 0x000fe4000f8e02ff */
[----:B------:R-:W-:Y:S02]  /*65c0*/  IMAD R23, R28, UR8, RZ ;  /* 0x000000081c177c24 */ /* 0x000fe4000f8e02ff */
[----:B------:R-:W-:Y:S02]  /*65d0*/  IMAD R33, R33, UR8, RZ ;  /* 0x0000000821217c24 */ /* 0x000fe4000f8e02ff */
[----:B------:R-:W-:Y:S02]  /*65e0*/  IMAD R37, R37, UR8, RZ ;  /* 0x0000000825257c24 */ /* 0x000fe4000f8e02ff */
[----:B------:R-:W-:-:S02]  /*65f0*/  IMAD R41, R41, UR8, RZ ;  /* 0x0000000829297c24 */ /* 0x000fc4000f8e02ff */
[----:B------:R-:W-:Y:S02]  /*6600*/  IMAD R45, R45, UR8, RZ ;  /* 0x000000082d2d7c24 */ /* 0x000fe4000f8e02ff */
[----:B------:R-:W-:Y:S02]  /*6610*/  IMAD R49, R49, UR8, RZ ;  /* 0x0000000831317c24 */ /* 0x000fe4000f8e02ff */
[----:B------:R-:W-:Y:S02]  /*6620*/  IMAD R53, R53, UR8, RZ ;  /* 0x0000000835357c24 */ /* 0x000fe4000f8e02ff */
[----:B------:R-:W-:Y:S02]  /*6630*/  IMAD R57, R57, UR8, RZ ;  /* 0x0000000839397c24 */ /* 0x000fe4000f8e02ff */
[----:B------:R-:W-:Y:S02]  /*6640*/  IMAD R61, R61, UR8, RZ ;  /* 0x000000083d3d7c24 */ /* 0x000fe4000f8e02ff */
[----:B------:R-:W-:Y:S01]  /*6650*/  IMAD R65, R65, UR8, RZ ;  /* 0x0000000841417c24 */ /* 0x000fe2000f8e02ff */
[----:B--2---:R-:W-:Y:S04]  /*6660*/  STL [R1+0x128], R3 ;  /* 0x0001280301007387 */ /* 0x004fe80000100800 */
[----:B----4-:R-:W-:Y:S04]  /*6670*/  STL [R1+0x124], R0 ;  /* 0x0001240001007387 */ /* 0x010fe80000100800 */
[----:B------:R-:W-:Y:S04]  /*6680*/  STL [R1+0x120], R17 ;  /* 0x0001201101007387 */ /* 0x000fe80000100800 */
[----:B------:R-:W-:Y:S04]  /*6690*/  STL [R1+0x11c], R16 ;  /* 0x00011c1001007387 */ /* 0x000fe80000100800 */
[----:B------:R0:W-:Y:S04]  /*66a0*/  STL.64 [R1+0x1c8], R118 ;  /* 0x0001c87601007387 */ /* 0x0001e80000100a00 */
[----:B------:R1:W-:Y:S01]  /*66b0*/  STL.64 [R1+0x1b8], R120 ;  /* 0x0001b87801007387 */ /* 0x0003e20000100a00 */
[----:B0-----:R-:W-:-:S02]  /*66c0*/  LEA R118, P2, R4, R122, 0x1 ;  /* 0x0000007a04767211 */ /* 0x001fc400078408ff */
[----:B-1----:R-:W-:Y:S02]  /*66d0*/  LEA R120, P6, R14, R122, 0x1 ;  /* 0x0000007a0e787211 */ /* 0x002fe400078c08ff */
[-C--:B------:R-:W-:Y:S02]  /*66e0*/  LEA.HI.X.SX32 R119, R4, R2.reuse, 0x1, P2 ;  /* 0x0000000204777211 */ /* 0x080fe400010f0eff */
[----:B------:R-:W-:-:S03]  /*66f0*/  LEA.HI.X.SX32 R121, R14, R2, 0x1, P6 ;  /* 0x000000020e797211 */ /* 0x000fc600030f0eff */
[----:B------:R0:W-:Y:S04]  /*6700*/  STL.64 [R1+0x1a8], R118 ;  /* 0x0001a87601007387 */ /* 0x0001e80000100a00 */
[----:B0-----:R-:W2:Y:S04]  /*6710*/  LDL.LU R119, [R1+0x6e0] ;  /* 0x0006e00001777983 */ /* 0x001ea80000300800 */
[----:B------:R0:W-:Y:S04]  /*6720*/  STL.64 [R1+0x110], R120 ;  /* 0x0001107801007387 */ /* 0x0001e80000100a00 */
[----:B0-----:R-:W4:Y:S01]  /*6730*/  LDL.LU R121, [R1+0x6dc] ;  /* 0x0006dc0001797983 */ /* 0x001f220000300800 */
[----:B------:R-:W-:Y:S01]  /*6740*/  LEA R4, P2, R12, R122, 0x1 ;  /* 0x0000007a0c047211 */ /* 0x000fe200078408ff */
[----:B------:R-:W-:-:S02]  /*6750*/  IMAD R17, R25, UR8, RZ ;  /* 0x0000000819117c24 */ /* 0x000fc4000f8e02ff */
[----:B------:R-:W-:Y:S01]  /*6760*/  IMAD R69, R69, UR8, RZ ;  /* 0x0000000845457c24 */ /* 0x000fe2000f8e02ff */
[----:B------:R-:W-:Y:S01]  /*6770*/  LEA.HI.X.SX32 R5, R12, R2, 0x1, P2 ;  /* 0x000000020c057211 */ /* 0x000fe200010f0eff */
[----:B------:R-:W-:Y:S01]  /*6780*/  IMAD R73, R73, UR8, RZ ;  /* 0x0000000849497c24 */ /* 0x000fe2000f8e02ff */
[----:B------:R-:W-:Y:S01]  /*6790*/  LEA R8, P2, R9, R122, 0x1 ;  /* 0x0000007a09087211 */ /* 0x000fe200078408ff */
[----:B------:R-:W-:Y:S02]  /*67a0*/  IMAD R77, R77, UR8, RZ ;  /* 0x000000084d4d7c24 */ /* 0x000fe4000f8e02ff */
[----:B------:R-:W-:Y:S01]  /*67b0*/  IMAD R81, R81, UR8, RZ ;  /* 0x0000000851517c24 */ /* 0x000fe2000f8e02ff */
[----:B------:R-:W-:Y:S01]  /*67c0*/  LEA.HI.X.SX32 R9, R9, R2, 0x1, P2 ;  /* 0x0000000209097211 */ /* 0x000fe200010f0eff */
[----:B------:R-:W-:Y:S01]  /*67d0*/  IMAD R85, R85, UR8, RZ ;  /* 0x0000000855557c24 */ /* 0x000fe2000f8e02ff */
[----:B------:R-:W-:Y:S01]  /*67e0*/  LEA R12, P2, R13, R122, 0x1 ;  /* 0x0000007a0d0c7211 */ /* 0x000fe200078408ff */
[----:B------:R-:W-:-:S02]  /*67f0*/  IMAD R89, R89, UR8, RZ ;  /* 0x0000000859597c24 */ /* 0x000fc4000f8e02ff */
[----:B------:R-:W-:Y:S01]  /*6800*/  IMAD R93, R93, UR8, RZ ;  /* 0x000000085d5d7c24 */ /* 0x000fe2000f8e02ff */
[----:B------:R-:W-:Y:S01]  /*6810*/  LEA.HI.X.SX32 R13, R13, R2, 0x1, P2 ;  /* 0x000000020d0d7211 */ /* 0x000fe200010f0eff */
[----:B------:R-:W-:Y:S01]  /*6820*/  IMAD R11, R22, UR8, RZ ;  /* 0x00000008160b7c24 */ /* 0x000fe2000f8e02ff */
[----:B------:R-:W-:Y:S01]  /*6830*/  LEA R16, P2, R17, R122, 0x1 ;  /* 0x0000007a11107211 */ /* 0x000fe200078408ff */
[----:B------:R-:W-:Y:S01]  /*6840*/  IMAD R25, R29, UR8, RZ ;  /* 0x000000081d197c24 */ /* 0x000fe2000f8e02ff */
[----:B------:R-:W-:Y:S01]  /*6850*/  LOP3.LUT R3, R38, 0x4, RZ, 0xfc, !PT ;  /* 0x0000000426037812 */ /* 0x000fe200078efcff */
[----:B------:R-:W-:Y:S01]  /*6860*/  IMAD R97, R97, UR8, RZ ;  /* 0x0000000861617c24 */ /* 0x000fe2000f8e02ff */
[----:B------:R-:W-:Y:S01]  /*6870*/  LEA.HI.X.SX32 R17, R17, R2, 0x1, P2 ;  /* 0x0000000211117211 */ /* 0x000fe200010f0eff */
[----:B------:R-:W-:Y:S01]  /*6880*/  IMAD R101, R101, UR8, RZ ;  /* 0x0000000865657c24 */ /* 0x000fe2000f8e02ff */
[-C--:B------:R-:W-:Y:S01]  /*6890*/  LEA R20, P2, R21, R122.reuse, 0x1 ;  /* 0x0000007a15147211 */ /* 0x080fe200078408ff */
[----:B------:R-:W-:Y:S01]  /*68a0*/  IMAD R29, R31, UR8, RZ ;  /* 0x000000081f1d7c24 */ /* 0x000fe2000f8e02ff */
[----:B------:R-:W-:Y:S01]  /*68b0*/  LEA R6, P6, R7, R122, 0x1 ;  /* 0x0000007a07067211 */ /* 0x000fe200078c08ff */
[----:B------:R-:W-:Y:S01]  /*68c0*/  IMAD R19, R26, UR8, RZ ;  /* 0x000000081a137c24 */ /* 0x000fe2000f8e02ff */
[----:B------:R-:W-:Y:S01]  /*68d0*/  LEA.HI.X.SX32 R21, R21, R2, 0x1, P2 ;  /* 0x0000000215157211 */ /* 0x000fe200010f0eff */
[----:B------:R-:W-:Y:S01]  /*68e0*/  IMAD R105, R105, UR8, RZ ;  /* 0x0000000869697c24 */ /* 0x000fe2000f8e02ff */
[C---:B------:R-:W-:Y:S01]  /*68f0*/  LEA R24, P2, R25.reuse, R122, 0x1 ;  /* 0x0000007a19187211 */ /* 0x040fe200078408ff */
[----:B------:R-:W2:Y:S03]  /*6900*/  LDL.LU R125, [R1+0x24] ;  /* 0x00002400017d7983 */ /* 0x000ea60000300800 */
[----:B------:R-:W-:-:S02]  /*6910*/  LEA.HI.X.SX32 R25, R25, R2, 0x1, P2 ;  /* 0x0000000219197211 */ /* 0x000fc400010f0eff */
[----:B------:R-:W-:Y:S01]  /*6920*/  LEA R28, P2, R29, R122, 0x1 ;  /* 0x0000007a1d1c7211 */ /* 0x000fe200078408ff */
[----:B------:R-:W-:-:S03]  /*6930*/  IMAD R31, R32, UR8, RZ ;  /* 0x00000008201f7c24 */ /* 0x000fc6000f8e02ff */
[----:B------:R-:W-:Y:S02]  /*6940*/  LEA.HI.X.SX32 R29, R29, R2, 0x1, P2 ;  /* 0x000000021d1d7211 */ /* 0x000fe400010f0eff */
[----:B------:R-:W-:-:S04]  /*6950*/  LEA R32, P2, R33, R122, 0x1 ;  /* 0x0000007a21207211 */ /* 0x000fc800078408ff */
        /* <DEDUP_REMOVED lines=29> */
[----:B------:R-:W-:Y:S02]  /*6b30*/  LEA R92, P2, R93, R122, 0x1 ;  /* 0x0000007a5d5c7211 */ /* 0x000fe400078408ff */
[----:B------:R-:W-:Y:S02]  /*6b40*/  ISETP.LT.AND P3, PT, R3, R124, P0 ;  /* 0x0000007c0300720c */ /* 0x000fe40000761270 */
[----:B------:R-:W-:Y:S01]  /*6b50*/  LEA.HI.X.SX32 R7, R7, R2, 0x1, P6 ;  /* 0x0000000207077211 */ /* 0x000fe200030f0eff */
[----:B------:R-:W0:Y:S01]  /*6b60*/  S2R R3, SR_TID.X ;  /* 0x0000000000037919 */ /* 0x000e220000002100 */
[----:B------:R-:W-:Y:S02]  /*6b70*/  LEA R10, P6, R11, R122, 0x1 ;  /* 0x0000007a0b0a7211 */ /* 0x000fe400078c08ff */
[----:B------:R-:W-:-:S02]  /*6b80*/  LEA.HI.X.SX32 R93, R93, R2, 0x1, P2 ;  /* 0x000000025d5d7211 */ /* 0x000fc400010f0eff */
[----:B------:R-:W-:Y:S02]  /*6b90*/  LEA R96, P2, R97, R122, 0x1 ;  /* 0x0000007a61607211 */ /* 0x000fe400078408ff */
[----:B------:R-:W-:Y:S02]  /*6ba0*/  LEA.HI.X.SX32 R11, R11, R2, 0x1, P6 ;  /* 0x000000020b0b7211 */ /* 0x000fe400030f0eff */
[----:B------:R-:W-:Y:S02]  /*6bb0*/  LEA R14, P6, R15, R122, 0x1 ;  /* 0x0000007a0f0e7211 */ /* 0x000fe400078c08ff */
[----:B------:R-:W-:Y:S02]  /*6bc0*/  LEA.HI.X.SX32 R97, R97, R2, 0x1, P2 ;  /* 0x0000000261617211 */ /* 0x000fe400010f0eff */
[----:B------:R-:W-:Y:S01]  /*6bd0*/  LEA R100, P2, R101, R122, 0x1 ;  /* 0x0000007a65647211 */ /* 0x000fe200078408ff */
[----:B------:R-:W-:Y:S01]  /*6be0*/  STL [R1+0x660], R5 ;  /* 0x0006600501007387 */ /* 0x000fe20000100800 */
[----:B------:R-:W-:Y:S01]  /*6bf0*/  LEA.HI.X.SX32 R15, R15, R2, 0x1, P6 ;  /* 0x000000020f0f7211 */ /* 0x000fe200030f0eff */
[----:B------:R-:W-:Y:S01]  /*6c00*/  IMAD R109, R109, UR8, RZ ;  /* 0x000000086d6d7c24 */ /* 0x000fe2000f8e02ff */
[----:B------:R-:W-:Y:S01]  /*6c10*/  LEA R18, P6, R19, R122, 0x1 ;  /* 0x0000007a13127211 */ /* 0x000fe200078c08ff */
[----:B------:R-:W-:Y:S01]  /*6c20*/  STL [R1+0x624], R6 ;  /* 0x0006240601007387 */ /* 0x000fe20000100800 */
[----:B------:R-:W-:-:S02]  /*6c30*/  LEA.HI.X.SX32 R101, R101, R2, 0x1, P2 ;  /* 0x0000000265657211 */ /* 0x000fc400010f0eff */
[----:B------:R-:W-:Y:S01]  /*6c40*/  LEA R104, P2, R105, R122, 0x1 ;  /* 0x0000007a69687211 */ /* 0x000fe200078408ff */
[----:B------:R-:W-:Y:S01]  /*6c50*/  STL [R1+0x620], R7 ;  /* 0x0006200701007387 */ /* 0x000fe20000100800 */
[----:B------:R-:W-:Y:S01]  /*6c60*/  LEA.HI.X.SX32 R19, R19, R2, 0x1, P6 ;  /* 0x0000000213137211 */ /* 0x000fe200030f0eff */
[----:B------:R-:W-:Y:S02]  /*6c70*/  IMAD R27, R30, UR8, RZ ;  /* 0x000000081e1b7c24 */ /* 0x000fe4000f8e02ff */
[----:B------:R-:W-:Y:S01]  /*6c80*/  STL [R1+0x61c], R8 ;  /* 0x00061c0801007387 */ /* 0x000fe20000100800 */
[----:B------:R-:W-:Y:S01]  /*6c90*/  LEA R22, P6, R23, R122, 0x1 ;  /* 0x0000007a17167211 */ /* 0x000fe200078c08ff */
[----:B------:R-:W-:Y:S01]  /*6ca0*/  IMAD R113, R113, UR8, RZ ;  /* 0x0000000871717c24 */ /* 0x000fe2000f8e02ff */
[----:B------:R-:W-:Y:S01]  /*6cb0*/  LEA.HI.X.SX32 R105, R105, R2, 0x1, P2 ;  /* 0x0000000269697211 */ /* 0x000fe200010f0eff */
[----:B------:R-:W-:Y:S01]  /*6cc0*/  STL [R1+0x618], R9 ;  /* 0x0006180901007387 */ /* 0x000fe20000100800 */
[----:B------:R-:W-:-:S03]  /*6cd0*/  LEA R108, P2, R109, R122, 0x1 ;  /* 0x0000007a6d6c7211 */ /* 0x000fc600078408ff */
[----:B------:R-:W-:Y:S01]  /*6ce0*/  STL [R1+0x62c], R10 ;  /* 0x00062c0a01007387 */ /* 0x000fe20000100800 */
[----:B------:R-:W-:-:S03]  /*6cf0*/  LEA.HI.X.SX32 R23, R23, R2, 0x1, P6 ;  /* 0x0000000217177211 */ /* 0x000fc600030f0eff */
[----:B------:R-:W-:Y:S01]  /*6d00*/  STL [R1+0x628], R11 ;  /* 0x0006280b01007387 */ /* 0x000fe20000100800 */
[----:B------:R-:W-:-:S03]  /*6d10*/  LEA R26, P6, R27, R122, 0x1 ;  /* 0x0000007a1b1a7211 */ /* 0x000fc600078c08ff */
[----:B------:R-:W-:Y:S01]  /*6d20*/  STL [R1+0x65c], R13 ;  /* 0x00065c0d01007387 */ /* 0x000fe20000100800 */
[----:B------:R-:W-:-:S03]  /*6d30*/  LEA.HI.X.SX32 R109, R109, R2, 0x1, P2 ;  /* 0x000000026d6d7211 */ /* 0x000fc600010f0eff */
[----:B------:R-:W-:Y:S01]  /*6d40*/  STL [R1+0x634], R14 ;  /* 0x0006340e01007387 */ /* 0x000fe20000100800 */
[----:B---3--:R-:W-:Y:S01]  /*6d50*/  IMAD R117, R117, UR8, RZ ;  /* 0x0000000875757c24 */ /* 0x008fe2000f8e02ff */
[----:B------:R-:W-:Y:S02]  /*6d60*/  LEA R112, P2, R113, R122, 0x1 ;  /* 0x0000007a71707211 */ /* 0x000fe400078408ff */
[----:B------:R-:W-:Y:S04]  /*6d70*/  STL [R1+0x630], R15 ;  /* 0x0006300f01007387 */ /* 0x000fe80000100800 */
[----:B------:R-:W-:Y:S01]  /*6d80*/  STL [R1+0x63c], R16 ;  /* 0x00063c1001007387 */ /* 0x000fe20000100800 */
[----:B------:R-:W-:-:S03]  /*6d90*/  LEA.HI.X.SX32 R27, R27, R2, 0x1, P6 ;  /* 0x000000021b1b7211 */ /* 0x000fc600030f0eff */
[----:B------:R-:W-:Y:S01]  /*6da0*/  STL [R1+0x638], R17 ;  /* 0x0006381101007387 */ /* 0x000fe20000100800 */
[----:B------:R-:W-:-:S03]  /*6db0*/  LEA R30, P6, R31, R122, 0x1 ;  /* 0x0000007a1f1e7211 */ /* 0x000fc600078c08ff */
[----:B------:R-:W-:Y:S01]  /*6dc0*/  STL [R1+0x644], R18 ;  /* 0x0006441201007387 */ /* 0x000fe20000100800 */
[----:B------:R-:W-:-:S03]  /*6dd0*/  LEA.HI.X.SX32 R113, R113, R2, 0x1, P2 ;  /* 0x0000000271717211 */ /* 0x000fc600010f0eff */
[----:B------:R-:W-:Y:S01]  /*6de0*/  STL [R1+0x640], R19 ;  /* 0x0006401301007387 */ /* 0x000fe20000100800 */
[----:B------:R-:W-:-:S03]  /*6df0*/  LEA R116, P2, R117, R122, 0x1 ;  /* 0x0000007a75747211 */ /* 0x000fc600078408ff */
[----:B------:R-:W-:Y:S04]  /*6e00*/  STL [R1+0x658], R21 ;  /* 0x0006581501007387 */ /* 0x000fe80000100800 */
[----:B------:R-:W-:Y:S01]  /*6e10*/  STL [R1+0x64c], R22 ;  /* 0x00064c1601007387 */ /* 0x000fe20000100800 */
[----:B------:R-:W-:-:S03]  /*6e20*/  LEA.HI.X.SX32 R31, R31, R2, 0x1, P6 ;  /* 0x000000021f1f7211 */ /* 0x000fc600030f0eff */
[----:B------:R-:W-:Y:S01]  /*6e30*/  STL [R1+0x648], R23 ;  /* 0x0006481701007387 */ /* 0x000fe20000100800 */
[----:B------:R-:W-:-:S03]  /*6e40*/  LEA.HI.X.SX32 R117, R117, R2, 0x1, P2 ;  /* 0x0000000275757211 */ /* 0x000fc600010f0eff */
[----:B------:R-:W-:Y:S01]  /*6e50*/  STL [R1+0x654], R24 ;  /* 0x0006541801007387 */ /* 0x000fe20000100800 */
[----:B0-----:R-:W-:-:S03]  /*6e60*/  LOP3.LUT R3, R3, 0x7f, RZ, 0xc0, !PT ;  /* 0x0000007f03037812 */ /* 0x001fc600078ec0ff */
[----:B------:R-:W-:Y:S01]  /*6e70*/  STL [R1+0x650], R25 ;  /* 0x0006501901007387 */ /* 0x000fe20000100800 */
[----:B------:R-:W-:-:S03]  /*6e80*/  LOP3.LUT R0, R38, 0x6, RZ, 0xfc, !PT ;  /* 0x0000000626007812 */ /* 0x000fc600078efcff */
[----:B------:R0:W-:Y:S01]  /*6e90*/  STL.64 [R1+0x668], R26 ;  /* 0x0006681a01007387 */ /* 0x0001e20000100a00 */
[----:B------:R-:W-:-:S03]  /*6ea0*/  ISETP.LT.AND P5, PT, R38, R124, P0 ;  /* 0x0000007c2600720c */ /* 0x000fc600007a1270 */
[----:B0-----:R-:W3:Y:S04]  /*6eb0*/  LDL.LU R27, [R1+0x10] ;  /* 0x00001000011b7983 */ /* 0x001ee80000300800 */
[----:B------:R0:W-:Y:S04]  /*6ec0*/  STL.64 [R1+0x670], R28 ;  /* 0x0006701c01007387 */ /* 0x0001e80000100a00 */
[----:B0-----:R-:W3:Y:S04]  /*6ed0*/  LDL.LU R28, [R1+0x18] ;  /* 0x00001800011c7983 */ /* 0x001ee80000300800 */
[----:B------:R-:W3:Y:S04]  /*6ee0*/  LDL.LU R29, [R1+0x14] ;  /* 0x00001400011d7983 */ /* 0x000ee80000300800 */
[----:B------:R0:W-:Y:S04]  /*6ef0*/  STL.64 [R1+0x678], R30 ;  /* 0x0006781e01007387 */ /* 0x0001e80000100a00 */
[----:B0-----:R-:W3:Y:S04]  /*6f00*/  LDL.LU R30, [R1+0x20] ;  /* 0x00002000011e7983 */ /* 0x001ee80000300800 */
[----:B------:R-:W3:Y:S01]  /*6f10*/  LDL.LU R31, [R1+0x1c] ;  /* 0x00001c00011f7983 */ /* 0x000ee20000300800 */
[----:B----4-:R-:W-:-:S05]  /*6f20*/  IMAD R121, R121, UR8, RZ ;  /* 0x0000000879797c24 */ /* 0x010fca000f8e02ff */
[----:B------:R-:W-:-:S04]  /*6f30*/  LEA R120, P2, R121, R122, 0x1 ;  /* 0x0000007a79787211 */ /* 0x000fc800078408ff */
[----:B------:R-:W-:Y:S02]  /*6f40*/  LEA.HI.X.SX32 R121, R121, R2, 0x1, P2 ;  /* 0x0000000279797211 */ /* 0x000fe400010f0eff */
[-C--:B------:R-:W-:Y:S02]  /*6f50*/  ISETP.LT.AND P2, PT, R3, R124.reuse, P0 ;  /* 0x0000007c0300720c */ /* 0x080fe40000741270 */
[----:B------:R-:W4:Y:S01]  /*6f60*/  LDL.LU R3, [R1+0x6d8] ;  /* 0x0006d80001037983 */ /* 0x000f220000300800 */
[----:B------:R-:W-:-:S03]  /*6f70*/  ISETP.LT.AND P0, PT, R0, R124, P0 ;  /* 0x0000007c0000720c */ /* 0x000fc60000701270 */
[----:B------:R-:W3:Y:S01]  /*6f80*/  LDL.LU R0, [R1+0x6d4] ;  /* 0x0006d40001007983 */ /* 0x000ee20000300800 */
[----:B------:R-:W-:-:S04]  /*6f90*/  @!UP1 UIADD3 UR4, UPT, UPT, -UR7, 0x100000, URZ ;  /* 0x0010000007049890 */ /* 0x000fc8000fffe1ff */
[----:B------:R-:W-:Y:S02]  /*6fa0*/  @!UP1 USHF.L.U32 UR5, UR4, 0xb, URZ ;  /* 0x0000000b04059899 */ /* 0x000fe400080006ff */
[----:B------:R-:W-:Y:S01]  /*6fb0*/  @!UP1 USHF.L.U32 UR4, UR4, 0x1, URZ ;  /* 0x0000000104049899 */ /* 0x000fe200080006ff */
[----:B------:R-:W-:-:S11]  /*6fc0*/  VOTEU.ALL UP1, P1 ;  /* 0x0000000000ff7886 */ /* 0x000fd60000820000 */
[----:B------:R0:W1:Y:S01]  /*6fd0*/  @!UP1 SYNCS.EXCH.64 URZ, [UR10+0x20008], UR4 ;  /* 0x020008040aff95b2 */ /* 0x0000620008000100 */
[----:B------:R-:W-:Y:S02]  /*6fe0*/  PRMT R26, RZ, 0x7610, R26 ;  /* 0x00007610ff1a7816 */ /* 0x000fe4000000001a */
[----:B------:R-:W-:Y:S01]  /*6ff0*/  PRMT R5, RZ, 0x7610, R5 ;  /* 0x00007610ff057816 */ /* 0x000fe20000000005 */
        /* <DEDUP_REMOVED lines=21> */
[----:B--2---:R-:W-:-:S02]  /*7150*/  IMAD R119, R119, UR8, RZ ;  /* 0x0000000877777c24 */ /* 0x004fc4000f8e02ff */
[----:B------:R-:W-:Y:S01]  /*7160*/  IMAD R123, R123, UR8, RZ ;  /* 0x000000087b7b7c24 */ /* 0x000fe2000f8e02ff */
[----:B------:R-:W-:Y:S01]  /*7170*/  PRMT R124, RZ, 0x7610, R124 ;  /* 0x00007610ff7c7816 */ /* 0x000fe2000000007c */
[----:B0-----:R-:W0:Y:S01]  /*7180*/  LDCU UR4, c[0x0][0x3a8] ;  /* 0x00007500ff0477ac */ /* 0x001e220008000800 */
[----:B---3--:R2:W-:Y:S04]  /*7190*/  STS.U16 [R0+UR10+0x400], R125 ;  /* 0x0004007d00007988 */ /* 0x0085e8000800040a */
[----:B--2---:R-:W2:Y:S04]  /*71a0*/  LDL.LU R125, [R1+0x6d0] ;  /* 0x0006d000017d7983 */ /* 0x004ea80000300800 */
[----:B--2---:R2:W-:Y:S04]  /*71b0*/  STS.U16 [R0+UR10+0x1c00], R125 ;  /* 0x001c007d00007988 */ /* 0x0045e8000800040a */
[----:B--2---:R-:W2:Y:S04]  /*71c0*/  LDL.LU R125, [R1+0x6cc] ;  /* 0x0006cc00017d7983 */ /* 0x004ea80000300800 */
[----:B------:R-:W-:Y:S04]  /*71d0*/  STS.U16 [R0+UR10+0x800], R30 ;  /* 0x0008001e00007988 */ /* 0x000fe8000800040a */
[----:B------:R3:W-:Y:S04]  /*71e0*/  STS.U16 [R0+UR10+0xc00], R31 ;  /* 0x000c001f00007988 */ /* 0x0007e8000800040a */
[----:B------:R-:W-:Y:S04]  /*71f0*/  STS.U16 [R0+UR10+0x1000], R28 ;  /* 0x0010001c00007988 */ /* 0x000fe8000800040a */
[----:B------:R0:W-:Y:S04]  /*7200*/  STS.U16 [R0+UR10+0x1400], R29 ;  /* 0x0014001d00007988 */ /* 0x0001e8000800040a */
[----:B---3--:R-:W3:Y:S04]  /*7210*/  LDL.64 R30, [R1+0x208] ;  /* 0x00020800011e7983 */ /* 0x008ee80000100a00 */
[----:B------:R-:W-:Y:S04]  /*7220*/  STS.U16 [R0+UR10+0x1800], R27 ;  /* 0x0018001b00007988 */ /* 0x000fe8000800040a */
[----:B0-----:R-:W3:Y:S04]  /*7230*/  LDL.64 R28, [R1+0x1f8] ;  /* 0x0001f800011c7983 */ /* 0x001ee80000100a00 */
[----:B------:R0:W-:Y:S04]  /*7240*/  STL.S16 [R1+0xf0], R26 ;  /* 0x0000f01a01007387 */ /* 0x0001e80000100600 */
[----:B0-----:R-:W4:Y:S01]  /*7250*/  LDL.64 R26, [R1+0x1c8] ;  /* 0x0001c800011a7983 */ /* 0x001f220000100a00 */
[----:B--2---:R-:W-:-:S05]  /*7260*/  PRMT R125, RZ, 0x7610, R125 ;  /* 0x00007610ff7d7816 */ /* 0x004fca000000007d */
[----:B------:R0:W-:Y:S04]  /*7270*/  STL.S16 [R1+0xc4], R125 ;  /* 0x0000c47d01007387 */ /* 0x0001e80000100600 */
[----:B0-----:R-:W2:Y:S01]  /*7280*/  LDL.LU R125, [R1+0x6c8] ;  /* 0x0006c800017d7983 */ /* 0x001ea20000300800 */
[----:B------:R-:W-:-:S03]  /*7290*/  LEA R34, P6, R35, R122, 0x1 ;  /* 0x0000007a23227211 */ /* 0x000fc600078c08ff */
[----:B---3--:R0:W3:Y:S04]  /*72a0*/  @P4 LDG.E.U16 R124, desc[UR20][R28.64] ;  /* 0x000000141c7c4981 */ /* 0x0080e8000c1e1500 */
[----:B----4-:R-:W4:Y:S01]  /*72b0*/  @P2 LDG.E.U16 R5, desc[UR20][R26.64] ;  /* 0x000000141a052981 */ /* 0x010f22000c1e1500 */
[----:B--2---:R-:W-:-:S05]  /*72c0*/  PRMT R125, RZ, 0x7610, R125 ;  /* 0x00007610ff7d7816 */ /* 0x004fca000000007d */
[----:B------:R2:W-:Y:S04]  /*72d0*/  STL.S16 [R1+0xb4], R125 ;  /* 0x0000b47d01007387 */ /* 0x0005e80000100600 */
[----:B--2---:R-:W2:Y:S02]  /*72e0*/  LDL.LU R125, [R1+0x6c4] ;  /* 0x0006c400017d7983 */ /* 0x004ea40000300800 */
        /* <DEDUP_REMOVED lines=44> */
[----:B--2---:R-:W2:Y:S01]  /*75b0*/  LDL.LU R125, [R1+0x688] ;  /* 0x00068800017d7983 */ /* 0x004ea20000300800 */
        /* <DEDUP_REMOVED lines=48> */
[----:B------:R-:W-:-:S06]  /*78c0*/  PRMT R2, RZ, 0x7610, R2 ;  /* 0x00007610ff027816 */ /* 0x000fcc0000000002 */
[----:B------:R-:W3:Y:S01]  /*78d0*/  @P5 LDG.E.U16 R2, desc[UR20][R30.64] ;  /* 0x000000141e025981 */ /* 0x000ee2000c1e1500 */
[----:B--2---:R-:W-:-:S05]  /*78e0*/  PRMT R125, RZ, 0x7610, R125 ;  /* 0x00007610ff7d7816 */ /* 0x004fca000000007d */
[----:B------:R2:W-:Y:S04]  /*78f0*/  STL.S16 [R1+0xa0], R125 ;  /* 0x0000a07d01007387 */ /* 0x0005e80000100600 */
[----:B--2---:R-:W2:Y:S04]  /*7900*/  LDL.LU R125, [R1+0x680] ;  /* 0x00068000017d7983 */ /* 0x004ea80000300800 */
[----:B------:R-:W2:Y:S04]  /*7910*/  LDL.LU.64 R30, [R1+0x678] ;  /* 0x00067800011e7983 */ /* 0x000ea80000300a00 */
[----:B------:R-:W2:Y:S04]  /*7920*/  LDL.LU.64 R28, [R1+0x670] ;  /* 0x00067000011c7983 */ /* 0x000ea80000300a00 */
[----:B------:R-:W2:Y:S04]  /*7930*/  LDL.LU.64 R26, [R1+0x668] ;  /* 0x00066800011a7983 */ /* 0x000ea80000300a00 */
[----:B----4-:R4:W-:Y:S04]  /*7940*/  STL [R1+0xe8], R5 ;  /* 0x0000e80501007387 */ /* 0x0109e80000100800 */
[----:B----4-:R-:W4:Y:S01]  /*7950*/  LDL.LU R5, [R1+0x660] ;  /* 0x0006600001057983 */ /* 0x010f220000300800 */
[----:B------:R-:W-:-:S06]  /*7960*/  PRMT R13, RZ, 0x7610, R13 ;  /* 0x00007610ff0d7816 */ /* 0x000fcc000000000d */
[----:B----4-:R-:W4:Y:S01]  /*7970*/  @P2 LDG.E.U16 R13, desc[UR20][R4.64] ;  /* 0x00000014040d2981 */ /* 0x010f22000c1e1500 */
[----:B------:R-:W-:-:S03]  /*7980*/  PRMT R21, RZ, 0x7610, R21 ;  /* 0x00007610ff157816 */ /* 0x000fc60000000015 */
[----:B----4-:R4:W-:Y:S04]  /*7990*/  STL [R1+0xd8], R13 ;  /* 0x0000d80d01007387 */ /* 0x0109e80000100800 */
[----:B----4-:R-:W4:Y:S04]  /*79a0*/  LDL.LU R13, [R1+0x65c] ;  /* 0x00065c00010d7983 */ /* 0x010f280000300800 */
[----:B----4-:R-:W4:Y:S04]  /*79b0*/  @P2 LDG.E.U16 R21, desc[UR20][R12.64] ;  /* 0x000000140c152981 */ /* 0x010f28000c1e1500 */
[----:B------:R-:W-:Y:S04]  /*79c0*/  STL [R1+0x498], R4 ;  /* 0x0004980401007387 */ /* 0x000fe80000100800 */
[----:B------:R0:W-:Y:S04]  /*79d0*/  STL [R1+0x48c], R5 ;  /* 0x00048c0501007387 */ /* 0x0001e80000100800 */
[----:B0-----:R-:W2:Y:S04]  /*79e0*/  LDL R5, [R1+0xf0] ;  /* 0x0000f00001057983 */ /* 0x001ea80000100800 */
[----:B----4-:R0:W-:Y:S04]  /*79f0*/  STL [R1+0xc8], R21 ;  /* 0x0000c81501007387 */ /* 0x0101e80000100800 */
[----:B0-----:R-:W4:Y:S01]  /*7a00*/  LDL.LU R21, [R1+0x658] ;  /* 0x0006580001157983 */ /* 0x001f220000300800 */
[----:B------:R-:W-:-:S02]  /*7a10*/  PRMT R24, RZ, 0x7610, R24 ;  /* 0x00007610ff187816 */ /* 0x000fc40000000018 */
[----:B------:R-:W-:Y:S02]  /*7a20*/  PRMT R25, RZ, 0x7610, R25 ;  /* 0x00007610ff197816 */ /* 0x000fe40000000019 */
[----:B------:R-:W-:Y:S02]  /*7a30*/  PRMT R22, RZ, 0x7610, R22 ;  /* 0x00007610ff167816 */ /* 0x000fe40000000016 */
[----:B------:R-:W-:Y:S02]  /*7a40*/  PRMT R23, RZ, 0x7610, R23 ;  /* 0x00007610ff177816 */ /* 0x000fe40000000017 */
[----:B--2---:R-:W2:Y:S01]  /*7a50*/  @P2 LDG.E.U16 R25, desc[UR20][R28.64] ;  /* 0x000000141c192981 */ /* 0x004ea2000c1e1500 */
[----:B------:R-:W-:-:S03]  /*7a60*/  PRMT R18, RZ, 0x7610, R18 ;  /* 0x00007610ff127816 */ /* 0x000fc60000000012 */
[----:B------:R-:W2:Y:S04]  /*7a70*/  @P2 LDG.E.U16 R22, desc[UR20][R36.64] ;  /* 0x0000001424162981 */ /* 0x000ea8000c1e1500 */
[----:B------:R-:W2:Y:S04]  /*7a80*/  @P2 LDG.E.U16 R23, desc[UR20][R44.64] ;  /* 0x000000142c172981 */ /* 0x000ea8000c1e1500 */
[----:B------:R-:W2:Y:S04]  /*7a90*/  @P2 LDG.E.U16 R18, desc[UR20][R52.64] ;  /* 0x0000001434122981 */ /* 0x000ea8000c1e1500 */
[----:B----4-:R-:W4:Y:S01]  /*7aa0*/  @P2 LDG.E.U16 R24, desc[UR20][R20.64] ;  /* 0x0000001414182981 */ /* 0x010f22000c1e1500 */
[----:B------:R-:W-:-:S06]  /*7ab0*/  PRMT R19, RZ, 0x7610, R19 ;  /* 0x00007610ff137816 */ /* 0x000fcc0000000013 */
[----:B------:R-:W2:Y:S04]  /*7ac0*/  @P2 LDG.E.U16 R19, desc[UR20][R60.64] ;  /* 0x000000143c132981 */ /* 0x000ea8000c1e1500 */
[----:B------:R-:W-:Y:S01]  /*7ad0*/  STL.64 [R1+0x490], R12 ;  /* 0x0004900c01007387 */ /* 0x000fe20000100a00 */
[----:B------:R-:W-:Y:S02]  /*7ae0*/  PRMT R16, RZ, 0x7610, R16 ;  /* 0x00007610ff107816 */ /* 0x000fe40000000010 */
[----:B------:R-:W-:Y:S02]  /*7af0*/  PRMT R17, RZ, 0x7610, R17 ;  /* 0x00007610ff117816 */ /* 0x000fe40000000011 */
[----:B------:R-:W-:Y:S02]  /*7b00*/  PRMT R14, RZ, 0x7610, R14 ;  /* 0x00007610ff0e7816 */ /* 0x000fe4000000000e */
[----:B------:R-:W2:Y:S01]  /*7b10*/  @P2 LDG.E.U16 R16, desc[UR20][R68.64] ;  /* 0x0000001444102981 */ /* 0x000ea2000c1e1500 */
[----:B------:R-:W-:-:S03]  /*7b20*/  PRMT R15, RZ, 0x7610, R15 ;  /* 0x00007610ff0f7816 */ /* 0x000fc6000000000f */
[----:B------:R-:W3:Y:S01]  /*7b30*/  @P2 LDG.E.U16 R17, desc[UR20][R76.64] ;  /* 0x000000144c112981 */ /* 0x000ee2000c1e1500 */
[----:B------:R-:W-:-:S03]  /*7b40*/  PRMT R10, RZ, 0x7610, R10 ;  /* 0x00007610ff0a7816 */ /* 0x000fc6000000000a */
[----:B------:R-:W3:Y:S04]  /*7b50*/  @P2 LDG.E.U16 R14, desc[UR20][R84.64] ;  /* 0x00000014540e2981 */ /* 0x000ee8000c1e1500 */
[----:B------:R-:W3:Y:S01]  /*7b60*/  @P2 LDG.E.U16 R15, desc[UR20][R92.64] ;  /* 0x000000145c0f2981 */ /* 0x000ee2000c1e1500 */
[----:B------:R-:W-:-:S03]  /*7b70*/  PRMT R11, RZ, 0x7610, R11 ;  /* 0x00007610ff0b7816 */ /* 0x000fc6000000000b */
[----:B------:R-:W3:Y:S01]  /*7b80*/  @P2 LDG.E.U16 R10, desc[UR20][R100.64] ;  /* 0x00000014640a2981 */ /* 0x000ee2000c1e1500 */
[----:B------:R-:W-:-:S03]  /*7b90*/  PRMT R6, RZ, 0x7610, R6 ;  /* 0x00007610ff067816 */ /* 0x000fc60000000006 */
[----:B------:R-:W3:Y:S01]  /*7ba0*/  @P2 LDG.E.U16 R11, desc[UR20][R108.64] ;  /* 0x000000146c0b2981 */ /* 0x000ee2000c1e1500 */
[----:B------:R-:W-:-:S03]  /*7bb0*/  PRMT R7, RZ, 0x7610, R7 ;  /* 0x00007610ff077816 */ /* 0x000fc60000000007 */
[----:B------:R-:W3:Y:S04]  /*7bc0*/  @P2 LDG.E.U16 R6, desc[UR20][R116.64] ;  /* 0x0000001474062981 */ /* 0x000ee8000c1e1500 */
[----:B----4-:R0:W-:Y:S04]  /*7bd0*/  STL [R1+0xb8], R24 ;  /* 0x0000b81801007387 */ /* 0x0101e80000100800 */
[----:B0-----:R-:W4:Y:S04]  /*7be0*/  LDL.LU R24, [R1+0x654] ;  /* 0x0006540001187983 */ /* 0x001f280000300800 */
[----:B------:R-:W-:Y:S04]  /*7bf0*/  STL.64 [R1+0x4a0], R20 ;  /* 0x0004a01401007387 */ /* 0x000fe80000100a00 */
[----:B--2---:R0:W-:Y:S04]  /*7c00*/  STL [R1+0xa8], R25 ;  /* 0x0000a81901007387 */ /* 0x0041e80000100800 */
[----:B0-----:R-:W4:Y:S04]  /*7c10*/  LDL.LU R25, [R1+0x650] ;  /* 0x0006500001197983 */ /* 0x001f280000300800 */
[----:B------:R-:W-:Y:S04]  /*7c20*/  STL [R1+0x4b8], R28 ;  /* 0x0004b81c01007387 */ /* 0x000fe80000100800 */
[----:B------:R-:W-:Y:S04]  /*7c30*/  STL [R1+0x4a8], R29 ;  /* 0x0004a81d01007387 */ /* 0x000fe80000100800 */
[----:B------:R0:W-:Y:S04]  /*7c40*/  STL [R1+0x98], R22 ;  /* 0x0000981601007387 */ /* 0x0001e80000100800 */
[----:B0-----:R-:W2:Y:S04]  /*7c50*/  LDL.LU R22, [R1+0x64c] ;  /* 0x00064c0001167983 */ /* 0x001ea80000300800 */
[----:B------:R-:W-:Y:S04]  /*7c60*/  STL.64 [R1+0x4b0], R36 ;  /* 0x0004b02401007387 */ /* 0x000fe80000100a00 */
[----:B------:R0:W-:Y:S04]  /*7c70*/  STL [R1+0x88], R23 ;  /* 0x0000881701007387 */ /* 0x0001e80000100800 */
[----:B0-----:R-:W2:Y:S04]  /*7c80*/  LDL.LU R23, [R1+0x648] ;  /* 0x0006480001177983 */ /* 0x001ea80000300800 */
[----:B------:R-:W-:Y:S04]  /*7c90*/  STL.64 [R1+0x4c0], R44 ;  /* 0x0004c02c01007387 */ /* 0x000fe80000100a00 */
[----:B------:R0:W-:Y:S04]  /*7ca0*/  STL [R1+0x78], R18 ;  /* 0x0000781201007387 */ /* 0x0001e80000100800 */
[----:B0-----:R-:W2:Y:S04]  /*7cb0*/  LDL.LU R18, [R1+0x644] ;  /* 0x0006440001127983 */ /* 0x001ea80000300800 */
[----:B------:R-:W-:Y:S04]  /*7cc0*/  STL [R1+0x4d8], R52 ;  /* 0x0004d83401007387 */ /* 0x000fe80000100800 */
[----:B------:R0:W-:Y:S04]  /*7cd0*/  STL [R1+0x4c8], R53 ;  /* 0x0004c83501007387 */ /* 0x0001e80000100800 */
[----:B0-----:R-:W2:Y:S04]  /*7ce0*/  LDL.64 R52, [R1+0x1b8] ;  /* 0x0001b80001347983 */ /* 0x001ea80000100a00 */
[----:B------:R0:W-:Y:S04]  /*7cf0*/  STL [R1+0x68], R19 ;  /* 0x0000681301007387 */ /* 0x0001e80000100800 */
[----:B0-----:R-:W3:Y:S04]  /*7d00*/  LDL.LU R19, [R1+0x640] ;  /* 0x0006400001137983 */ /* 0x001ee80000300800 */
[----:B------:R0:W-:Y:S04]  /*7d10*/  STL.64 [R1+0x4d0], R60 ;  /* 0x0004d03c01007387 */ /* 0x0001e80000100a00 */
[----:B0-----:R-:W4:Y:S04]  /*7d20*/  LDL.64 R60, [R1+0x1e8] ;  /* 0x0001e800013c7983 */ /* 0x001f280000100a00 */
[----:B--2---:R-:W2:Y:S04]  /*7d30*/  @P2 LDG.E.U16 R7, desc[UR20][R52.64] ;  /* 0x0000001434072981 */ /* 0x004ea8000c1e1500 */
[----:B------:R0:W-:Y:S04]  /*7d40*/  STL [R1+0x5c], R16 ;  /* 0x00005c1001007387 */ /* 0x0001e80000100800 */
[----:B0-----:R-:W2:Y:S04]  /*7d50*/  LDL.LU R16, [R1+0x63c] ;  /* 0x00063c0001107983 */ /* 0x001ea80000300800 */
[----:B------:R-:W-:Y:S04]  /*7d60*/  STL [R1+0x508], R68 ;  /* 0x0005084401007387 */ /* 0x000fe80000100800 */
[----:B------:R-:W-:Y:S04]  /*7d70*/  STL [R1+0x4dc], R69 ;  /* 0x0004dc4501007387 */ /* 0x000fe80000100800 */
[----:B---3--:R0:W-:Y:S04]  /*7d80*/  STL [R1+0x50], R17 ;  /* 0x0000501101007387 */ /* 0x0081e80000100800 */
[----:B----4-:R-:W3:Y:S04]  /*7d90*/  @P3 LDG.E.U16 R5, desc[UR20][R60.64] ;  /* 0x000000143c053981 */ /* 0x010ee8000c1e1500 */
[----:B0-----:R-:W4:Y:S04]  /*7da0*/  LDL.LU R17, [R1+0x638] ;  /* 0x0006380001117983 */ /* 0x001f280000300800 */
[----:B------:R-:W-:Y:S04]  /*7db0*/  STL.64 [R1+0x4e0], R76 ;  /* 0x0004e04c01007387 */ /* 0x000fe80000100a00 */
[----:B------:R0:W-:Y:S04]  /*7dc0*/  STL [R1+0x44], R14 ;  /* 0x0000440e01007387 */ /* 0x0001e80000100800 */
[----:B0-----:R-:W3:Y:S04]  /*7dd0*/  LDL.LU R14, [R1+0x634] ;  /* 0x00063400010e7983 */ /* 0x001ee80000300800 */
[----:B------:R-:W-:Y:S04]  /*7de0*/  STL.64 [R1+0x4e8], R84 ;  /* 0x0004e85401007387 */ /* 0x000fe80000100a00 */
[----:B------:R-:W3:Y:S04]  /*7df0*/  LDL.LU R60, [R1+0xb4] ;  /* 0x0000b400013c7983 */ /* 0x000ee80000300800 */
[----:B------:R0:W-:Y:S04]  /*7e00*/  STL [R1+0x38], R15 ;  /* 0x0000380f01007387 */ /* 0x0001e80000100800 */
[----:B0-----:R-:W4:Y:S04]  /*7e10*/  LDL.LU R15, [R1+0x630] ;  /* 0x00063000010f7983 */ /* 0x001f280000300800 */
[----:B------:R0:W-:Y:S04]  /*7e20*/  STL.64 [R1+0x4f0], R92 ;  /* 0x0004f05c01007387 */ /* 0x0001e80000100a00 */
[----:B0-----:R-:W4:Y:S04]  /*7e30*/  LDL.LU R92, [R1+0x58] ;  /* 0x00005800015c7983 */ /* 0x001f280000300800 */
[----:B------:R-:W4:Y:S04]  /*7e40*/  LDL.LU R93, [R1+0x4c] ;  /* 0x00004c00015d7983 */ /* 0x000f280000300800 */
[----:B------:R0:W-:Y:S04]  /*7e50*/  STL [R1+0x2c], R10 ;  /* 0x00002c0a01007387 */ /* 0x0001e80000100800 */
[----:B0-----:R-:W4:Y:S04]  /*7e60*/  LDL.LU R10, [R1+0x62c] ;  /* 0x00062c00010a7983 */ /* 0x001f280000300800 */
[----:B------:R0:W-:Y:S04]  /*7e70*/  STL.64 [R1+0x500], R100 ;  /* 0x0005006401007387 */ /* 0x0001e80000100a00 */
[----:B0-----:R-:W4:Y:S04]  /*7e80*/  LDL.LU R100, [R1+0x74] ;  /* 0x0000740001647983 */ /* 0x001f280000300800 */
[----:B------:R-:W4:Y:S04]  /*7e90*/  LDL.LU R101, [R1+0x64] ;  /* 0x0000640001657983 */ /* 0x000f280000300800 */
[----:B------:R0:W-:Y:S04]  /*7ea0*/  STL [R1+0x20], R11 ;  /* 0x0000200b01007387 */ /* 0x0001e80000100800 */
[----:B0-----:R-:W4:Y:S04]  /*7eb0*/  LDL.LU R11, [R1+0x628] ;  /* 0x00062800010b7983 */ /* 0x001f280000300800 */
[----:B------:R0:W-:Y:S04]  /*7ec0*/  STL [R1+0x510], R108 ;  /* 0x0005106c01007387 */ /* 0x0001e80000100800 */
[----:B0-----:R-:W4:Y:S04]  /*7ed0*/  LDL.LU R108, [R1+0x84] ;  /* 0x00008400016c7983 */ /* 0x001f280000300800 */
[----:B------:R0:W-:Y:S04]  /*7ee0*/  STL [R1+0x50c], R109 ;  /* 0x00050c6d01007387 */ /* 0x0001e80000100800 */
[----:B0-----:R-:W4:Y:S04]  /*7ef0*/  LDL.LU R109, [R1+0x94] ;  /* 0x00009400016d7983 */ /* 0x001f280000300800 */
[----:B------:R0:W-:Y:S04]  /*7f00*/  STL [R1+0x14], R6 ;  /* 0x0000140601007387 */ /* 0x0001e80000100800 */
[----:B0-----:R-:W4:Y:S04]  /*7f10*/  LDL.LU R6, [R1+0x624] ;  /* 0x0006240001067983 */ /* 0x001f280000300800 */
[----:B------:R0:W-:Y:S04]  /*7f20*/  STL.64 [R1+0x518], R116 ;  /* 0x0005187401007387 */ /* 0x0001e80000100a00 */
[----:B0-----:R-:W4:Y:S04]  /*7f30*/  LDL.LU R116, [R1+0xc4] ;  /* 0x0000c40001747983 */ /* 0x001f280000300800 */
[----:B------:R-:W4:Y:S04]  /*7f40*/  LDL.LU R117, [R1+0xa4] ;  /* 0x0000a40001757983 */ /* 0x000f280000300800 */
[----:B--2---:R0:W-:Y:S04]  /*7f50*/  STL [R1+0xe4], R7 ;  /* 0x0000e40701007387 */ /* 0x0041e80000100800 */
[----:B0-----:R-:W2:Y:S01]  /*7f60*/  LDL.LU R7, [R1+0x620] ;  /* 0x0006200001077983 */ /* 0x001ea20000300800 */
[----:B------:R-:W-:-:S03]  /*7f70*/  PRMT R8, RZ, 0x7610, R8 ;  /* 0x00007610ff087816 */ /* 0x000fc60000000008 */
[----:B------:R-:W2:Y:S04]  /*7f80*/  LDL.LU R84, [R1+0x40] ;  /* 0x0000400001547983 */ /* 0x000ea80000300800 */
[----:B------:R-:W2:Y:S01]  /*7f90*/  LDL.LU R85, [R1+0x34] ;  /* 0x0000340001557983 */ /* 0x000ea20000300800 */
[----:B------:R-:W-:Y:S02]  /*7fa0*/  PRMT R9, RZ, 0x7610, R9 ;  /* 0x00007610ff097816 */ /* 0x000fe40000000009 */
[----:B------:R-:W-:Y:S02]  /*7fb0*/  PRMT R28, RZ, 0x7610, R28 ;  /* 0x00007610ff1c7816 */ /* 0x000fe4000000001c */
[----:B------:R-:W-:-:S06]  /*7fc0*/  PRMT R3, RZ, 0x7610, R3 ;  /* 0x00007610ff037816 */ /* 0x000fcc0000000003 */
[----:B------:R-:W2:Y:S04]  /*7fd0*/  @P2 LDG.E.U16 R3, desc[UR20][R40.64] ;  /* 0x0000001428032981 */ /* 0x000ea8000c1e1500 */
[----:B------:R-:W-:Y:S01]  /*7fe0*/  STS.U16 [R0+UR10], R2 ;  /* 0x0000000200007988 */ /* 0x000fe2000800040a */
[----:B------:R-:W-:Y:S02]  /*7ff0*/  PRMT R44, RZ, 0x7610, R44 ;  /* 0x00007610ff2c7816 */ /* 0x000fe4000000002c */
[----:B------:R-:W-:Y:S02]  /*8000*/  PRMT R45, RZ, 0x7610, R45 ;  /* 0x00007610ff2d7816 */ /* 0x000fe4000000002d */
[----:B------:R-:W-:Y:S01]  /*8010*/  PRMT R125, RZ, 0x7610, R125 ;  /* 0x00007610ff7d7816 */ /* 0x000fe2000000007d */
[----:B---3--:R-:W3:Y:S04]  /*8020*/  @P2 LDG.E.U16 R60, desc[UR20][R22.64] ;  /* 0x00000014163c2981 */ /* 0x008ee8000c1e1500 */
[----:B----4-:R-:W4:Y:S04]  /*8030*/  @P2 LDG.E.U16 R92, desc[UR20][R70.64] ;  /* 0x00000014465c2981 */ /* 0x010f28000c1e1500 */
[----:B------:R-:W3:Y:S04]  /*8040*/  @P2 LDG.E.U16 R93, desc[UR20][R78.64] ;  /* 0x000000144e5d2981 */ /* 0x000ee8000c1e1500 */
[----:B------:R-:W3:Y:S04]  /*8050*/  @P2 LDG.E.U16 R100, desc[UR20][R54.64] ;  /* 0x0000001436642981 */ /* 0x000ee8000c1e1500 */
[----:B------:R-:W3:Y:S04]  /*8060*/  @P2 LDG.E.U16 R101, desc[UR20][R62.64] ;  /* 0x000000143e652981 */ /* 0x000ee8000c1e1500 */
[----:B------:R-:W3:Y:S04]  /*8070*/  @P2 LDG.E.U16 R108, desc[UR20][R46.64] ;  /* 0x000000142e6c2981 */ /* 0x000ee8000c1e1500 */
[----:B------:R-:W3:Y:S04]  /*8080*/  @P2 LDG.E.U16 R109, desc[UR20][R38.64] ;  /* 0x00000014266d2981 */ /* 0x000ee8000c1e1500 */
[----:B------:R-:W3:Y:S04]  /*8090*/  @P2 LDG.E.U16 R116, desc[UR20][R14.64] ;  /* 0x000000140e742981 */ /* 0x000ee8000c1e1500 */
[----:B------:R-:W3:Y:S04]  /*80a0*/  @P2 LDG.E.U16 R117, desc[UR20][R30.64] ;  /* 0x000000141e752981 */ /* 0x000ee8000c1e1500 */
[----:B--2---:R-:W2:Y:S04]  /*80b0*/  @P2 LDG.E.U16 R8, desc[UR20][R6.64] ;  /* 0x0000001406082981 */ /* 0x004ea8000c1e1500 */
[----:B------:R0:W-:Y:S04]  /*80c0*/  @P3 STL [R1+0xf0], R5 ;  /* 0x0000f00501003387 */ /* 0x0001e80000100800 */
[----:B------:R-:W3:Y:S04]  /*80d0*/  LDL.LU R76, [R1+0x28] ;  /* 0x00002800014c7983 */ /* 0x000ee80000300800 */
[----:B------:R-:W4:Y:S04]  /*80e0*/  LDL.LU R77, [R1+0x1c] ;  /* 0x00001c00014d7983 */ /* 0x000f280000300800 */
[----:B------:R-:W4:Y:S04]  /*80f0*/  LDL.LU R69, [R1+0x10] ;  /* 0x0000100001457983 */ /* 0x000f280000300800 */
[----:B------:R-:W4:Y:S04]  /*8100*/  LDL.LU R68, [R1+0xe0] ;  /* 0x0000e00001447983 */ /* 0x000f280000300800 */
[----:B------:R-:W4:Y:S04]  /*8110*/  LDL.LU R61, [R1+0xd0] ;  /* 0x0000d000013d7983 */ /* 0x000f280000300800 */
[----:B------:R-:W4:Y:S04]  /*8120*/  LDL.LU R53, [R1+0xc0] ;  /* 0x0000c00001357983 */ /* 0x000f280000300800 */
[----:B------:R-:W4:Y:S04]  /*8130*/  LDL.LU R52, [R1+0xb0] ;  /* 0x0000b00001347983 */ /* 0x000f280000300800 */
[----:B0-----:R-:W4:Y:S04]  /*8140*/  LDL.LU R5, [R1+0xa0] ;  /* 0x0000a00001057983 */ /* 0x001f280000300800 */
[----:B------:R-:W4:Y:S04]  /*8150*/  @P2 LDG.E.U16 R85, desc[UR20][R94.64] ;  /* 0x000000145e552981 */ /* 0x000f28000c1e1500 */
[----:B------:R-:W4:Y:S04]  /*8160*/  @P2 LDG.E.U16 R84, desc[UR20][R86.64] ;  /* 0x0000001456542981 */ /* 0x000f28000c1e1500 */
[----:B------:R-:W4:Y:S04]  /*8170*/  @P2 LDG.E.U16 R44, desc[UR20][R64.64] ;  /* 0x00000014402c2981 */ /* 0x000f28000c1e1500 */
[----:B------:R-:W4:Y:S04]  /*8180*/  @P2 LDG.E.U16 R45, desc[UR20][R56.64] ;  /* 0x00000014382d2981 */ /* 0x000f28000c1e1500 */
[----:B------:R-:W4:Y:S04]  /*8190*/  @P2 LDG.E.U16 R125, desc[UR20][R48.64] ;  /* 0x00000014307d2981 */ /* 0x000f28000c1e1500 */
[----:B--2---:R0:W-:Y:S04]  /*81a0*/  STL [R1+0xd4], R8 ;  /* 0x0000d40801007387 */ /* 0x0041e80000100800 */
[----:B---3--:R-:W2:Y:S04]  /*81b0*/  @P2 LDG.E.U16 R76, desc[UR20][R102.64] ;  /* 0x00000014664c2981 */ /* 0x008ea8000c1e1500 */
[----:B0-----:R-:W3:Y:S04]  /*81c0*/  LDL.LU R8, [R1+0x61c] ;  /* 0x00061c0001087983 */ /* 0x001ee80000300800 */
[----:B------:R-:W-:Y:S04]  /*81d0*/  STL.64 [R1+0x520], R6 ;  /* 0x0005200601007387 */ /* 0x000fe80000100a00 */
[----:B------:R-:W-:Y:S04]  /*81e0*/  STL.64 [R1+0x528], R14 ;  /* 0x0005280e01007387 */ /* 0x000fe80000100a00 */
[----:B------:R-:W-:Y:S04]  /*81f0*/  STL.64 [R1+0x530], R22 ;  /* 0x0005301601007387 */ /* 0x000fe80000100a00 */
[----:B------:R-:W-:Y:S04]  /*8200*/  STL.64 [R1+0x538], R30 ;  /* 0x0005381e01007387 */ /* 0x000fe80000100a00 */
[----:B------:R-:W-:Y:S04]  /*8210*/  STL.64 [R1+0x540], R38 ;  /* 0x0005402601007387 */ /* 0x000fe80000100a00 */
[----:B------:R0:W-:Y:S04]  /*8220*/  STL.64 [R1+0x548], R46 ;  /* 0x0005482e01007387 */ /* 0x0001e80000100a00 */
[----:B----4-:R4:W2:Y:S04]  /*8230*/  @P2 LDG.E.U16 R77, desc[UR20][R110.64] ;  /* 0x000000146e4d2981 */ /* 0x0108a8000c1e1500 */
[----:B------:R1:W2:Y:S04]  /*8240*/  @P2 LDG.E.U16 R5, desc[UR20][R32.64] ;  /* 0x0000001420052981 */ /* 0x0002a8000c1e1500 */
[----:B0-----:R-:W2:Y:S04]  /*8250*/  LDL.64 R46, [R1+0x1a8] ;  /* 0x0001a800012e7983 */ /* 0x001ea80000100a00 */
[----:B------:R0:W-:Y:S04]  /*8260*/  STL.64 [R1+0x550], R54 ;  /* 0x0005503601007387 */ /* 0x0001e80000100a00 */
[----:B------:R1:W3:Y:S04]  /*8270*/  @P2 LDG.E.U16 R52, desc[UR20][R24.64] ;  /* 0x0000001418342981 */ /* 0x0002e8000c1e1500 */
[----:B------:R-:W3:Y:S04]  /*8280*/  @P2 LDG.E.U16 R69, desc[UR20][R118.64] ;  /* 0x0000001476452981 */ /* 0x000ee8000c1e1500 */
[----:B0-----:R-:W3:Y:S04]  /*8290*/  LDL.64 R54, [R1+0x1d8] ;  /* 0x0001d80001367983 */ /* 0x001ee80000100a00 */
[----:B------:R-:W4:Y:S04]  /*82a0*/  @P2 LDG.E.U16 R53, desc[UR20][R16.64] ;  /* 0x0000001410352981 */ /* 0x000f28000c1e1500 */
[----:B--2---:R-:W2:Y:S04]  /*82b0*/  @P2 LDG.E.U16 R68, desc[UR20][R46.64] ;  /* 0x000000142e442981 */ /* 0x004ea8000c1e1500 */
[----:B---3--:R-:W3:Y:S04]  /*82c0*/  @P0 LDG.E.U16 R9, desc[UR20][R54.64] ;  /* 0x0000001436090981 */ /* 0x008ee8000c1e1500 */
[----:B------:R-:W-:Y:S04]  /*82d0*/  STL.64 [R1+0x558], R62 ;  /* 0x0005583e01007387 */ /* 0x000fe80000100a00 */
[----:B------:R-:W-:Y:S04]  /*82e0*/  STL.64 [R1+0x560], R70 ;  /* 0x0005604601007387 */ /* 0x000fe80000100a00 */
[----:B---3--:R0:W-:Y:S04]  /*82f0*/  STL [R1+0xec], R9 ;  /* 0x0000ec0901007387 */ /* 0x0081e80000100800 */
[----:B0-----:R-:W3:Y:S04]  /*8300*/  LDL.LU R9, [R1+0x618] ;  /* 0x0006180001097983 */ /* 0x001ee80000300800 */
[----:B------:R-:W-:Y:S04]  /*8310*/  STL.64 [R1+0x568], R78 ;  /* 0x0005684e01007387 */ /* 0x000fe80000100a00 */
[----:B------:R-:W-:Y:S04]  /*8320*/  STL.64 [R1+0x570], R86 ;  /* 0x0005705601007387 */ /* 0x000fe80000100a00 */
[----:B------:R-:W-:Y:S04]  /*8330*/  STL.64 [R1+0x578], R94 ;  /* 0x0005785e01007387 */ /* 0x000fe80000100a00 */
[----:B------:R0:W-:Y:S04]  /*8340*/  STL.64 [R1+0x580], R102 ;  /* 0x0005806601007387 */ /* 0x0001e80000100a00 */
[----:B------:R4:W-:Y:S04]  /*8350*/  STL.64 [R1+0x588], R110 ;  /* 0x0005886e01007387 */ /* 0x0009e80000100a00 */
[----:B------:R-:W-:Y:S04]  /*8360*/  STL.64 [R1+0x590], R118 ;  /* 0x0005907601007387 */ /* 0x000fe80000100a00 */
[----:B------:R-:W2:Y:S04]  /*8370*/  LDL.64 R46, [R1+0x110] ;  /* 0x00011000012e7983 */ /* 0x000ea80000100a00 */
[----:B---3--:R-:W-:Y:S04]  /*8380*/  STL.64 [R1+0x598], R8 ;  /* 0x0005980801007387 */ /* 0x008fe80000100a00 */
[----:B------:R-:W-:Y:S04]  /*8390*/  STL.64 [R1+0x5a0], R16 ;  /* 0x0005a01001007387 */ /* 0x000fe80000100a00 */
        /* <DEDUP_REMOVED lines=13> */
[----:B0-----:R-:W3:Y:S04]  /*8470*/  LDL.LU R102, [R1+0x194] ;  /* 0x0001940001667983 */ /* 0x001ee80000300800 */
[----:B------:R-:W3:Y:S04]  /*8480*/  LDL.LU R103, [R1+0x184] ;  /* 0x0001840001677983 */ /* 0x000ee80000300800 */
[----:B------:R-:W3:Y:S04]  /*8490*/  LDL.LU R94, [R1+0x178] ;  /* 0x00017800015e7983 */ /* 0x000ee80000300800 */
[----:B------:R-:W3:Y:S04]  /*84a0*/  LDL.LU R95, [R1+0x164] ;  /* 0x00016400015f7983 */ /* 0x000ee80000300800 */
[----:B------:R-:W3:Y:S04]  /*84b0*/  LDL.LU R86, [R1+0x154] ;  /* 0x0001540001567983 */ /* 0x000ee80000300800 */
[----:B--2---:R-:W2:Y:S04]  /*84c0*/  @P2 LDG.E.U16 R28, desc[UR20][R46.64] ;  /* 0x000000142e1c2981 */ /* 0x004ea8000c1e1500 */
[----:B------:R-:W2:Y:S04]  /*84d0*/  LDL.LU R87, [R1+0x148] ;  /* 0x0001480001577983 */ /* 0x000ea80000300800 */
[----:B------:R0:W2:Y:S04]  /*84e0*/  @P2 LDG.E.U16 R61, desc[UR20][R8.64] ;  /* 0x00000014083d2981 */ /* 0x0000a8000c1e1500 */
[----:B------:R-:W2:Y:S04]  /*84f0*/  LDL.LU R46, [R1+0x138] ;  /* 0x00013800012e7983 */ /* 0x000ea80000300800 */
[----:B------:R-:W3:Y:S04]  /*8500*/  LDL.LU R47, [R1+0x120] ;  /* 0x00012000012f7983 */ /* 0x000ee80000300800 */
[----:B------:R-:W3:Y:S04]  /*8510*/  LDL.LU R78, [R1+0x218] ;  /* 0x00021800014e7983 */ /* 0x000ee80000300800 */
[----:B------:R-:W3:Y:S04]  /*8520*/  LDL.LU R79, [R1+0x214] ;  /* 0x00021400014f7983 */ /* 0x000ee80000300800 */
[----:B------:R-:W3:Y:S04]  /*8530*/  LDL.LU R70, [R1+0x204] ;  /* 0x0002040001467983 */ /* 0x000ee80000300800 */
[----:B------:R-:W3:Y:S04]  /*8540*/  LDL.LU R71, [R1+0x1e0] ;  /* 0x0001e00001477983 */ /* 0x000ee80000300800 */
[----:B------:R-:W3:Y:S04]  /*8550*/  LDL.LU R62, [R1+0x1d0] ;  /* 0x0001d000013e7983 */ /* 0x000ee80000300800 */
[----:B------:R-:W3:Y:S04]  /*8560*/  LDL.LU R63, [R1+0x1c0] ;  /* 0x0001c000013f7983 */ /* 0x000ee80000300800 */
[----:B------:R-:W3:Y:S04]  /*8570*/  LDL.LU R54, [R1+0x19c] ;  /* 0x00019c0001367983 */ /* 0x000ee80000300800 */
[----:B------:R-:W3:Y:S01]  /*8580*/  LDL.LU R55, [R1+0x190] ;  /* 0x0001900001377983 */ /* 0x000ee20000300800 */
[----:B----4-:R-:W4:Y:S03]  /*8590*/  S2R R111, SR_TID.X ;  /* 0x00000000006f7919 */ /* 0x010f260000002100 */
[----:B--2---:R2:W-:Y:S04]  /*85a0*/  STS.U16 [R0+UR10+0x3800], R46 ;  /* 0x0038002e00007988 */ /* 0x0045e8000800040a */
[----:B---3--:R3:W-:Y:S04]  /*85b0*/  STS.U16 [R0+UR10+0x3c00], R47 ;  /* 0x003c002f00007988 */ /* 0x0087e8000800040a */
[----:B--2---:R-:W2:Y:S04]  /*85c0*/  LDL.LU R46, [R1+0x188] ;  /* 0x00018800012e7983 */ /* 0x004ea80000300800 */
[----:B---3--:R-:W3:Y:S04]  /*85d0*/  LDL.LU R47, [R1+0x16c] ;  /* 0x00016c00012f7983 */ /* 0x008ee80000300800 */
[----:B------:R-:W3:Y:S04]  /*85e0*/  LDL.LU R40, [R1+0x160] ;  /* 0x0001600001287983 */ /* 0x000ee80000300800 */
[----:B------:R-:W3:Y:S04]  /*85f0*/  LDL.LU R41, [R1+0x158] ;  /* 0x0001580001297983 */ /* 0x000ee80000300800 */
[----:B------:R-:W3:Y:S01]  /*8600*/  LDL.LU R33, [R1+0x13c] ;  /* 0x00013c0001217983 */ /* 0x000ee20000300800 */
[----:B----4-:R-:W-:-:S03]  /*8610*/  SHF.R.U32.HI R111, RZ, 0x5, R111 ;  /* 0x00000005ff6f7819 */ /* 0x010fc6000001166f */
[----:B------:R-:W4:Y:S04]  /*8620*/  LDL.LU R25, [R1+0x12c] ;  /* 0x00012c0001197983 */ /* 0x000f280000300800 */
[----:B------:R-:W4:Y:S04]  /*8630*/  LDL.LU R8, [R1+0x11c] ;  /* 0x00011c0001087983 */ /* 0x000f280000300800 */
[----:B------:R-:W4:Y:S01]  /*8640*/  LDL.LU R118, [R1+0x8] ;  /* 0x0000080001767983 */ /* 0x000f220000300800 */
[----:B------:R-:W-:-:S03]  /*8650*/  ISETP.NE.U32.AND P0, PT, R111, RZ, PT ;  /* 0x000000ff6f00720c */ /* 0x000fc60003f05070 */
[----:B------:R-:W4:Y:S01]  /*8660*/  LDL.LU R119, [R1+0x220] ;  /* 0x0002200001777983 */ /* 0x000f220000300800 */
[----:B-1----:R-:W-:-:S03]  /*8670*/  LOP3.LUT R32, R0, 0x20, RZ, 0x3c, !PT ;  /* 0x0000002000207812 */ /* 0x002fc600078e3cff */
[----:B------:R-:W4:Y:S04]  /*8680*/  LDL.LU R110, [R1+0x21c] ;  /* 0x00021c00016e7983 */ /* 0x000f280000300800 */
[----:B------:R1:W-:Y:S04]  /*8690*/  STS.U16 [R0+UR10+0x2000], R102 ;  /* 0x0020006600007988 */ /* 0x0003e8000800040a */
[----:B------:R-:W4:Y:S04]  /*86a0*/  LDL.LU R111, [R1+0x200] ;  /* 0x00020000016f7983 */ /* 0x000f280000300800 */
[----:B------:R0:W-:Y:S04]  /*86b0*/  STS.U16 [R0+UR10+0x2400], R103 ;  /* 0x0024006700007988 */ /* 0x0001e8000800040a */
[----:B-1----:R-:W4:Y:S04]  /*86c0*/  LDL.LU R102, [R1+0x1e4] ;  /* 0x0001e40001667983 */ /* 0x002f280000300800 */
[----:B------:R1:W-:Y:S04]  /*86d0*/  STS.U16 [R0+UR10+0x2800], R94 ;  /* 0x0028005e00007988 */ /* 0x0003e8000800040a */
[----:B0-----:R-:W4:Y:S04]  /*86e0*/  LDL.LU R103, [R1+0x1d4] ;  /* 0x0001d40001677983 */ /* 0x001f280000300800 */
        /* <DEDUP_REMOVED lines=22> */
[----:B0-----:R-:W4:Y:S04]  /*8850*/  LDL.LU R55, [R1+0x224] ;  /* 0x0002240001377983 */ /* 0x001f280000300800 */
[----:B--2---:R0:W-:Y:S04]  /*8860*/  STS.U16 [R32+UR10+0x2500], R46 ;  /* 0x0025002e20007988 */ /* 0x0041e8000800040a */
[----:B---3--:R1:W-:Y:S04]  /*8870*/  STS.U16 [R32+UR10+0x2900], R47 ;  /* 0x0029002f20007988 */ /* 0x0083e8000800040a */
[----:B0-----:R-:W2:Y:S04]  /*8880*/  LDL.LU R46, [R1+0x210] ;  /* 0x00021000012e7983 */ /* 0x001ea80000300800 */
[----:B-1----:R-:W3:Y:S01]  /*8890*/  LDL.LU R47, [R1+0x1f4] ;  /* 0x0001f400012f7983 */ /* 0x002ee20000300800 */
[----:B------:R-:W-:-:S03]  /*88a0*/  PRMT R39, RZ, 0x7610, R39 ;  /* 0x00007610ff277816 */ /* 0x000fc60000000027 */
[----:B------:R-:W-:Y:S04]  /*88b0*/  STS.U16 [R32+UR10+0x2d00], R40 ;  /* 0x002d002820007988 */ /* 0x000fe8000800040a */
[----:B------:R-:W3:Y:S04]  /*88c0*/  @P2 LDG.E.U16 R39, desc[UR20][R72.64] ;  /* 0x0000001448272981 */ /* 0x000ee8000c1e1500 */
[----:B------:R-:W-:Y:S04]  /*88d0*/  STS.U16 [R32+UR10+0x3100], R41 ;  /* 0x0031002920007988 */ /* 0x000fe8000800040a */
[----:B------:R-:W3:Y:S04]  /*88e0*/  LDL.LU R72, [R1+0x1f0] ;  /* 0x0001f00001487983 */ /* 0x000ee80000300800 */
[----:B------:R-:W3:Y:S04]  /*88f0*/  LDL.LU R73, [R1+0x1c4] ;  /* 0x0001c40001497983 */ /* 0x000ee80000300800 */
[----:B------:R-:W3:Y:S01]  /*8900*/  LDL.LU R64, [R1+0x1b0] ;  /* 0x0001b00001407983 */ /* 0x000ee20000300800 */
[----:B----4-:R-:W-:-:S03]  /*8910*/  SHF.R.S32.HI R2, RZ, 0x1f, R118 ;  /* 0x0000001fff027819 */ /* 0x010fc60000011476 */
[----:B------:R-:W4:Y:S04]  /*8920*/  LDL.LU R65, [R1+0x1a4] ;  /* 0x0001a40001417983 */ /* 0x000f280000300800 */
[----:B------:R-:W-:Y:S04]  /*8930*/  STS.U16 [R32+UR10+0x3500], R33 ;  /* 0x0035002120007988 */ /* 0x000fe8000800040a */
[----:B------:R-:W4:Y:S04]  /*8940*/  LDL.LU R56, [R1+0x18c] ;  /* 0x00018c0001387983 */ /* 0x000f280000300800 */
[----:B------:R0:W-:Y:S04]  /*8950*/  STS.U16 [R32+UR10+0x3900], R25 ;  /* 0x0039001920007988 */ /* 0x0001e8000800040a */
[----:B------:R-:W4:Y:S04]  /*8960*/  LDL.LU R57, [R1+0x17c] ;  /* 0x00017c0001397983 */ /* 0x000f280000300800 */
[----:B------:R-:W4:Y:S01]  /*8970*/  LDL.LU R48, [R1+0x174] ;  /* 0x0001740001307983 */ /* 0x000f220000300800 */
[----:B0-----:R-:W-:-:S03]  /*8980*/  LOP3.LUT R25, R0, 0x40, RZ, 0x3c, !PT ;  /* 0x0000004000197812 */ /* 0x001fc600078e3cff */
[----:B------:R-:W4:Y:S01]  /*8990*/  LDL.LU R49, [R1+0x15c] ;  /* 0x00015c0001317983 */ /* 0x000f220000300800 */
[----:B------:R-:W-:-:S03]  /*89a0*/  SHF.L.U64.HI R2, R118, 0x1, R2 ;  /* 0x0000000176027819 */ /* 0x000fc60000010202 */
[----:B------:R-:W4:Y:S04]  /*89b0*/  LDL.LU R40, [R1+0x14c] ;  /* 0x00014c0001287983 */ /* 0x000f280000300800 */
[----:B------:R-:W-:Y:S04]  /*89c0*/  STS.U16 [R32+UR10+0x3d00], R8 ;  /* 0x003d000820007988 */ /* 0x000fe8000800040a */
[----:B------:R-:W4:Y:S04]  /*89d0*/  LDL.LU R41, [R1+0x140] ;  /* 0x0001400001297983 */ /* 0x000f280000300800 */
[----:B------:R-:W-:Y:S04]  /*89e0*/  STS.U16 [R32+UR10+0x100], R124 ;  /* 0x0001007c20007988 */ /* 0x000fe8000800040a */
[----:B------:R-:W4:Y:S04]  /*89f0*/  LDL.LU R33, [R1+0x130] ;  /* 0x0001300001217983 */ /* 0x000f280000300800 */
[----:B------:R0:W-:Y:S04]  /*8a00*/  STS.U16 [R25+UR10+0x600], R119 ;  /* 0x0006007719007988 */ /* 0x0001e8000800040a */
[----:B------:R-:W4:Y:S04]  /*8a10*/  LDL.LU R118, [R1+0x124] ;  /* 0x0001240001767983 */ /* 0x000f280000300800 */
        /* <DEDUP_REMOVED lines=13> */
[----:B0-----:R-:W4:Y:S01]  /*8af0*/  LDL.LU R95, [R1+0x98] ;  /* 0x00009800015f7983 */ /* 0x001f220000300800 */
[----:B------:R-:W-:-:S03]  /*8b00*/  LOP3.LUT R8, R0, 0x60, RZ, 0x3c, !PT ;  /* 0x0000006000087812 */ /* 0x000fc600078e3cff */
        /* <DEDUP_REMOVED lines=23> */
[----:B------:R-:W-:-:S02]  /*8c80*/  PRMT R38, RZ, 0x7610, R38 ;  /* 0x00007610ff267816 */ /* 0x000fc40000000026 */
[----:B------:R-:W-:Y:S02]  /*8c90*/  PRMT R37, RZ, 0x7610, R37 ;  /* 0x00007610ff257816 */ /* 0x000fe40000000025 */
[----:B------:R-:W-:Y:S02]  /*8ca0*/  PRMT R36, RZ, 0x7610, R36 ;  /* 0x00007610ff247816 */ /* 0x000fe40000000024 */
[----:B------:R-:W-:Y:S01]  /*8cb0*/  PRMT R31, RZ, 0x7610, R31 ;  /* 0x00007610ff1f7816 */ /* 0x000fe2000000001f */
[----:B------:R-:W-:Y:S04]  /*8cc0*/  STS.U16 [R8+UR10+0x1300], R72 ;  /* 0x0013004808007988 */ /* 0x000fe8000800040a */
[----:B------:R-:W-:Y:S01]  /*8cd0*/  STS.U16 [R8+UR10+0x1700], R73 ;  /* 0x0017004908007988 */ /* 0x000fe2000800040a */
[----:B------:R-:W-:-:S03]  /*8ce0*/  PRMT R30, RZ, 0x7610, R30 ;  /* 0x00007610ff1e7816 */ /* 0x000fc6000000001e */
[----:B------:R-:W-:Y:S01]  /*8cf0*/  STS.U16 [R8+UR10+0x1b00], R64 ;  /* 0x001b004008007988 */ /* 0x000fe2000800040a */
[----:B------:R-:W-:-:S03]  /*8d00*/  PRMT R29, RZ, 0x7610, R29 ;  /* 0x00007610ff1d7816 */ /* 0x000fc6000000001d */
[----:B----4-:R-:W-:Y:S01]  /*8d10*/  STS.U16 [R8+UR10+0x1f00], R65 ;  /* 0x001f004108007988 */ /* 0x010fe2000800040a */
[----:B------:R-:W-:-:S03]  /*8d20*/  PRMT R24, RZ, 0x7610, R24 ;  /* 0x00007610ff187816 */ /* 0x000fc60000000018 */
[----:B------:R-:W4:Y:S04]  /*8d30*/  @P2 LDG.E.U16 R38, desc[UR20][R80.64] ;  /* 0x0000001450262981 */ /* 0x000f28000c1e1500 */
[----:B------:R-:W-:Y:S01]  /*8d40*/  STS.U16 [R8+UR10+0x2300], R56 ;  /* 0x0023003808007988 */ /* 0x000fe2000800040a */
[----:B------:R-:W-:-:S03]  /*8d50*/  PRMT R23, RZ, 0x7610, R23 ;  /* 0x00007610ff177816 */ /* 0x000fc60000000017 */
[----:B------:R-:W4:Y:S04]  /*8d60*/  @P2 LDG.E.U16 R37, desc[UR20][R88.64] ;  /* 0x0000001458252981 */ /* 0x000f28000c1e1500 */
[----:B------:R-:W-:Y:S04]  /*8d70*/  STS.U16 [R8+UR10+0x2700], R57 ;  /* 0x0027003908007988 */ /* 0x000fe8000800040a */
[----:B------:R-:W-:Y:S01]  /*8d80*/  STS.U16 [R8+UR10+0x2b00], R48 ;  /* 0x002b003008007988 */ /* 0x000fe2000800040a */
[----:B------:R-:W-:-:S03]  /*8d90*/  PRMT R22, RZ, 0x7610, R22 ;  /* 0x00007610ff167816 */ /* 0x000fc60000000016 */
[----:B------:R-:W-:Y:S01]  /*8da0*/  STS.U16 [R8+UR10+0x2f00], R49 ;  /* 0x002f003108007988 */ /* 0x000fe2000800040a */
[----:B------:R-:W-:-:S03]  /*8db0*/  PRMT R21, RZ, 0x7610, R21 ;  /* 0x00007610ff157816 */ /* 0x000fc60000000015 */
[----:B------:R-:W-:Y:S01]  /*8dc0*/  STS.U16 [R8+UR10+0x3300], R40 ;  /* 0x0033002808007988 */ /* 0x000fe2000800040a */
[----:B------:R-:W-:-:S03]  /*8dd0*/  PRMT R20, RZ, 0x7610, R20 ;  /* 0x00007610ff147816 */ /* 0x000fc60000000014 */
[----:B------:R-:W4:Y:S04]  /*8de0*/  @P2 LDG.E.U16 R36, desc[UR20][R96.64] ;  /* 0x0000001460242981 */ /* 0x000f28000c1e1500 */
[----:B------:R-:W-:Y:S01]  /*8df0*/  STS.U16 [R8+UR10+0x3700], R41 ;  /* 0x0037002908007988 */ /* 0x000fe2000800040a */
[----:B------:R-:W-:-:S03]  /*8e00*/  PRMT R17, RZ, 0x7610, R17 ;  /* 0x00007610ff117816 */ /* 0x000fc60000000011 */
[----:B------:R-:W4:Y:S04]  /*8e10*/  @P2 LDG.E.U16 R31, desc[UR20][R104.64] ;  /* 0x00000014681f2981 */ /* 0x000f28000c1e1500 */
[----:B------:R-:W-:Y:S01]  /*8e20*/  STS.U16 [R8+UR10+0x3b00], R33 ;  /* 0x003b002108007988 */ /* 0x000fe2000800040a */
[----:B------:R-:W-:-:S03]  /*8e30*/  PRMT R12, RZ, 0x7610, R12 ;  /* 0x00007610ff0c7816 */ /* 0x000fc6000000000c */
[----:B------:R-:W4:Y:S04]  /*8e40*/  @P2 LDG.E.U16 R30, desc[UR20][R112.64] ;  /* 0x00000014701e2981 */ /* 0x000f28000c1e1500 */
[----:B------:R-:W-:Y:S04]  /*8e50*/  STS.U16 [R8+UR10+0x3f00], R118 ;  /* 0x003f007608007988 */ /* 0x000fe8000800040a */
[----:B------:R-:W4:Y:S04]  /*8e60*/  @P2 LDG.E.U16 R29, desc[UR20][R120.64] ;  /* 0x00000014781d2981 */ /* 0x000f28000c1e1500 */
        /* <DEDUP_REMOVED lines=20> */
[----:B------:R-:W-:Y:S04]  /*8fb0*/  STS.U16 [R0+UR10+0x9800], R86 ;  /* 0x0098005600007988 */ /* 0x000fe8000800040a */
[----:B------:R-:W4:Y:S04]  /*8fc0*/  @P2 LDG.E.U16 R16, desc[UR20][R66.64] ;  /* 0x0000001442102981 */ /* 0x000f28000c1e1500 */
[----:B------:R-:W-:Y:S04]  /*8fd0*/  STS.U16 [R0+UR10+0x9c00], R87 ;  /* 0x009c005700007988 */ /* 0x000fe8000800040a */
        /* <DEDUP_REMOVED lines=16> */
[----:B------:R-:W-:Y:S04]  /*90e0*/  STS.U16 [R0+UR10+0xbc00], R55 ;  /* 0x00bc003700007988 */ /* 0x000fe8000800040a */
[----:B--2---:R-:W-:Y:S04]  /*90f0*/  STS.U16 [R32+UR10+0x8100], R46 ;  /* 0x0081002e20007988 */ /* 0x004fe8000800040a */
[----:B---3--:R-:W-:Y:S04]  /*9100*/  STS.U16 [R32+UR10+0x8500], R47 ;  /* 0x0085002f20007988 */ /* 0x008fe8000800040a */
[----:B------:R-:W-:Y:S04]  /*9110*/  STS.U16 [R32+UR10+0x8900], R116 ;  /* 0x0089007420007988 */ /* 0x000fe8000800040a */
[----:B------:R0:W-:Y:S04]  /*9120*/  STS.U16 [R32+UR10+0x8d00], R60 ;  /* 0x008d003c20007988 */ /* 0x0001e8000800040a */
[----:B------:R-:W-:Y:S04]  /*9130*/  STS.U16 [R32+UR10+0x9100], R117 ;  /* 0x0091007520007988 */ /* 0x000fe8000800040a */
[----:B------:R-:W-:Y:S01]  /*9140*/  STS.U16 [R32+UR10+0x9500], R109 ;  /* 0x0095006d20007988 */ /* 0x000fe2000800040a */
[----:B0-----:R-:W0:Y:S03]  /*9150*/  LDC R60, c[0x0][0x3a8] ;  /* 0x0000ea00ff3c7b82 */ /* 0x001e260000000800 */
[----:B------:R-:W-:Y:S04]  /*9160*/  STS.U16 [R32+UR10+0x9900], R108 ;  /* 0x0099006c20007988 */ /* 0x000fe8000800040a */
        /* <DEDUP_REMOVED lines=14> */
[----:B------:R1:W-:Y:S04]  /*9250*/  STS.U16 [R25+UR10+0x9600], R3 ;  /* 0x0096000319007988 */ /* 0x0003e8000800040a */
[----:B------:R2:W-:Y:S04]  /*9260*/  STS.U16 [R25+UR10+0x9a00], R125 ;  /* 0x009a007d19007988 */ /* 0x0005e8000800040a */
[----:B-1----:R-:W3:Y:S04]  /*9270*/  LDL.LU R3, [R1+0x614] ;  /* 0x0006140001037983 */ /* 0x002ee80000300800 */
[----:B--2---:R-:W2:Y:S01]  /*9280*/  LDL.LU R125, [R1+0x610] ;  /* 0x00061000017d7983 */ /* 0x004ea20000300800 */
[----:B------:R-:W1:Y:S03]  /*9290*/  S2R R5, SR_TID.X ;  /* 0x0000000000057919 */ /* 0x000e660000002100 */
[----:B------:R-:W-:Y:S04]  /*92a0*/  STS.U16 [R25+UR10+0x9e00], R45 ;  /* 0x009e002d19007988 */ /* 0x000fe8000800040a */
[----:B------:R-:W-:Y:S04]  /*92b0*/  STS.U16 [R25+UR10+0xa200], R44 ;  /* 0x00a2002c19007988 */ /* 0x000fe8000800040a */
[----:B------:R-:W-:Y:S04]  /*92c0*/  STS.U16 [R25+UR10+0xa600], R39 ;  /* 0x00a6002719007988 */ /* 0x000fe8000800040a */
[----:B----4-:R-:W-:Y:S04]  /*92d0*/  STS.U16 [R25+UR10+0xaa00], R38 ;  /* 0x00aa002619007988 */ /* 0x010fe8000800040a */
[----:B------:R-:W-:Y:S01]  /*92e0*/  STS.U16 [R25+UR10+0xae00], R37 ;  /* 0x00ae002519007988 */ /* 0x000fe2000800040a */
[----:B-1----:R-:W-:-:S04]  /*92f0*/  SHF.R.U32.HI R5, RZ, 0x7, R5 ;  /* 0x00000007ff057819 */ /* 0x002fc80000011605 */
[----:B------:R-:W-:Y:S01]  /*9300*/  SGXT.U32 R5, R5, 0x1 ;  /* 0x000000010505781a */ /* 0x000fe20000000000 */
[----:B------:R-:W-:Y:S04]  /*9310*/  STS.U16 [R25+UR10+0xb200], R36 ;  /* 0x00b2002419007988 */ /* 0x000fe8000800040a */
[----:B0-----:R-:W-:Y:S01]  /*9320*/  IMAD R124, R5, R60, RZ ;  /* 0x0000003c057c7224 */ /* 0x001fe200078e02ff */
[----:B------:R-:W-:Y:S03]  /*9330*/  STS.U16 [R25+UR10+0xb600], R31 ;  /* 0x00b6001f19007988 */ /* 0x000fe6000800040a */
[C---:B------:R-:W-:Y:S01]  /*9340*/  IMAD R124, R60.reuse, 0x2, R124 ;  /* 0x000000023c7c7824 */ /* 0x040fe200078e027c */
[----:B------:R-:W-:Y:S03]  /*9350*/  STS.U16 [R25+UR10+0xba00], R30 ;  /* 0x00ba001e19007988 */ /* 0x000fe6000800040a */
[C---:B------:R-:W-:Y:S01]  /*9360*/  IMAD R124, R60.reuse, 0x2, R124 ;  /* 0x000000023c7c7824 */ /* 0x040fe200078e027c */
[----:B------:R-:W-:Y:S04]  /*9370*/  STS.U16 [R25+UR10+0xbe00], R29 ;  /* 0x00be001d19007988 */ /* 0x000fe8000800040a */
[----:B------:R-:W-:Y:S01]  /*9380*/  STS.U16 [R8+UR10+0x8300], R28 ;  /* 0x0083001c08007988 */ /* 0x000fe2000800040a */
[----:B------:R-:W-:-:S03]  /*9390*/  IMAD R124, R60, 0x2, R124 ;  /* 0x000000023c7c7824 */ /* 0x000fc600078e027c */
[----:B------:R-:W-:Y:S04]  /*93a0*/  STS.U16 [R8+UR10+0x8700], R24 ;  /* 0x0087001808007988 */ /* 0x000fe8000800040a */
[----:B------:R-:W-:Y:S04]  /*93b0*/  STS.U16 [R8+UR10+0x8b00], R23 ;  /* 0x008b001708007988 */ /* 0x000fe8000800040a */
[----:B------:R-:W-:Y:S04]  /*93c0*/  STS.U16 [R8+UR10+0x8f00], R22 ;  /* 0x008f001608007988 */ /* 0x000fe8000800040a */
[----:B------:R-:W-:Y:S04]  /*93d0*/  STS.U16 [R8+UR10+0x9300], R21 ;  /* 0x0093001508007988 */ /* 0x000fe8000800040a */
[----:B------:R-:W-:Y:S04]  /*93e0*/  STS.U16 [R8+UR10+0x9700], R20 ;  /* 0x0097001408007988 */ /* 0x000fe8000800040a */
[----:B------:R-:W-:Y:S04]  /*93f0*/  STS.U16 [R8+UR10+0x9b00], R17 ;  /* 0x009b001108007988 */ /* 0x000fe8000800040a */
[----:B------:R0:W-:Y:S04]  /*9400*/  STS.U16 [R8+UR10+0x9f00], R12 ;  /* 0x009f000c08007988 */ /* 0x0001e8000800040a */
[----:B------:R-:W-:Y:S04]  /*9410*/  STS.U16 [R8+UR10+0xa300], R16 ;  /* 0x00a3001008007988 */ /* 0x000fe8000800040a */
[----:B------:R-:W-:Y:S01]  /*9420*/  STS.U16 [R8+UR10+0xa700], R15 ;  /* 0x00a7000f08007988 */ /* 0x000fe2000800040a */
[----:B0-----:R-:W-:-:S03]  /*9430*/  IMAD R12, R60, 0x2, R124 ;  /* 0x000000023c0c7824 */ /* 0x001fc600078e027c */
[----:B------:R0:W-:Y:S04]  /*9440*/  STS.U16 [R8+UR10+0xab00], R7 ;  /* 0x00ab000708007988 */ /* 0x0001e8000800040a */
[----:B------:R-:W-:Y:S04]  /*9450*/  STS.U16 [R8+UR10+0xaf00], R14 ;  /* 0x00af000e08007988 */ /* 0x000fe8000800040a */
[----:B------:R-:W-:Y:S01]  /*9460*/  STS.U16 [R8+UR10+0xb300], R13 ;  /* 0x00b3000d08007988 */ /* 0x000fe2000800040a */
[----:B0-----:R-:W-:-:S03]  /*9470*/  IMAD R7, R60, 0x2, R12 ;  /* 0x000000023c077824 */ /* 0x001fc600078e020c */
[----:B------:R0:W-:Y:S04]  /*9480*/  STS.U16 [R8+UR10+0xb700], R4 ;  /* 0x00b7000408007988 */ /* 0x0001e8000800040a */
[----:B------:R1:W-:Y:S01]  /*9490*/  STS.U16 [R8+UR10+0xbb00], R9 ;  /* 0x00bb000908007988 */ /* 0x0003e2000800040a */
[----:B0-----:R-:W-:-:S03]  /*94a0*/  IMAD R4, R60, 0x2, R7 ;  /* 0x000000023c047824 */ /* 0x001fc600078e0207 */
[----:B------:R0:W-:Y:S01]  /*94b0*/  STS.U16 [R8+UR10+0xbf00], R6 ;  /* 0x00bf000608007988 */ /* 0x0001e2000800040a */
[C---:B------:R-:W-:Y:S01]  /*94c0*/  IMAD R15, R60.reuse, 0x2, R4 ;  /* 0x000000023c0f7824 */ /* 0x040fe200078e0204 */
[----:B------:R-:W-:Y:S01]  /*94d0*/  SHF.R.S32.HI R13, RZ, 0x1f, R12 ;  /* 0x0000001fff0d7819 */ /* 0x000fe2000001140c */
[----:B------:R4:W-:Y:S06]  /*94e0*/  MEMBAR.ALL.CTA ;  /* 0x0000000000007992 */ /* 0x0009ec0000008000 */
[----:B----4-:R-:W4:Y:S01]  /*94f0*/  FENCE.VIEW.ASYNC.S ;  /* 0x00000000000073c6 */ /* 0x010f220000000000 */
[----:B-1----:R-:W-:Y:S01]  /*9500*/  IMAD R9, R60, 0x2, R15 ;  /* 0x000000023c097824 */ /* 0x002fe200078e020f */
[----:B0-----:R-:W-:-:S03]  /*9510*/  SHF.R.S32.HI R8, RZ, 0x1f, R7 ;  /* 0x0000001fff087819 */ /* 0x001fc60000011407 */
[----:B------:R-:W-:Y:S01]  /*9520*/  IMAD R124, R60, 0x2, R9 ;  /* 0x000000023c7c7824 */ /* 0x000fe200078e0209 */
[----:B------:R-:W-:Y:S02]  /*9530*/  SHF.R.S32.HI R6, RZ, 0x1f, R4 ;  /* 0x0000001fff067819 */ /* 0x000fe40000011404 */
[----:B------:R-:W-:Y:S02]  /*9540*/  SHF.R.S32.HI R16, RZ, 0x1f, R15 ;  /* 0x0000001fff107819 */ /* 0x000fe4000001140f */
[----:B------:R-:W-:Y:S02]  /*9550*/  SHF.R.S32.HI R14, RZ, 0x1f, R9 ;  /* 0x0000001fff0e7819 */ /* 0x000fe40000011409 */
[CC--:B--2---:R-:W-:Y:S02]  /*9560*/  LEA R21, P3, R7.reuse, R125.reuse, 0x1 ;  /* 0x0000007d07157211 */ /* 0x0c4fe400078608ff */
[----:B------:R-:W-:Y:S02]  /*9570*/  LEA R20, P4, R4, R125, 0x1 ;  /* 0x0000007d04147211 */ /* 0x000fe400078808ff */
[----:B------:R-:W-:-:S02]  /*9580*/  LEA.HI.X R37, R7, R2, R8, 0x1, P3 ;  /* 0x0000000207257211 */ /* 0x000fc400018f0c08 */
[----:B------:R-:W0:Y:S01]  /*9590*/  S2R R7, SR_TID.X ;  /* 0x0000000000077919 */ /* 0x000e220000002100 */
[----:B------:R-:W-:Y:S01]  /*95a0*/  LEA.HI.X R69, R4, R2, R6, 0x1, P4 ;  /* 0x0000000204457211 */ /* 0x000fe200020f0c06 */
[----:B------:R-:W-:Y:S01]  /*95b0*/  IMAD R4, R60, 0x2, R124 ;  /* 0x000000023c047824 */ /* 0x000fe200078e027c */
[----:B------:R-:W-:-:S04]  /*95c0*/  LEA R61, P2, R12, R125, 0x1 ;  /* 0x0000007d0c3d7211 */ /* 0x000fc800078408ff */
[----:B------:R-:W-:Y:S02]  /*95d0*/  LEA.HI.X R45, R12, R2, R13, 0x1, P2 ;  /* 0x000000020c2d7211 */ /* 0x000fe400010f0c0d */
[----:B------:R-:W-:Y:S02]  /*95e0*/  SHF.R.S32.HI R6, RZ, 0x1f, R4 ;  /* 0x0000001fff067819 */ /* 0x000fe40000011404 */
[----:B------:R-:W-:-:S04]  /*95f0*/  LEA R12, P5, R4, R125, 0x1 ;  /* 0x0000007d040c7211 */ /* 0x000fc800078a08ff */
[----:B------:R-:W-:Y:S02]  /*9600*/  LEA.HI.X R4, R4, R2, R6, 0x1, P5 ;  /* 0x0000000204047211 */ /* 0x000fe400028f0c06 */
[----:B------:R-:W1:Y:S01]  /*9610*/  S2R R6, SR_TID.X ;  /* 0x0000000000067919 */ /* 0x000e620000002100 */
[----:B0-----:R-:W-:-:S04]  /*9620*/  SHF.R.U32.HI R68, RZ, 0x7, R7 ;  /* 0x00000007ff447819 */ /* 0x001fc80000011607 */
[----:B------:R-:W-:Y:S02]  /*9630*/  SGXT.U32 R68, R68, 0x1 ;  /* 0x000000014444781a */ /* 0x000fe40000000000 */
[----:B------:R-:W-:Y:S02]  /*9640*/  SHF.R.U32.HI R52, RZ, 0x7, R7 ;  /* 0x00000007ff347819 */ /* 0x000fe40000011607 */
[----:B------:R-:W-:Y:S02]  /*9650*/  LOP3.LUT R77, R68, 0x40, RZ, 0xfc, !PT ;  /* 0x00000040444d7812 */ /* 0x000fe400078efcff */
[----:B------:R-:W-:Y:S02]  /*9660*/  SGXT.U32 R52, R52, 0x1 ;  /* 0x000000013434781a */ /* 0x000fe40000000000 */
[----:B------:R-:W-:Y:S01]  /*9670*/  LOP3.LUT R76, R68, 0x3e, RZ, 0xfc, !PT ;  /* 0x0000003e444c7812 */ /* 0x000fe200078efcff */
[----:B------:R-:W-:Y:S01]  /*9680*/  IMAD R31, R77, UR4, RZ ;  /* 0x000000044d1f7c24 */ /* 0x000fe2000f8e02ff */
[----:B------:R-:W-:-:S02]  /*9690*/  LOP3.LUT R68, R52, 0x42, RZ, 0xfc, !PT ;  /* 0x0000004234447812 */ /* 0x000fc400078efcff */
[----:B-1----:R-:W-:Y:S01]  /*96a0*/  SHF.R.U32.HI R77, RZ, 0x7, R6 ;  /* 0x00000007ff4d7819 */ /* 0x002fe20000011606 */
[----:B------:R-:W-:-:S03]  /*96b0*/  IMAD R64, R76, UR4, RZ ;  /* 0x000000044c407c24 */ /* 0x000fc6000f8e02ff */
[----:B------:R-:W-:Y:S01]  /*96c0*/  SGXT.U32 R77, R77, 0x1 ;  /* 0x000000014d4d781a */ /* 0x000fe20000000000 */
[----:B------:R-:W-:Y:S01]  /*96d0*/  IMAD R57, R68, UR4, RZ ;  /* 0x0000000444397c24 */ /* 0x000fe2000f8e02ff */
[--C-:B------:R-:W-:Y:S02]  /*96e0*/  SHF.R.U32.HI R68, RZ, 0x7, R6.reuse ;  /* 0x00000007ff447819 */ /* 0x100fe40000011606 */
[----:B------:R-:W-:Y:S02]  /*96f0*/  LOP3.LUT R52, R52, 0x44, RZ, 0xfc, !PT ;  /* 0x0000004434347812 */ /* 0x000fe400078efcff */
[C---:B------:R-:W-:Y:S02]  /*9700*/  LOP3.LUT R76, R77.reuse, 0x46, RZ, 0xfc, !PT ;  /* 0x000000464d4c7812 */ /* 0x040fe400078efcff */
[----:B------:R-:W-:Y:S02]  /*9710*/  LOP3.LUT R77, R77, 0x48, RZ, 0xfc, !PT ;  /* 0x000000484d4d7812 */ /* 0x000fe400078efcff */
[----:B------:R-:W-:Y:S01]  /*9720*/  SGXT.U32 R68, R68, 0x1 ;  /* 0x000000014444781a */ /* 0x000fe20000000000 */
[----:B------:R-:W-:Y:S01]  /*9730*/  IMAD R56, R52, UR4, RZ ;  /* 0x0000000434387c24 */ /* 0x000fe2000f8e02ff */
[----:B------:R-:W-:Y:S01]  /*9740*/  SHF.R.U32.HI R52, RZ, 0x7, R6 ;  /* 0x00000007ff347819 */ /* 0x000fe20000011606 */
[----:B------:R-:W-:Y:S01]  /*9750*/  IMAD R30, R77, UR4, RZ ;  /* 0x000000044d1e7c24 */ /* 0x000fe2000f8e02ff */
[----:B------:R-:W-:-:S02]  /*9760*/  LOP3.LUT R77, R68, 0x4c, RZ, 0xfc, !PT ;  /* 0x0000004c444d7812 */ /* 0x000fc400078efcff */
[----:B------:R-:W-:Y:S01]  /*9770*/  SGXT.U32 R52, R52, 0x1 ;  /* 0x000000013434781a */ /* 0x000fe20000000000 */
[----:B------:R-:W-:Y:S01]  /*9780*/  IMAD R49, R76, UR4, RZ ;  /* 0x000000044c317c24 */ /* 0x000fe2000f8e02ff */
[----:B------:R-:W-:Y:S01]  /*9790*/  LOP3.LUT R76, R68, 0x4a, RZ, 0xfc, !PT ;  /* 0x0000004a444c7812 */ /* 0x000fe200078efcff */
[----:B------:R-:W-:Y:S01]  /*97a0*/  IMAD R41, R77, UR4, RZ ;  /* 0x000000044d297c24 */ /* 0x000fe2000f8e02ff */
[--C-:B------:R-:W-:Y:S02]  /*97b0*/  SHF.R.U32.HI R77, RZ, 0x7, R6.reuse ;  /* 0x00000007ff4d7819 */ /* 0x100fe40000011606 */
[----:B------:R-:W-:Y:S02]  /*97c0*/  LOP3.LUT R68, R52, 0x4e, RZ, 0xfc, !PT ;  /* 0x0000004e34447812 */ /* 0x000fe400078efcff */
[----:B------:R-:W-:Y:S01]  /*97d0*/  SGXT.U32 R77, R77, 0x1 ;  /* 0x000000014d4d781a */ /* 0x000fe20000000000 */
[----:B------:R-:W-:Y:S02]  /*97e0*/  IMAD R48, R76, UR4, RZ ;  /* 0x000000044c307c24 */ /* 0x000fe4000f8e02ff */
[----:B------:R-:W-:Y:S01]  /*97f0*/  IMAD R40, R68, UR4, RZ ;  /* 0x0000000444287c24 */ /* 0x000fe2000f8e02ff */
[----:B------:R-:W-:-:S02]  /*9800*/  SHF.R.U32.HI R68, RZ, 0x7, R6 ;  /* 0x00000007ff447819 */ /* 0x000fc40000011606 */
        /* <DEDUP_REMOVED lines=10> */
[----:B------:R-:W-:Y:S01]  /*98b0*/  LEA R44, P2, R15, R125, 0x1 ;  /* 0x0000007d0f2c7211 */ /* 0x000fe200078408ff */
[----:B------:R-:W-:Y:S01]  /*98c0*/  IMAD R6, R77, UR4, RZ ;  /* 0x000000044d067c24 */ /* 0x000fe2000f8e02ff */
[----:B------:R-:W-:Y:S02]  /*98d0*/  LOP3.LUT R76, R68, 0x56, RZ, 0xfc, !PT ;  /* 0x00000056444c7812 */ /* 0x000fe400078efcff */
[----:B------:R-:W-:Y:S02]  /*98e0*/  SHF.R.U32.HI R77, RZ, 0x7, R7 ;  /* 0x00000007ff4d7819 */ /* 0x000fe40000011607 */
[C---:B------:R-:W-:Y:S02]  /*98f0*/  LOP3.LUT R68, R52.reuse, 0x5a, RZ, 0xfc, !PT ;  /* 0x0000005a34447812 */ /* 0x040fe400078efcff */
[----:B------:R-:W-:-:S02]  /*9900*/  LOP3.LUT R52, R52, 0x5c, RZ, 0xfc, !PT ;  /* 0x0000005c34347812 */ /* 0x000fc400078efcff */
[----:B------:R-:W-:Y:S02]  /*9910*/  LEA.HI.X R53, R15, R2, R16, 0x1, P2 ;  /* 0x000000020f357211 */ /* 0x000fe400010f0c10 */
[----:B------:R-:W-:Y:S01]  /*9920*/  SGXT.U32 R77, R77, 0x1 ;  /* 0x000000014d4d781a */ /* 0x000fe20000000000 */
[----:B------:R-:W0:Y:S01]  /*9930*/  S2R R15, SR_TID.X ;  /* 0x00000000000f7919 */ /* 0x000e220000002100 */
[----:B------:R-:W-:Y:S01]  /*9940*/  IMAD R24, R68, UR4, RZ ;  /* 0x0000000444187c24 */ /* 0x000fe2000f8e02ff */
[--C-:B------:R-:W-:Y:S01]  /*9950*/  SHF.R.U32.HI R68, RZ, 0x7, R7.reuse ;  /* 0x00000007ff447819 */ /* 0x100fe20000011607 */
[----:B------:R-:W-:Y:S01]  /*9960*/  IMAD R25, R76, UR4, RZ ;  /* 0x000000044c197c24 */ /* 0x000fe2000f8e02ff */
[----:B------:R-:W-:Y:S01]  /*9970*/  LOP3.LUT R76, R77, 0x5e, RZ, 0xfc, !PT ;  /* 0x0000005e4d4c7812 */ /* 0x000fe200078efcff */
[----:B------:R-:W-:Y:S01]  /*9980*/  IMAD R17, R52, UR4, RZ ;  /* 0x0000000434117c24 */ /* 0x000fe2000f8e02ff */
[----:B------:R-:W-:Y:S02]  /*9990*/  SHF.R.U32.HI R52, RZ, 0x7, R7 ;  /* 0x00000007ff347819 */ /* 0x000fe40000011607 */
[----:B------:R-:W-:-:S02]  /*99a0*/  LEA R36, P3, R9, R125, 0x1 ;  /* 0x0000007d09247211 */ /* 0x000fc400078608ff */
[----:B------:R-:W-:Y:S02]  /*99b0*/  LOP3.LUT R77, R77, 0x60, RZ, 0xfc, !PT ;  /* 0x000000604d4d7812 */ /* 0x000fe400078efcff */
[----:B------:R-:W-:Y:S02]  /*99c0*/  SGXT.U32 R68, R68, 0x1 ;  /* 0x000000014444781a */ /* 0x000fe40000000000 */
[----:B------:R-:W-:Y:S01]  /*99d0*/  SGXT.U32 R52, R52, 0x1 ;  /* 0x000000013434781a */ /* 0x000fe20000000000 */
[----:B------:R-:W-:Y:S01]  /*99e0*/  IMAD R16, R76, UR4, RZ ;  /* 0x000000044c107c24 */ /* 0x000fe2000f8e02ff */
[----:B------:R-:W-:Y:S01]  /*99f0*/  LEA.HI.X R28, R9, R2, R14, 0x1, P3 ;  /* 0x00000002091c7211 */ /* 0x000fe200018f0c0e */
[----:B------:R-:W-:Y:S01]  /*9a00*/  IMAD R9, R77, UR4, RZ ;  /* 0x000000044d097c24 */ /* 0x000fe2000f8e02ff */
[C---:B------:R-:W-:Y:S02]  /*9a10*/  LOP3.LUT R76, R68.reuse, 0x62, RZ, 0xfc, !PT ;  /* 0x00000062444c7812 */ /* 0x040fe400078efcff */
[----:B------:R-:W-:-:S02]  /*9a20*/  LOP3.LUT R77, R68, 0x64, RZ, 0xfc, !PT ;  /* 0x00000064444d7812 */ /* 0x000fc400078efcff */
[--C-:B------:R-:W-:Y:S02]  /*9a30*/  SHF.R.U32.HI R85, RZ, 0x7, R7.reuse ;  /* 0x00000007ff557819 */ /* 0x100fe40000011607 */
[----:B------:R-:W-:Y:S02]  /*9a40*/  SHF.R.S32.HI R8, RZ, 0x1f, R124 ;  /* 0x0000001fff087819 */ /* 0x000fe4000001147c */
[----:B------:R-:W-:Y:S02]  /*9a50*/  LEA R13, P4, R124, R125, 0x1 ;  /* 0x0000007d7c0d7211 */ /* 0x000fe400078808ff */
[C---:B------:R-:W-:Y:S02]  /*9a60*/  LOP3.LUT R68, R52.reuse, 0x66, RZ, 0xfc, !PT ;  /* 0x0000006634447812 */ /* 0x040fe400078efcff */
[----:B------:R-:W-:Y:S02]  /*9a70*/  LOP3.LUT R52, R52, 0x68, RZ, 0xfc, !PT ;  /* 0x0000006834347812 */ /* 0x000fe400078efcff */
[----:B------:R-:W-:Y:S01]  /*9a80*/  SGXT.U32 R85, R85, 0x1 ;  /* 0x000000015555781a */ /* 0x000fe20000000000 */
[----:B------:R-:W-:Y:S01]  /*9a90*/  IMAD R14, R77, UR4, RZ ;  /* 0x000000044d0e7c24 */ /* 0x000fe2000f8e02ff */
[----:B------:R-:W-:Y:S01]  /*9aa0*/  LEA.HI.X R29, R124, R2, R8, 0x1, P4 ;  /* 0x000000027c1d7211 */ /* 0x000fe200020f0c08 */
[----:B------:R-:W-:Y:S01]  /*9ab0*/  IMAD R8, R76, UR4, RZ ;  /* 0x000000044c087c24 */ /* 0x000fe2000f8e02ff */
[--C-:B------:R-:W-:Y:S01]  /*9ac0*/  SHF.R.U32.HI R77, RZ, 0x7, R7.reuse ;  /* 0x00000007ff4d7819 */ /* 0x100fe20000011607 */
[----:B------:R-:W-:Y:S01]  /*9ad0*/  IMAD R76, R68, UR4, RZ ;  /* 0x00000004444c7c24 */ /* 0x000fe2000f8e02ff */
[----:B------:R-:W-:Y:S01]  /*9ae0*/  SHF.R.U32.HI R68, RZ, 0x7, R7 ;  /* 0x00000007ff447819 */ /* 0x000fe20000011607 */
[----:B------:R-:W-:Y:S01]  /*9af0*/  IMAD R71, R52, UR4, RZ ;  /* 0x0000000434477c24 */ /* 0x000fe2000f8e02ff */
[----:B------:R-:W-:-:S02]  /*9b00*/  LOP3.LUT R52, R85, 0x6a, RZ, 0xfc, !PT ;  /* 0x0000006a55347812 */ /* 0x000fc400078efcff */
[----:B------:R-:W-:Y:S02]  /*9b10*/  LOP3.LUT R85, R85, 0x6c, RZ, 0xfc, !PT ;  /* 0x0000006c55557812 */ /* 0x000fe400078efcff */
[----:B------:R-:W-:Y:S02]  /*9b20*/  SGXT.U32 R77, R77, 0x1 ;  /* 0x000000014d4d781a */ /* 0x000fe40000000000 */
[----:B------:R-:W-:Y:S01]  /*9b30*/  SGXT.U32 R68, R68, 0x1 ;  /* 0x000000014444781a */ /* 0x000fe20000000000 */
[----:B------:R-:W-:Y:S01]  /*9b40*/  IMAD R70, R85, UR4, RZ ;  /* 0x0000000455467c24 */ /* 0x000fe2000f8e02ff */
[C---:B------:R-:W-:Y:S02]  /*9b50*/  LOP3.LUT R84, R77.reuse, 0x6e, RZ, 0xfc, !PT ;  /* 0x0000006e4d547812 */ /* 0x040fe400078efcff */
[----:B------:R-:W-:Y:S02]  /*9b60*/  LOP3.LUT R85, R77, 0x70, RZ, 0xfc, !PT ;  /* 0x000000704d557812 */ /* 0x000fe400078efcff */
[----:B------:R-:W-:-:S05]  /*9b70*/  LOP3.LUT R77, R68, 0x72, RZ, 0xfc, !PT ;  /* 0x00000072444d7812 */ /* 0x000fca00078efcff */
[----:B------:R-:W-:Y:S01]  /*9b80*/  IMAD R55, R77, UR4, RZ ;  /* 0x000000044d377c24 */ /* 0x000fe2000f8e02ff */
[----:B0-----:R-:W-:Y:S01]  /*9b90*/  SHF.R.U32.HI R77, RZ, 0x7, R15 ;  /* 0x00000007ff4d7819 */ /* 0x001fe2000001160f */
[----:B------:R-:W-:-:S03]  /*9ba0*/  IMAD R62, R85, UR4, RZ ;  /* 0x00000004553e7c24 */ /* 0x000fc6000f8e02ff */
[----:B------:R-:W-:-:S04]  /*9bb0*/  SGXT.U32 R77, R77, 0x1 ;  /* 0x000000014d4d781a */ /* 0x000fc80000000000 */
[----:B------:R-:W-:Y:S01]  /*9bc0*/  LOP3.LUT R85, R77, 0x78, RZ, 0xfc, !PT ;  /* 0x000000784d557812 */ /* 0x000fe200078efcff */
[----:B------:R-:W-:-:S04]  /*9bd0*/  IMAD.SHL.U32 R94, R62, 0x2, RZ ;  /* 0x000000023e5e7824 */ /* 0x000fc800078e00ff */
[----:B------:R-:W-:Y:S02]  /*9be0*/  IMAD R46, R85, UR4, RZ ;  /* 0x00000004552e7c24 */ /* 0x000fe4000f8e02ff */
[----:B------:R-:W-:Y:S01]  /*9bf0*/  IMAD.HI R87, R62, 0x2, RZ ;  /* 0x000000023e577827 */ /* 0x000fe200078e02ff */
[----:B------:R-:W-:-:S03]  /*9c00*/  LOP3.LUT R68, R68, 0x74, RZ, 0xfc, !PT ;  /* 0x0000007444447812 */ /* 0x000fc600078efcff */
[C---:B------:R-:W-:Y:S02]  /*9c10*/  IMAD.SHL.U32 R78, R46.reuse, 0x2, RZ ;  /* 0x000000022e4e7824 */ /* 0x040fe400078e00ff */
[----:B------:R-:W-:Y:S02]  /*9c20*/  IMAD.HI R62, R46, 0x2, RZ ;  /* 0x000000022e3e7827 */ /* 0x000fe400078e02ff */
[----:B------:R-:W0:Y:S02]  /*9c30*/  S2R R46, SR_TID.X ;  /* 0x00000000002e7919 */ /* 0x000e240000002100 */
[----:B------:R-:W-:Y:S01]  /*9c40*/  IMAD R54, R68, UR4, RZ ;  /* 0x0000000444367c24 */ /* 0x000fe2000f8e02ff */
[----:B------:R-:W-:Y:S01]  /*9c50*/  SHF.R.U32.HI R68, RZ, 0x7, R15 ;  /* 0x00000007ff447819 */ /* 0x000fe2000001160f */
[----:B------:R-:W-:Y:S01]  /*9c60*/  IMAD R63, R84, UR4, RZ ;  /* 0x00000004543f7c24 */ /* 0x000fe2000f8e02ff */
[C---:B------:R-:W-:Y:S02]  /*9c70*/  LOP3.LUT R84, R77.reuse, 0x76, RZ, 0xfc, !PT ;  /* 0x000000764d547812 */ /* 0x040fe400078efcff */
[----:B------:R-:W-:-:S02]  /*9c80*/  LOP3.LUT R77, R77, 0x7a, RZ, 0xfc, !PT ;  /* 0x0000007a4d4d7812 */ /* 0x000fc400078efcff */
[----:B------:R-:W-:-:S03]  /*9c90*/  SGXT.U32 R68, R68, 0x1 ;  /* 0x000000014444781a */ /* 0x000fc60000000000 */
[----:B------:R-:W-:Y:S01]  /*9ca0*/  IMAD R39, R77, UR4, RZ ;  /* 0x000000044d277c24 */ /* 0x000fe2000f8e02ff */
[----:B------:R-:W-:Y:S02]  /*9cb0*/  LOP3.LUT R77, R68, 0x7e, RZ, 0xfc, !PT ;  /* 0x0000007e444d7812 */ /* 0x000fe400078efcff */
[----:B------:R-:W-:Y:S01]  /*9cc0*/  SHF.R.U32.HI R68, RZ, 0x7, R7 ;  /* 0x00000007ff447819 */ /* 0x000fe20000011607 */
[----:B------:R-:W-:-:S03]  /*9cd0*/  IMAD R47, R84, UR4, RZ ;  /* 0x00000004542f7c24 */ /* 0x000fc6000f8e02ff */
[----:B------:R-:W-:Y:S01]  /*9ce0*/  SGXT.U32 R68, R68, 0x1 ;  /* 0x000000014444781a */ /* 0x000fe20000000000 */
[----:B------:R-:W-:Y:S01]  /*9cf0*/  IMAD R124, R77, UR4, RZ ;  /* 0x000000044d7c7c24 */ /* 0x000fe2000f8e02ff */
[----:B------:R-:W-:Y:S02]  /*9d00*/  SHF.R.U32.HI R77, RZ, 0x7, R7 ;  /* 0x00000007ff4d7819 */ /* 0x000fe40000011607 */
[C---:B------:R-:W-:Y:S02]  /*9d10*/  LOP3.LUT R84, R68.reuse, 0x18, RZ, 0xfc, !PT ;  /* 0x0000001844547812 */ /* 0x040fe400078efcff */
[C---:B------:R-:W-:Y:S02]  /*9d20*/  LOP3.LUT R85, R68.reuse, 0x1a, RZ, 0xfc, !PT ;  /* 0x0000001a44557812 */ /* 0x040fe400078efcff */
[----:B------:R-:W-:Y:S01]  /*9d30*/  LOP3.LUT R68, R68, 0x1c, RZ, 0xfc, !PT ;  /* 0x0000001c44447812 */ /* 0x000fe200078efcff */
[----:B------:R-:W-:Y:S01]  /*9d40*/  IMAD R52, R52, UR4, RZ ;  /* 0x0000000434347c24 */ /* 0x000fe2000f8e02ff */
[----:B------:R-:W-:Y:S01]  /*9d50*/  SGXT.U32 R77, R77, 0x1 ;  /* 0x000000014d4d781a */ /* 0x000fe20000000000 */
[----:B---3--:R-:W-:Y:S01]  /*9d60*/  IMAD R3, R3, UR4, RZ ;  /* 0x0000000403037c24 */ /* 0x008fe2000f8e02ff */
[----:B------:R-:W1:Y:S01]  /*9d70*/  LDCU UR4, c[0x0][0x3a8] ;  /* 0x00007500ff0477ac */ /* 0x000e620008000800 */
[-C--:B------:R-:W-:Y:S01]  /*9d80*/  IMAD R38, R84, R60.reuse, RZ ;  /* 0x0000003c54267224 */ /* 0x080fe200078e02ff */
[C---:B------:R-:W-:Y:S01]  /*9d90*/  LOP3.LUT R93, R77.reuse, 0x20, RZ, 0xfc, !PT ;  /* 0x000000204d5d7812 */ /* 0x040fe200078efcff */
[----:B------:R-:W-:Y:S01]  /*9da0*/  IMAD R23, R68, R60, RZ ;  /* 0x0000003c44177224 */ /* 0x000fe200078e02ff */
[----:B------:R-:W-:-:S02]  /*9db0*/  LOP3.LUT R68, R77, 0x1e, RZ, 0xfc, !PT ;  /* 0x0000001e4d447812 */ /* 0x000fc400078efcff */
[C---:B------:R-:W-:Y:S02]  /*9dc0*/  LOP3.LUT R84, R77.reuse, 0x22, RZ, 0xfc, !PT ;  /* 0x000000224d547812 */ /* 0x040fe400078efcff */
[----:B------:R-:W-:Y:S02]  /*9dd0*/  LOP3.LUT R77, R77, 0x24, RZ, 0xfc, !PT ;  /* 0x000000244d4d7812 */ /* 0x000fe400078efcff */
[----:B0-----:R-:W-:Y:S01]  /*9de0*/  SHF.R.U32.HI R46, RZ, 0x7, R46 ;  /* 0x00000007ff2e7819 */ /* 0x001fe2000001162e */
[C---:B------:R-:W-:Y:S02]  /*9df0*/  IMAD.SHL.U32 R118, R8.reuse, 0x2, RZ ;  /* 0x0000000208767824 */ /* 0x040fe400078e00ff */
[----:B------:R-:W-:Y:S01]  /*9e00*/  IMAD.HI R117, R8, 0x2, RZ ;  /* 0x0000000208757827 */ /* 0x000fe200078e02ff */
[----:B------:R-:W-:-:S03]  /*9e10*/  SGXT.U32 R46, R46, 0x1 ;  /* 0x000000012e2e781a */ /* 0x000fc60000000000 */
[C---:B------:R-:W-:Y:S02]  /*9e20*/  IMAD.SHL.U32 R8, R14.reuse, 0x2, RZ ;  /* 0x000000020e087824 */ /* 0x040fe400078e00ff */
[----:B------:R-:W-:-:S04]  /*9e30*/  IMAD.HI R103, R14, 0x2, RZ ;  /* 0x000000020e677827 */ /* 0x000fc800078e02ff */
[-C--:B------:R-:W-:Y:S02]  /*9e40*/  IMAD R15, R84, R60.reuse, RZ ;  /* 0x0000003c540f7224 */ /* 0x080fe400078e02ff */
[----:B------:R-:W-:Y:S02]  /*9e50*/  IMAD R7, R77, R60, RZ ;  /* 0x0000003c4d077224 */ /* 0x000fe400078e02ff */
[C---:B------:R-:W-:Y:S02]  /*9e60*/  IMAD.SHL.U32 R14, R76.reuse, 0x2, RZ ;  /* 0x000000024c0e7824 */ /* 0x040fe400078e00ff */
[----:B------:R-:W-:-:S04]  /*9e70*/  IMAD.HI R111, R76, 0x2, RZ ;  /* 0x000000024c6f7827 */ /* 0x000fc800078e02ff */
        /* <DEDUP_REMOVED lines=15> */
[----:B------:R-:W-:Y:S01]  /*9f70*/  IMAD.HI R39, R124, 0x2, RZ ;  /* 0x000000027c277827 */ /* 0x000fe200078e02ff */
[----:B------:R-:W-:-:S03]  /*9f80*/  LOP3.LUT R124, R46, 0x3e, RZ, 0xfc, !PT ;  /* 0x0000003e2e7c7812 */ /* 0x000fc600078efcff */
[----:B------:R-:W-:Y:S02]  /*9f90*/  IMAD.SHL.U32 R112, R64, 0x2, RZ ;  /* 0x0000000240707824 */ /* 0x000fe400078e00ff */
[----:B-1----:R-:W-:Y:S01]  /*9fa0*/  IMAD R124, R124, UR4, RZ ;  /* 0x000000047c7c7c24 */ /* 0x002fe2000f8e02ff */
[----:B------:R-:W0:Y:S02]  /*9fb0*/  LDCU UR4, c[0x0][0x3a8] ;  /* 0x00007500ff0477ac */ /* 0x000e240008000800 */
[----:B------:R-:W-:Y:S01]  /*9fc0*/  IADD3 R112, P2, P3, R112, UR16, R125 ;  /* 0x0000001070707c10 */ /* 0x000fe2000fb5e07d */
[----:B------:R-:W-:-:S05]  /*9fd0*/  IMAD.HI R124, R124, 0x2, RZ ;  /* 0x000000027c7c7827 */ /* 0x000fca00078e02ff */
[----:B------:R-:W-:Y:S02]  /*9fe0*/  IADD3.X R113, PT, PT, R124, UR17, R2, P2, P3 ;  /* 0x000000117c717c10 */ /* 0x000fe400097e6402 */
[----:B------:R-:W1:Y:S01]  /*9ff0*/  S2R R124, SR_TID.X ;  /* 0x00000000007c7919 */ /* 0x000e620000002100 */
[C---:B------:R-:W-:Y:S02]  /*a000*/  IMAD.SHL.U32 R120, R31.reuse, 0x2, RZ ;  /* 0x000000021f787824 */ /* 0x040fe400078e00ff */
[----:B------:R-:W-:-:S04]  /*a010*/  IMAD.HI R105, R31, 0x2, RZ ;  /* 0x000000021f697827 */ /* 0x000fc800078e02ff */
[C---:B------:R-:W-:Y:S01]  /*a020*/  IMAD.SHL.U32 R31, R57.reuse, 0x2, RZ ;  /* 0x00000002391f7824 */ /* 0x040fe200078e00ff */
[----:B------:R2:W-:Y:S01]  /*a030*/  STL.64 [R1+0xd0], R112 ;  /* 0x0000d07001007387 */ /* 0x0005e20000100a00 */
[----:B------:R-:W-:-:S04]  /*a040*/  IMAD.HI R89, R57, 0x2, RZ ;  /* 0x0000000239597827 */ /* 0x000fc800078e02ff */
[----:B------:R-:W-:Y:S01]  /*a050*/  IMAD.SHL.U32 R88, R49, 0x2, RZ ;  /* 0x0000000231587824 */ /* 0x000fe200078e00ff */
[----:B-1----:R-:W-:-:S04]  /*a060*/  SHF.R.U32.HI R124, RZ, 0x7, R124 ;  /* 0x00000007ff7c7819 */ /* 0x002fc8000001167c */
[----:B------:R-:W-:-:S04]  /*a070*/  SGXT.U32 R124, R124, 0x1 ;  /* 0x000000017c7c781a */ /* 0x000fc80000000000 */
[----:B------:R-:W-:Y:S02]  /*a080*/  LOP3.LUT R124, R124, 0x46, RZ, 0xfc, !PT ;  /* 0x000000467c7c7812 */ /* 0x000fe400078efcff */
[----:B--2---:R-:W-:-:S03]  /*a090*/  IADD3 R112, P2, P3, R31, UR16, R125 ;  /* 0x000000101f707c10 */ /* 0x004fc6000fb5e07d */
[----:B0-----:R-:W-:Y:S01]  /*a0a0*/  IMAD R124, R124, UR4, RZ ;  /* 0x000000047c7c7c24 */ /* 0x001fe2000f8e02ff */
[----:B------:R-:W-:Y:S01]  /*a0b0*/  IADD3.X R113, PT, PT, R89, UR17, R2, P2, P3 ;  /* 0x0000001159717c10 */ /* 0x000fe200097e6402 */
[----:B------:R-:W0:Y:S01]  /*a0c0*/  LDCU UR4, c[0x0][0x3a8] ;  /* 0x00007500ff0477ac */ /* 0x000e220008000800 */
[----:B------:R-:W-:Y:S01]  /*a0d0*/  IADD3 R88, P2, P3, R88, UR16, R125 ;  /* 0x0000001058587c10 */ /* 0x000fe2000fb5e07d */
[----:B------:R-:W-:-:S05]  /*a0e0*/  IMAD.HI R124, R124, 0x2, RZ ;  /* 0x000000027c7c7827 */ /* 0x000fca00078e02ff */
[----:B------:R-:W-:Y:S02]  /*a0f0*/  IADD3.X R89, PT, PT, R124, UR17, R2, P2, P3 ;  /* 0x000000117c597c10 */ /* 0x000fe400097e6402 */
[----:B------:R-:W1:Y:S01]  /*a100*/  S2R R124, SR_TID.X ;  /* 0x00000000007c7919 */ /* 0x000e620000002100 */
[----:B------:R-:W-:Y:S01]  /*a110*/  IMAD.SHL.U32 R104, R56, 0x2, RZ ;  /* 0x0000000238687824 */ /* 0x000fe200078e00ff */
[----:B------:R-:W-:Y:S01]  /*a120*/  IADD3 R120, P4, P5, R120, UR16, R125 ;  /* 0x0000001078787c10 */ /* 0x000fe2000fd9e07d */
[----:B------:R-:W-:-:S03]  /*a130*/  IMAD.HI R97, R56, 0x2, RZ ;  /* 0x0000000238617827 */ /* 0x000fc600078e02ff */
[--C-:B------:R-:W-:Y:S02]  /*a140*/  IADD3.X R121, PT, PT, R105, UR17, R2.reuse, P4, P5 ;  /* 0x0000001169797c10 */ /* 0x100fe4000a7ea402 */
[--C-:B------:R-:W-:Y:S01]  /*a150*/  IADD3 R104, P4, P5, R104, UR16, R125.reuse ;  /* 0x0000001068687c10 */ /* 0x100fe2000fd9e07d */
[C---:B------:R-:W-:Y:S02]  /*a160*/  IMAD.SHL.U32 R96, R30.reuse, 0x2, RZ ;  /* 0x000000021e607824 */ /* 0x040fe400078e00ff */
[----:B------:R2:W-:Y:S01]  /*a170*/  STL.64 [R1+0xd8], R120 ;  /* 0x0000d87801007387 */ /* 0x0005e20000100a00 */
[----:B------:R-:W-:Y:S01]  /*a180*/  IADD3.X R105, PT, PT, R97, UR17, R2, P4, P5 ;  /* 0x0000001161697c10 */ /* 0x000fe2000a7ea402 */
[----:B------:R-:W-:Y:S01]  /*a190*/  IMAD.HI R81, R30, 0x2, RZ ;  /* 0x000000021e517827 */ /* 0x000fe200078e02ff */
[----:B------:R-:W-:-:S03]  /*a1a0*/  IADD3 R96, P4, P5, R96, UR16, R125 ;  /* 0x0000001060607c10 */ /* 0x000fc6000fd9e07d */
[----:B------:R-:W-:Y:S02]  /*a1b0*/  IMAD.SHL.U32 R30, R48, 0x2, RZ ;  /* 0x00000002301e7824 */ /* 0x000fe400078e00ff */
[----:B------:R-:W-:Y:S01]  /*a1c0*/  IMAD.SHL.U32 R80, R41, 0x2, RZ ;  /* 0x0000000229507824 */ /* 0x000fe200078e00ff */
[----:B--2---:R2:W5:Y:S01]  /*a1d0*/  LDL.LU.64 R120, [R1+0x608] ;  /* 0x0006080001787983 */ /* 0x0045620000300a00 */
[----:B-1----:R-:W-:-:S04]  /*a1e0*/  SHF.R.U32.HI R124, RZ, 0x7, R124 ;  /* 0x00000007ff7c7819 */ /* 0x002fc8000001167c */
[----:B------:R-:W-:Y:S01]  /*a1f0*/  SGXT.U32 R124, R124, 0x1 ;  /* 0x000000017c7c781a */ /* 0x000fe20000000000 */
[----:B------:R1:W-:Y:S03]  /*a200*/  STL.64 [R1+0xe0], R112 ;  /* 0x0000e07001007387 */ /* 0x0003e60000100a00 */
[----:B------:R-:W-:Y:S01]  /*a210*/  LOP3.LUT R124, R124, 0x4e, RZ, 0xfc, !PT ;  /* 0x0000004e7c7c7812 */ /* 0x000fe200078efcff */
[----:B------:R-:W-:Y:S01]  /*a220*/  IMAD.HI R65, R48, 0x2, RZ ;  /* 0x0000000230417827 */ /* 0x000fe200078e02ff */
[----:B------:R-:W-:-:S03]  /*a230*/  IADD3.X R97, PT, PT, R81, UR17, R2, P4, P5 ;  /* 0x0000001151617c10 */ /* 0x000fc6000a7ea402 */
[----:B------:R-:W-:Y:S01]  /*a240*/  IMAD.SHL.U32 R64, R40, 0x2, RZ ;  /* 0x0000000228407824 */ /* 0x000fe200078e00ff */
[----:B-1----:R2:W5:Y:S01]  /*a250*/  LDL.LU.64 R112, [R1+0x600] ;  /* 0x0006000001707983 */ /* 0x0025620000300a00 */
[----:B0-----:R-:W-:-:S03]  /*a260*/  IMAD R124, R124, UR4, RZ ;  /* 0x000000047c7c7c24 */ /* 0x001fc6000f8e02ff */
[----:B------:R0:W-:Y:S01]  /*a270*/  STL.64 [R1+0x218], R104 ;  /* 0x0002186801007387 */ /* 0x0001e20000100a00 */
[----:B------:R-:W-:Y:S01]  /*a280*/  IMAD.HI R73, R41, 0x2, RZ ;  /* 0x0000000229497827 */ /* 0x000fe200078e02ff */
[----:B------:R-:W-:-:S03]  /*a290*/  IADD3 R80, P4, P5, R80, UR16, R125 ;  /* 0x0000001050507c10 */ /* 0x000fc6000fd9e07d */
[----:B------:R-:W-:Y:S01]  /*a2a0*/  IMAD.HI R124, R124, 0x2, RZ ;  /* 0x000000027c7c7827 */ /* 0x000fe200078e02ff */
[----:B0-----:R2:W5:Y:S04]  /*a2b0*/  LDL.LU.64 R104, [R1+0x5f8] ;  /* 0x0005f80001687983 */ /* 0x0015680000300a00 */
[----:B------:R0:W-:Y:S01]  /*a2c0*/  STL.64 [R1+0x220], R88 ;  /* 0x0002205801007387 */ /* 0x0001e20000100a00 */
[----:B------:R-:W-:Y:S01]  /*a2d0*/  IADD3.X R81, PT, PT, R73, UR17, R2, P4, P5 ;  /* 0x0000001149517c10 */ /* 0x000fe2000a7ea402 */
[----:B------:R-:W-:Y:S02]  /*a2e0*/  IMAD.SHL.U32 R72, R22, 0x2, RZ ;  /* 0x0000000216487824 */ /* 0x000fe400078e00ff */
[----:B------:R1:W-:Y:S01]  /*a2f0*/  STL.64 [R1+0x228], R96 ;  /* 0x0002286001007387 */ /* 0x0003e20000100a00 */
[----:B0-----:R-:W-:-:S04]  /*a300*/  IADD3 R88, P2, P3, R30, UR16, R125 ;  /* 0x000000101e587c10 */ /* 0x001fc8000fb5e07d */
[--C-:B------:R-:W-:Y:S01]  /*a310*/  IADD3.X R89, PT, PT, R65, UR17, R2.reuse, P2, P3 ;  /* 0x0000001141597c10 */ /* 0x100fe200097e6402 */
[----:B------:R-:W-:Y:S01]  /*a320*/  IMAD.HI R57, R22, 0x2, RZ ;  /* 0x0000000216397827 */ /* 0x000fe200078e02ff */
[--C-:B------:R-:W-:Y:S01]  /*a330*/  IADD3 R64, P2, P3, R64, UR16, R125.reuse ;  /* 0x0000001040407c10 */ /* 0x100fe2000fb5e07d */
[----:B-1----:R2:W5:Y:S02]  /*a340*/  LDL.LU.64 R96, [R1+0x5f0] ;  /* 0x0005f00001607983 */ /* 0x0025640000300a00 */
[C---:B------:R-:W-:Y:S01]  /*a350*/  IMAD.SHL.U32 R22, R33.reuse, 0x2, RZ ;  /* 0x0000000221167824 */ /* 0x040fe200078e00ff */
[----:B------:R-:W-:Y:S01]  /*a360*/  IADD3.X R65, PT, PT, R124, UR17, R2, P2, P3 ;  /* 0x000000117c417c10 */ /* 0x000fe200097e6402 */
[----:B------:R0:W-:Y:S01]  /*a370*/  STL.64 [R1+0x230], R88 ;  /* 0x0002305801007387 */ /* 0x0001e20000100a00 */
[----:B------:R-:W-:Y:S01]  /*a380*/  IMAD.SHL.U32 R56, R32, 0x2, RZ ;  /* 0x0000000220387824 */ /* 0x000fe200078e00ff */
[----:B------:R-:W-:Y:S01]  /*a390*/  IADD3 R72, P4, P5, R72, UR16, R125 ;  /* 0x0000001048487c10 */ /* 0x000fe2000fd9e07d */
[----:B------:R-:W-:-:S04]  /*a3a0*/  IMAD.HI R41, R33, 0x2, RZ ;  /* 0x0000000221297827 */ /* 0x000fc800078e02ff */
[----:B------:R-:W-:Y:S01]  /*a3b0*/  IMAD.SHL.U32 R40, R25, 0x2, RZ ;  /* 0x0000000219287824 */ /* 0x000fe200078e00ff */
[----:B0-----:R2:W5:Y:S04]  /*a3c0*/  LDL.LU.64 R88, [R1+0x5e8] ;  /* 0x0005e80001587983 */ /* 0x0015680000300a00 */
[----:B------:R0:W-:Y:S01]  /*a3d0*/  STL.64 [R1+0x238], R80 ;  /* 0x0002385001007387 */ /* 0x0001e20000100a00 */
[----:B------:R-:W-:Y:S01]  /*a3e0*/  IMAD.HI R49, R32, 0x2, RZ ;  /* 0x0000000220317827 */ /* 0x000fe200078e02ff */
[--C-:B------:R-:W-:Y:S02]  /*a3f0*/  IADD3.X R73, PT, PT, R57, UR17, R2.reuse, P4, P5 ;  /* 0x0000001139497c10 */ /* 0x100fe4000a7ea402 */
[----:B------:R-:W-:Y:S01]  /*a400*/  IADD3 R56, P4, P5, R56, UR16, R125 ;  /* 0x0000001038387c10 */ /* 0x000fe2000fd9e07d */
[----:B------:R-:W-:Y:S01]  /*a410*/  IMAD.HI R92, R25, 0x2, RZ ;  /* 0x00000002195c7827 */ /* 0x000fe200078e02ff */
[----:B0-----:R2:W5:Y:S04]  /*a420*/  LDL.LU.64 R80, [R1+0x5e0] ;  /* 0x0005e00001507983 */ /* 0x0015680000300a00 */
[----:B------:R0:W-:Y:S01]  /*a430*/  STL.64 [R1+0x240], R64 ;  /* 0x0002404001007387 */ /* 0x0001e20000100a00 */
[----:B------:R-:W-:Y:S01]  /*a440*/  IADD3.X R57, PT, PT, R49, UR17, R2, P4, P5 ;  /* 0x0000001131397c10 */ /* 0x000fe2000a7ea402 */
[----:B------:R-:W-:-:S02]  /*a450*/  IMAD.SHL.U32 R48, R6, 0x2, RZ ;  /* 0x0000000206307824 */ /* 0x000fc400078e00ff */
[----:B------:R1:W-:Y:S01]  /*a460*/  STL.64 [R1+0x248], R72 ;  /* 0x0002484801007387 */ /* 0x0003e20000100a00 */
[----:B0-----:R-:W-:-:S04]  /*a470*/  IADD3 R64, P2, P3, R22, UR16, R125 ;  /* 0x0000001016407c10 */ /* 0x001fc8000fb5e07d */
[--C-:B------:R-:W-:Y:S01]  /*a480*/  IADD3.X R65, PT, PT, R41, UR17, R2.reuse, P2, P3 ;  /* 0x0000001129417c10 */ /* 0x100fe200097e6402 */
[----:B------:R-:W-:Y:S01]  /*a490*/  IMAD.HI R33, R6, 0x2, RZ ;  /* 0x0000000206217827 */ /* 0x000fe200078e02ff */
[--C-:B------:R-:W-:Y:S01]  /*a4a0*/  IADD3 R40, P2, P3, R40, UR16, R125.reuse ;  /* 0x0000001028287c10 */ /* 0x100fe2000fb5e07d */
[----:B-1----:R2:W5:Y:S02]  /*a4b0*/  LDL.LU.64 R72, [R1+0x5d8] ;  /* 0x0005d80001487983 */ /* 0x0025640000300a00 */
[----:B------:R-:W-:Y:S01]  /*a4c0*/  IMAD.SHL.U32 R6, R24, 0x2, RZ ;  /* 0x0000000218067824 */ /* 0x000fe200078e00ff */
[----:B------:R-:W-:Y:S01]  /*a4d0*/  IADD3.X R41, PT, PT, R92, UR17, R2, P2, P3 ;  /* 0x000000115c297c10 */ /* 0x000fe200097e6402 */
[----:B------:R0:W-:Y:S04]  /*a4e0*/  STL.64 [R1+0x250], R64 ;  /* 0x0002504001007387 */ /* 0x0001e80000100a00 */
[----:B0-----:R2:W5:Y:S04]  /*a4f0*/  LDL.LU.64 R64, [R1+0x5d0] ;  /* 0x0005d00001407983 */ /* 0x0015680000300a00 */
[----:B------:R0:W-:Y:S04]  /*a500*/  STL.64 [R1+0x258], R56 ;  /* 0x0002583801007387 */ /* 0x0001e80000100a00 */
[----:B0-----:R2:W5:Y:S04]  /*a510*/  LDL.LU.64 R56, [R1+0x5c8] ;  /* 0x0005c80001387983 */ /* 0x0015680000300a00 */
[----:B------:R0:W-:Y:S02]  /*a520*/  STL.64 [R1+0x260], R40 ;  /* 0x0002602801007387 */ /* 0x0001e40000100a00 */
[----:B0-----:R-:W-:-:S02]  /*a530*/  IADD3 R40, P2, P3, R6, UR16, R125 ;  /* 0x0000001006287c10 */ /* 0x001fc4000fb5e07d */
[----:B------:R-:W0:Y:S01]  /*a540*/  S2R R6, SR_TID.X ;  /* 0x0000000000067919 */ /* 0x000e220000002100 */
[----:B------:R-:W-:Y:S01]  /*a550*/  IMAD.SHL.U32 R32, R17, 0x2, RZ ;  /* 0x0000000211207824 */ /* 0x000fe200078e00ff */
[----:B------:R-:W-:Y:S01]  /*a560*/  IADD3 R48, P4, P5, R48, UR16, R125 ;  /* 0x0000001030307c10 */ /* 0x000fe2000fd9e07d */
[----:B------:R-:W-:Y:S01]  /*a570*/  IMAD.HI R25, R24, 0x2, RZ ;  /* 0x0000000218197827 */ /* 0x000fe200078e02ff */
[----:B0-----:R-:W-:-:S04]  /*a580*/  SHF.R.U32.HI R6, RZ, 0x7, R6 ;  /* 0x00000007ff067819 */ /* 0x001fc80000011606 */
[----:B------:R-:W-:-:S04]  /*a590*/  SGXT.U32 R6, R6, 0x1 ;  /* 0x000000010606781a */ /* 0x000fc80000000000 */
[----:B------:R-:W-:-:S05]  /*a5a0*/  LOP3.LUT R6, R6, 0x26, RZ, 0xfc, !PT ;  /* 0x0000002606067812 */ /* 0x000fca00078efcff */
[----:B------:R-:W-:Y:S02]  /*a5b0*/  IMAD R124, R6, R60, RZ ;  /* 0x0000003c067c7224 */ /* 0x000fe400078e02ff */
[----:B------:R-:W0:Y:S01]  /*a5c0*/  S2R R6, SR_TID.X ;  /* 0x0000000000067919 */ /* 0x000e220000002100 */
[----:B------:R-:W-:Y:S01]  /*a5d0*/  IMAD.SHL.U32 R24, R16, 0x2, RZ ;  /* 0x0000000210187824 */ /* 0x000fe200078e00ff */
[----:B------:R-:W-:Y:S01]  /*a5e0*/  IADD3.X R49, PT, PT, R33, UR17, R2, P4, P5 ;  /* 0x0000001121317c10 */ /* 0x000fe2000a7ea402 */
[----:B------:R-:W-:Y:S01]  /*a5f0*/  IMAD.HI R17, R17, 0x2, RZ ;  /* 0x0000000211117827 */ /* 0x000fe200078e02ff */
[----:B------:R-:W-:-:S03]  /*a600*/  IADD3 R32, P4, P5, R32, UR16, R125 ;  /* 0x0000001020207c10 */ /* 0x000fc6000fd9e07d */
[----:B------:R-:W-:Y:S01]  /*a610*/  IMAD.HI R119, R16, 0x2, RZ ;  /* 0x0000000210777827 */ /* 0x000fe200078e02ff */
[----:B------:R-:W-:-:S03]  /*a620*/  IADD3.X R41, PT, PT, R25, UR17, R2, P2, P3 ;  /* 0x0000001119297c10 */ /* 0x000fc600097e6402 */
[C---:B------:R-:W-:Y:S01]  /*a630*/  IMAD.SHL.U32 R16, R9.reuse, 0x2, RZ ;  /* 0x0000000209107824 */ /* 0x040fe200078e00ff */
[--C-:B------:R-:W-:Y:S01]  /*a640*/  IADD3 R24, P2, P3, R24, UR16, R125.reuse ;  /* 0x0000001018187c10 */ /* 0x100fe2000fb5e07d */
[----:B------:R-:W-:Y:S01]  /*a650*/  IMAD.HI R9, R9, 0x2, RZ ;  /* 0x0000000209097827 */ /* 0x000fe200078e02ff */
[--C-:B------:R-:W-:Y:S01]  /*a660*/  IADD3.X R33, PT, PT, R17, UR17, R2.reuse, P4, P5 ;  /* 0x0000001111217c10 */ /* 0x100fe2000a7ea402 */
[----:B------:R1:W-:Y:S01]  /*a670*/  STL.64 [R1+0x268], R48 ;  /* 0x0002683001007387 */ /* 0x0003e20000100a00 */
[--C-:B------:R-:W-:Y:S02]  /*a680*/  IADD3 R16, P4, P5, R16, UR16, R125.reuse ;  /* 0x0000001010107c10 */ /* 0x100fe4000fd9e07d */
[--C-:B------:R-:W-:Y:S02]  /*a690*/  IADD3.X R25, PT, PT, R119, UR17, R2.reuse, P2, P3 ;  /* 0x0000001177197c10 */ /* 0x100fe400097e6402 */
[----:B------:R-:W-:Y:S02]  /*a6a0*/  IADD3 R118, P2, P3, R118, UR16, R125 ;  /* 0x0000001076767c10 */ /* 0x000fe4000fb5e07d */
[--C-:B------:R-:W-:Y:S01]  /*a6b0*/  IADD3.X R17, PT, PT, R9, UR17, R2.reuse, P4, P5 ;  /* 0x0000001109117c10 */ /* 0x100fe2000a7ea402 */
[----:B-1----:R2:W5:Y:S01]  /*a6c0*/  LDL.LU.64 R48, [R1+0x5c0] ;  /* 0x0005c00001307983 */ /* 0x0025620000300a00 */
[----:B------:R-:W-:-:S03]  /*a6d0*/  IADD3.X R119, PT, PT, R117, UR17, R2, P2, P3 ;  /* 0x0000001175777c10 */ /* 0x000fc600097e6402 */
[----:B------:R1:W-:Y:S01]  /*a6e0*/  STL.64 [R1+0x270], R40 ;  /* 0x0002702801007387 */ /* 0x0003e20000100a00 */
[--C-:B------:R-:W-:Y:S02]  /*a6f0*/  IADD3 R8, P4, P5, R8, UR16, R125.reuse ;  /* 0x0000001008087c10 */ /* 0x100fe4000fd9e07d */
[----:B0-----:R-:W-:Y:S01]  /*a700*/  SHF.R.U32.HI R6, RZ, 0x7, R6 ;  /* 0x00000007ff067819 */ /* 0x001fe20000011606 */
[----:B-1----:R2:W5:Y:S04]  /*a710*/  LDL.LU.64 R40, [R1+0x5b8] ;  /* 0x0005b80001287983 */ /* 0x0025680000300a00 */
[----:B------:R0:W-:Y:S01]  /*a720*/  STL.64 [R1+0x278], R32 ;  /* 0x0002782001007387 */ /* 0x0001e20000100a00 */
[----:B------:R-:W-:Y:S02]  /*a730*/  IADD3.X R9, PT, PT, R103, UR17, R2, P4, P5 ;  /* 0x0000001167097c10 */ /* 0x000fe4000a7ea402 */
[----:B------:R-:W-:Y:S01]  /*a740*/  SGXT.U32 R6, R6, 0x1 ;  /* 0x000000010606781a */ /* 0x000fe20000000000 */
[----:B0-----:R2:W5:Y:S04]  /*a750*/  LDL.LU.64 R32, [R1+0x5b0] ;  /* 0x0005b00001207983 */ /* 0x0015680000300a00 */
[----:B------:R0:W-:Y:S01]  /*a760*/  STL.64 [R1+0x280], R24 ;  /* 0x0002801801007387 */ /* 0x0001e20000100a00 */
[----:B------:R-:W-:-:S03]  /*a770*/  IADD3 R102, P4, P5, R102, UR16, R125 ;  /* 0x0000001066667c10 */ /* 0x000fc6000fd9e07d */
[----:B0-----:R2:W5:Y:S04]  /*a780*/  LDL.LU.64 R24, [R1+0x5a8] ;  /* 0x0005a80001187983 */ /* 0x0015680000300a00 */
[----:B------:R0:W-:Y:S01]  /*a790*/  STL.64 [R1+0x288], R16 ;  /* 0x0002881001007387 */ /* 0x0001e20000100a00 */
[----:B------:R-:W-:Y:S02]  /*a7a0*/  LOP3.LUT R6, R6, 0x28, RZ, 0xfc, !PT ;  /* 0x0000002806067812 */ /* 0x000fe400078efcff */
[----:B------:R-:W-:Y:S01]  /*a7b0*/  IADD3.X R103, PT, PT, R109, UR17, R2, P4, P5 ;  /* 0x000000116d677c10 */ /* 0x000fe2000a7ea402 */
[----:B0-----:R2:W5:Y:S04]  /*a7c0*/  LDL.LU.64 R16, [R1+0x5a0] ;  /* 0x0005a00001107983 */ /* 0x0015680000300a00 */
[----:B------:R0:W-:Y:S01]  /*a7d0*/  STL.64 [R1+0x290], R118 ;  /* 0x0002907601007387 */ /* 0x0001e20000100a00 */
[----:B------:R-:W-:-:S03]  /*a7e0*/  IMAD.HI R117, R124, 0x2, RZ ;  /* 0x000000027c757827 */ /* 0x000fc600078e02ff */
[----:B------:R1:W-:Y:S01]  /*a7f0*/  STL.64 [R1+0x298], R8 ;  /* 0x0002980801007387 */ /* 0x0003e20000100a00 */
[----:B0-----:R-:W-:-:S04]  /*a800*/  IADD3 R118, P2, P3, R14, UR16, R125 ;  /* 0x000000100e767c10 */ /* 0x001fc8000fb5e07d */
[----:B------:R-:W-:Y:S01]  /*a810*/  IADD3.X R119, PT, PT, R111, UR17, R2, P2, P3 ;  /* 0x000000116f777c10 */ /* 0x000fe200097e6402 */
[----:B-1----:R2:W5:Y:S01]  /*a820*/  LDL.LU.64 R8, [R1+0x598] ;  /* 0x0005980001087983 */ /* 0x0025620000300a00 */
[----:B------:R-:W-:-:S03]  /*a830*/  IMAD.SHL.U32 R14, R124, 0x2, RZ ;  /* 0x000000027c0e7824 */ /* 0x000fc600078e00ff */
[----:B------:R0:W-:Y:S01]  /*a840*/  STL.64 [R1+0x2a0], R118 ;  /* 0x0002a07601007387 */ /* 0x0001e20000100a00 */
[----:B------:R-:W-:Y:S02]  /*a850*/  IMAD R124, R6, R60, RZ ;  /* 0x0000003c067c7224 */ /* 0x000fe400078e02ff */
[----:B------:R-:W1:Y:S01]  /*a860*/  S2R R6, SR_TID.X ;  /* 0x0000000000067919 */ /* 0x000e620000002100 */
[----:B0-----:R2:W5:Y:S04]  /*a870*/  LDL.LU.64 R118, [R1+0x590] ;  /* 0x0005900001767983 */ /* 0x0015680000300a00 */
[----:B------:R0:W-:Y:S02]  /*a880*/  STL.64 [R1+0x2a8], R102 ;  /* 0x0002a86601007387 */ /* 0x0001e40000100a00 */
[----:B0-----:R-:W-:-:S04]  /*a890*/  IADD3 R102, P4, P5, R52, UR16, R125 ;  /* 0x0000001034667c10 */ /* 0x001fc8000fd9e07d */
[----:B------:R-:W-:Y:S02]  /*a8a0*/  IADD3.X R103, PT, PT, R77, UR17, R2, P4, P5 ;  /* 0x000000114d677c10 */ /* 0x000fe4000a7ea402 */
[----:B------:R-:W0:Y:S01]  /*a8b0*/  S2R R77, SR_TID.X ;  /* 0x00000000004d7919 */ /* 0x000e220000002100 */
[--C-:B------:R-:W-:Y:S02]  /*a8c0*/  IADD3 R110, P2, P3, R110, UR16, R125.reuse ;  /* 0x000000106e6e7c10 */ /* 0x100fe4000fb5e07d */
[----:B-1----:R-:W-:Y:S02]  /*a8d0*/  SHF.R.U32.HI R109, RZ, 0x7, R6 ;  /* 0x00000007ff6d7819 */ /* 0x002fe40000011606 */
[----:B------:R-:W-:Y:S02]  /*a8e0*/  IADD3.X R111, PT, PT, R95, UR17, R2, P2, P3 ;  /* 0x000000115f6f7c10 */ /* 0x000fe400097e6402 */
[----:B------:R-:W-:Y:S02]  /*a8f0*/  SGXT.U32 R109, R109, 0x1 ;  /* 0x000000016d6d781a */ /* 0x000fe40000000000 */
[----:B------:R-:W-:-:S02]  /*a900*/  IADD3 R108, P2, P3, R108, UR16, R125 ;  /* 0x000000106c6c7c10 */ /* 0x000fc4000fb5e07d */
[----:B------:R-:W-:Y:S01]  /*a910*/  LOP3.LUT R95, R109, 0x2a, RZ, 0xfc, !PT ;  /* 0x0000002a6d5f7812 */ /* 0x000fe200078efcff */
[----:B------:R1:W-:Y:S01]  /*a920*/  STL.64 [R1+0x2b0], R110 ;  /* 0x0002b06e01007387 */ /* 0x0003e20000100a00 */
[----:B------:R-:W-:Y:S01]  /*a930*/  IADD3.X R109, PT, PT, R84, UR17, R2, P2, P3 ;  /* 0x00000011546d7c10 */ /* 0x000fe200097e6402 */
[C---:B------:R-:W-:Y:S02]  /*a940*/  IMAD.SHL.U32 R6, R124.reuse, 0x2, RZ ;  /* 0x000000027c067824 */ /* 0x040fe400078e00ff */
[----:B------:R-:W-:-:S04]  /*a950*/  IMAD.HI R52, R124, 0x2, RZ ;  /* 0x000000027c347827 */ /* 0x000fc800078e02ff */
[----:B------:R-:W-:Y:S01]  /*a960*/  IMAD R124, R95, R60, RZ ;  /* 0x0000003c5f7c7224 */ /* 0x000fe200078e02ff */
[----:B-1----:R2:W5:Y:S01]  /*a970*/  LDL.LU.64 R110, [R1+0x588] ;  /* 0x00058800016e7983 */ /* 0x0025620000300a00 */
[----:B0-----:R-:W-:-:S04]  /*a980*/  SHF.R.U32.HI R77, RZ, 0x7, R77 ;  /* 0x00000007ff4d7819 */ /* 0x001fc8000001164d */
[----:B------:R-:W-:Y:S01]  /*a990*/  SGXT.U32 R77, R77, 0x1 ;  /* 0x000000014d4d781a */ /* 0x000fe20000000000 */
[----:B------:R0:W-:Y:S03]  /*a9a0*/  STL.64 [R1+0x2b8], R102 ;  /* 0x0002b86601007387 */ /* 0x0001e60000100a00 */
[----:B------:R-:W-:Y:S01]  /*a9b0*/  LOP3.LUT R77, R77, 0x2c, RZ, 0xfc, !PT ;  /* 0x0000002c4d4d7812 */ /* 0x000fe200078efcff */
[----:B------:R-:W-:Y:S01]  /*a9c0*/  IMAD.SHL.U32 R84, R124, 0x2, RZ ;  /* 0x000000027c547824 */ /* 0x000fe200078e00ff */
[----:B------:R-:W-:Y:S01]  /*a9d0*/  IADD3 R94, P4, P5, R94, UR16, R125 ;  /* 0x000000105e5e7c10 */ /* 0x000fe2000fd9e07d */
[C---:B------:R-:W-:Y:S01]  /*a9e0*/  IMAD.SHL.U32 R86, R54.reuse, 0x2, RZ ;  /* 0x0000000236567824 */ /* 0x040fe200078e00ff */
[----:B0-----:R2:W5:Y:S04]  /*a9f0*/  LDL.LU.64 R102, [R1+0x580] ;  /* 0x0005800001667983 */ /* 0x0015680000300a00 */
[----:B------:R0:W-:Y:S01]  /*aa00*/  STL.64 [R1+0x2c0], R108 ;  /* 0x0002c06c01007387 */ /* 0x0001e20000100a00 */
[----:B------:R-:W-:Y:S01]  /*aa10*/  IMAD.HI R79, R54, 0x2, RZ ;  /* 0x00000002364f7827 */ /* 0x000fe200078e02ff */
[----:B------:R-:W-:-:S02]  /*aa20*/  IADD3.X R95, PT, PT, R87, UR17, R2, P4, P5 ;  /* 0x00000011575f7c10 */ /* 0x000fc4000a7ea402 */
[--C-:B------:R-:W-:Y:S02]  /*aa30*/  IADD3 R86, P5, P4, R86, UR16, R125.reuse ;  /* 0x0000001056567c10 */ /* 0x100fe4000fcbe07d */
[----:B0-----:R-:W-:Y:S01]  /*aa40*/  IADD3 R108, P2, P3, R76, UR16, R125 ;  /* 0x000000104c6c7c10 */ /* 0x001fe2000fb5e07d */
[----:B------:R-:W-:-:S04]  /*aa50*/  IMAD.HI R76, R124, 0x2, RZ ;  /* 0x000000027c4c7827 */ /* 0x000fc800078e02ff */
[----:B------:R-:W-:Y:S02]  /*aa60*/  IMAD R124, R77, R60, RZ ;  /* 0x0000003c4d7c7224 */ /* 0x000fe400078e02ff */
[----:B------:R-:W0:Y:S01]  /*aa70*/  S2R R77, SR_TID.X ;  /* 0x00000000004d7919 */ /* 0x000e220000002100 */
[----:B------:R-:W-:Y:S02]  /*aa80*/  IADD3.X R87, PT, PT, R79, UR17, R2, P5, P4 ;  /* 0x000000114f577c10 */ /* 0x000fe4000afe8402 */
[----:B------:R-:W-:-:S04]  /*aa90*/  IADD3 R78, P5, P4, R78, UR16, R125 ;  /* 0x000000104e4e7c10 */ /* 0x000fc8000fcbe07d */
[--C-:B------:R-:W-:Y:S02]  /*aaa0*/  IADD3.X R79, PT, PT, R62, UR17, R2.reuse, P5, P4 ;  /* 0x000000113e4f7c10 */ /* 0x100fe4000afe8402 */
[----:B------:R-:W1:Y:S01]  /*aab0*/  S2R R62, SR_TID.X ;  /* 0x00000000003e7919 */ /* 0x000e620000002100 */
[----:B------:R-:W-:Y:S01]  /*aac0*/  IADD3.X R109, PT, PT, R116, UR17, R2, P2, P3 ;  /* 0x00000011746d7c10 */ /* 0x000fe200097e6402 */
[C---:B------:R-:W-:Y:S01]  /*aad0*/  IMAD.SHL.U32 R101, R47.reuse, 0x2, RZ ;  /* 0x000000022f657824 */ /* 0x040fe200078e00ff */
[----:B------:R3:W-:Y:S01]  /*aae0*/  STL.64 [R1+0x2c8], R94 ;  /* 0x0002c85e01007387 */ /* 0x0007e20000100a00 */
[----:B------:R-:W-:-:S03]  /*aaf0*/  IMAD.HI R100, R47, 0x2, RZ ;  /* 0x000000022f647827 */ /* 0x000fc600078e02ff */
[----:B---3--:R2:W5:Y:S01]  /*ab00*/  LDL.LU.64 R94, [R1+0x578] ;  /* 0x00057800015e7983 */ /* 0x0085620000300a00 */
[----:B0-----:R-:W-:-:S03]  /*ab10*/  SHF.R.U32.HI R77, RZ, 0x7, R77 ;  /* 0x00000007ff4d7819 */ /* 0x001fc6000001164d */
[----:B------:R0:W-:Y:S01]  /*ab20*/  STL.64 [R1+0x2d0], R108 ;  /* 0x0002d06c01007387 */ /* 0x0001e20000100a00 */
[----:B------:R-:W-:-:S04]  /*ab30*/  SGXT.U32 R77, R77, 0x1 ;  /* 0x000000014d4d781a */ /* 0x000fc80000000000 */
[----:B------:R-:W-:Y:S02]  /*ab40*/  LOP3.LUT R77, R77, 0x2e, RZ, 0xfc, !PT ;  /* 0x0000002e4d4d7812 */ /* 0x000fe400078efcff */
[----:B0-----:R-:W-:Y:S01]  /*ab50*/  IADD3 R108, P2, P3, R101, UR16, R125 ;  /* 0x00000010656c7c10 */ /* 0x001fe2000fb5e07d */
[----:B------:R-:W-:-:S03]  /*ab60*/  IMAD.SHL.U32 R116, R124, 0x2, RZ ;  /* 0x000000027c747824 */ /* 0x000fc600078e00ff */
[----:B------:R-:W-:Y:S01]  /*ab70*/  IADD3.X R109, PT, PT, R100, UR17, R2, P2, P3 ;  /* 0x00000011646d7c10 */ /* 0x000fe200097e6402 */
[----:B------:R-:W-:Y:S01]  /*ab80*/  IMAD.HI R101, R124, 0x2, RZ ;  /* 0x000000027c657827 */ /* 0x000fe200078e02ff */
[----:B------:R0:W-:Y:S03]  /*ab90*/  STL.64 [R1+0x2d8], R86 ;  /* 0x0002d85601007387 */ /* 0x0001e60000100a00 */
[----:B------:R-:W-:Y:S01]  /*aba0*/  IMAD R124, R77, R60, RZ ;  /* 0x0000003c4d7c7224 */ /* 0x000fe200078e02ff */
[----:B-1----:R-:W-:Y:S01]  /*abb0*/  SHF.R.U32.HI R77, RZ, 0x7, R62 ;  /* 0x00000007ff4d7819 */ /* 0x002fe2000001163e */
[----:B------:R-:W-:Y:S01]  /*abc0*/  IMAD.SHL.U32 R54, R38, 0x2, RZ ;  /* 0x0000000226367824 */ /* 0x000fe200078e00ff */
[----:B------:R-:W-:Y:S02]  /*abd0*/  IADD3 R70, P5, P4, R70, UR16, R125 ;  /* 0x0000001046467c10 */ /* 0x000fe4000fcbe07d */
[----:B------:R-:W-:Y:S01]  /*abe0*/  SGXT.U32 R77, R77, 0x1 ;  /* 0x000000014d4d781a */ /* 0x000fe20000000000 */
[----:B0-----:R2:W5:Y:S04]  /*abf0*/  LDL.LU.64 R86, [R1+0x570] ;  /* 0x0005700001567983 */ /* 0x0015680000300a00 */
[----:B------:R0:W-:Y:S01]  /*ac00*/  STL.64 [R1+0x2e0], R108 ;  /* 0x0002e06c01007387 */ /* 0x0001e20000100a00 */
[----:B------:R-:W-:Y:S01]  /*ac10*/  IMAD.HI R47, R38, 0x2, RZ ;  /* 0x00000002262f7827 */ /* 0x000fe200078e02ff */
[----:B------:R-:W-:-:S02]  /*ac20*/  LOP3.LUT R77, R77, 0x30, RZ, 0xfc, !PT ;  /* 0x000000304d4d7812 */ /* 0x000fc400078efcff */
[----:B------:R1:W-:Y:S01]  /*ac30*/  STL.64 [R1+0x2e8], R78 ;  /* 0x0002e84e01007387 */ /* 0x0003e20000100a00 */
[----:B------:R-:W-:Y:S01]  /*ac40*/  IMAD.SHL.U32 R46, R23, 0x2, RZ ;  /* 0x00000002172e7824 */ /* 0x000fe200078e00ff */
[--C-:B0-----:R-:W-:Y:S02]  /*ac50*/  IADD3 R108, P2, P3, R71, UR16, R125.reuse ;  /* 0x00000010476c7c10 */ /* 0x101fe4000fb5e07d */
[--C-:B------:R-:W-:Y:S02]  /*ac60*/  IADD3.X R71, PT, PT, R55, UR17, R2.reuse, P5, P4 ;  /* 0x0000001137477c10 */ /* 0x100fe4000afe8402 */
[--C-:B------:R-:W-:Y:S01]  /*ac70*/  IADD3.X R109, PT, PT, R63, UR17, R2.reuse, P2, P3 ;  /* 0x000000113f6d7c10 */ /* 0x100fe200097e6402 */
[----:B-1----:R2:W5:Y:S01]  /*ac80*/  LDL.LU.64 R78, [R1+0x568] ;  /* 0x00056800014e7983 */ /* 0x0025620000300a00 */
[--C-:B------:R-:W-:Y:S02]  /*ac90*/  IADD3 R54, P5, P4, R54, UR16, R125.reuse ;  /* 0x0000001036367c10 */ /* 0x100fe4000fcbe07d */
[--C-:B------:R-:W-:Y:S01]  /*aca0*/  IADD3 R62, P2, P3, R3, UR16, R125.reuse ;  /* 0x00000010033e7c10 */ /* 0x100fe2000fb5e07d */
[----:B------:R0:W-:Y:S01]  /*acb0*/  STL.64 [R1+0x2f0], R108 ;  /* 0x0002f06c01007387 */ /* 0x0001e20000100a00 */
[----:B------:R-:W-:Y:S01]  /*acc0*/  IMAD.SHL.U32 R3, R124, 0x2, RZ ;  /* 0x000000027c037824 */ /* 0x000fe200078e00ff */
[----:B------:R-:W-:Y:S01]  /*acd0*/  IADD3.X R55, PT, PT, R47, UR17, R2, P5, P4 ;  /* 0x000000112f377c10 */ /* 0x000fe2000afe8402 */
[----:B------:R-:W-:Y:S01]  /*ace0*/  IMAD.HI R23, R23, 0x2, RZ ;  /* 0x0000000217177827 */ /* 0x000fe200078e02ff */
[----:B------:R-:W-:-:S03]  /*acf0*/  IADD3 R46, P5, P4, R46, UR16, R125 ;  /* 0x000000102e2e7c10 */ /* 0x000fc6000fcbe07d */
[----:B0-----:R-:W-:-:S04]  /*ad00*/  IMAD.HI R108, R124, 0x2, RZ ;  /* 0x000000027c6c7827 */ /* 0x001fc800078e02ff */
[-C--:B------:R-:W-:Y:S02]  /*ad10*/  IMAD R124, R77, R60.reuse, RZ ;  /* 0x0000003c4d7c7224 */ /* 0x080fe400078e02ff */
[----:B------:R-:W0:Y:S01]  /*ad20*/  S2R R77, SR_TID.X ;  /* 0x00000000004d7919 */ /* 0x000e220000002100 */
[----:B------:R-:W-:Y:S02]  /*ad30*/  IADD3.X R47, PT, PT, R23, UR17, R2, P5, P4 ;  /* 0x00000011172f7c10 */ /* 0x000fe4000afe8402 */
[----:B------:R-:W1:Y:S01]  /*ad40*/  S2R R23, SR_TID.X ;  /* 0x0000000000177919 */ /* 0x000e620000002100 */
[----:B------:R-:W-:-:S04]  /*ad50*/  IMAD R85, R85, R60, RZ ;  /* 0x0000003c55557224 */ /* 0x000fc800078e02ff */
[----:B------:R-:W-:Y:S01]  /*ad60*/  IMAD.SHL.U32 R38, R85, 0x2, RZ ;  /* 0x0000000255267824 */ /* 0x000fe200078e00ff */
[----:B------:R-:W-:Y:S01]  /*ad70*/  IADD3.X R63, PT, PT, R39, UR17, R2, P2, P3 ;  /* 0x00000011273f7c10 */ /* 0x000fe200097e6402 */
[----:B------:R-:W-:-:S03]  /*ad80*/  IMAD.HI R85, R85, 0x2, RZ ;  /* 0x0000000255557827 */ /* 0x000fc600078e02ff */
[----:B------:R-:W-:Y:S01]  /*ad90*/  IADD3 R38, P2, P3, R38, UR16, R125 ;  /* 0x0000001026267c10 */ /* 0x000fe2000fb5e07d */
[----:B------:R-:W-:Y:S01]  /*ada0*/  IMAD R68, R68, R60, RZ ;  /* 0x0000003c44447224 */ /* 0x000fe200078e02ff */
[----:B------:R3:W-:Y:S02]  /*adb0*/  STL.64 [R1+0x2f8], R70 ;  /* 0x0002f84601007387 */ /* 0x0007e40000100a00 */
[----:B------:R-:W-:Y:S01]  /*adc0*/  IADD3.X R39, PT, PT, R85, UR17, R2, P2, P3 ;  /* 0x0000001155277c10 */ /* 0x000fe200097e6402 */
[C---:B------:R-:W-:Y:S02]  /*add0*/  IMAD.SHL.U32 R31, R68.reuse, 0x2, RZ ;  /* 0x00000002441f7824 */ /* 0x040fe400078e00ff */
[----:B------:R-:W-:Y:S01]  /*ade0*/  IMAD.HI R68, R68, 0x2, RZ ;  /* 0x0000000244447827 */ /* 0x000fe200078e02ff */
[----:B---3--:R2:W5:Y:S01]  /*adf0*/  LDL.LU.64 R70, [R1+0x560] ;  /* 0x0005600001467983 */ /* 0x0085620000300a00 */
[----:B0-----:R-:W-:-:S03]  /*ae00*/  SHF.R.U32.HI R77, RZ, 0x7, R77 ;  /* 0x00000007ff4d7819 */ /* 0x001fc6000001164d */
[----:B------:R0:W-:Y:S01]  /*ae10*/  STL.64 [R1+0x300], R62 ;  /* 0x0003003e01007387 */ /* 0x0001e20000100a00 */
[----:B------:R-:W-:Y:S02]  /*ae20*/  SGXT.U32 R77, R77, 0x1 ;  /* 0x000000014d4d781a */ /* 0x000fe40000000000 */
[----:B-1----:R-:W-:Y:S02]  /*ae30*/  SHF.R.U32.HI R85, RZ, 0x7, R23 ;  /* 0x00000007ff557819 */ /* 0x002fe40000011617 */
[----:B------:R-:W-:Y:S02]  /*ae40*/  LOP3.LUT R77, R77, 0x32, RZ, 0xfc, !PT ;  /* 0x000000324d4d7812 */ /* 0x000fe400078efcff */
[----:B------:R-:W-:Y:S01]  /*ae50*/  SGXT.U32 R85, R85, 0x1 ;  /* 0x000000015555781a */ /* 0x000fe20000000000 */
[----:B0-----:R2:W5:Y:S01]  /*ae60*/  LDL.LU.64 R62, [R1+0x558] ;  /* 0x00055800013e7983 */ /* 0x0015620000300a00 */
[----:B------:R-:W-:-:S03]  /*ae70*/  IMAD.SHL.U32 R100, R124, 0x2, RZ ;  /* 0x000000027c647824 */ /* 0x000fc600078e00ff */
[----:B------:R0:W-:Y:S01]  /*ae80*/  STL.64 [R1+0x38], R54 ;  /* 0x0000383601007387 */ /* 0x0001e20000100a00 */
[----:B------:R-:W-:Y:S01]  /*ae90*/  IMAD.HI R109, R124, 0x2, RZ ;  /* 0x000000027c6d7827 */ /* 0x000fe200078e02ff */
[----:B------:R-:W-:-:S03]  /*aea0*/  LOP3.LUT R85, R85, 0x34, RZ, 0xfc, !PT ;  /* 0x0000003455557812 */ /* 0x000fc600078efcff */
[----:B------:R-:W-:Y:S01]  /*aeb0*/  IMAD R124, R77, R60, RZ ;  /* 0x0000003c4d7c7224 */ /* 0x000fe200078e02ff */
[----:B0-----:R2:W5:Y:S04]  /*aec0*/  LDL.LU.64 R54, [R1+0x550] ;  /* 0x0005500001367983 */ /* 0x0015680000300a00 */
[----:B------:R0:W-:Y:S01]  /*aed0*/  STL.64 [R1+0x40], R38 ;  /* 0x0000402601007387 */ /* 0x0001e20000100a00 */
[----:B------:R-:W-:Y:S01]  /*aee0*/  IMAD.SHL.U32 R77, R124, 0x2, RZ ;  /* 0x000000027c4d7824 */ /* 0x000fe200078e00ff */
[----:B0-----:R-:W-:-:S04]  /*aef0*/  IADD3 R38, P2, P3, R31, UR16, R125 ;  /* 0x000000101f267c10 */ /* 0x001fc8000fb5e07d */
[----:B------:R-:W-:Y:S01]  /*af00*/  IADD3.X R39, PT, PT, R68, UR17, R2, P2, P3 ;  /* 0x0000001144277c10 */ /* 0x000fe200097e6402 */
[----:B------:R-:W-:-:S04]  /*af10*/  IMAD.HI R68, R124, 0x2, RZ ;  /* 0x000000027c447827 */ /* 0x000fc800078e02ff */
[-C--:B------:R-:W-:Y:S02]  /*af20*/  IMAD R124, R85, R60.reuse, RZ ;  /* 0x0000003c557c7224 */ /* 0x080fe400078e02ff */
[----:B------:R-:W0:Y:S01]  /*af30*/  S2R R85, SR_TID.X ;  /* 0x0000000000557919 */ /* 0x000e220000002100 */
[----:B------:R-:W-:-:S04]  /*af40*/  IMAD R93, R93, R60, RZ ;  /* 0x0000003c5d5d7224 */ /* 0x000fc800078e02ff */
[----:B------:R-:W-:Y:S02]  /*af50*/  IMAD.SHL.U32 R30, R93, 0x2, RZ ;  /* 0x000000025d1e7824 */ /* 0x000fe400078e00ff */
[----:B------:R-:W-:Y:S02]  /*af60*/  IMAD.SHL.U32 R22, R15, 0x2, RZ ;  /* 0x000000020f167824 */ /* 0x000fe400078e00ff */
[----:B------:R-:W-:Y:S01]  /*af70*/  IMAD.HI R93, R93, 0x2, RZ ;  /* 0x000000025d5d7827 */ /* 0x000fe200078e02ff */
[----:B------:R-:W-:-:S03]  /*af80*/  IADD3 R30, P5, P4, R30, UR16, R125 ;  /* 0x000000101e1e7c10 */ /* 0x000fc6000fcbe07d */
[----:B------:R-:W-:Y:S01]  /*af90*/  IMAD.SHL.U32 R92, R7, 0x2, RZ ;  /* 0x00000002075c7824 */ /* 0x000fe200078e00ff */
[--C-:B------:R-:W-:Y:S01]  /*afa0*/  IADD3 R22, P2, P3, R22, UR16, R125.reuse ;  /* 0x0000001016167c10 */ /* 0x100fe2000fb5e07d */
[----:B------:R-:W-:Y:S01]  /*afb0*/  IMAD.HI R15, R15, 0x2, RZ ;  /* 0x000000020f0f7827 */ /* 0x000fe200078e02ff */
[--C-:B------:R-:W-:Y:S02]  /*afc0*/  IADD3.X R31, PT, PT, R93, UR17, R2.reuse, P5, P4 ;  /* 0x000000115d1f7c10 */ /* 0x100fe4000afe8402 */
[--C-:B------:R-:W-:Y:S01]  /*afd0*/  IADD3 R92, P5, P4, R92, UR16, R125.reuse ;  /* 0x000000105c5c7c10 */ /* 0x100fe2000fcbe07d */
[----:B------:R-:W-:Y:S01]  /*afe0*/  IMAD.HI R7, R7, 0x2, RZ ;  /* 0x0000000207077827 */ /* 0x000fe200078e02ff */
[--C-:B------:R-:W-:Y:S01]  /*aff0*/  IADD3.X R23, PT, PT, R15, UR17, R2.reuse, P2, P3 ;  /* 0x000000110f177c10 */ /* 0x100fe200097e6402 */
[----:B------:R1:W-:Y:S01]  /*b000*/  STL.64 [R1+0x48], R46 ;  /* 0x0000482e01007387 */ /* 0x0003e20000100a00 */
[----:B------:R-:W-:Y:S02]  /*b010*/  IADD3 R14, P2, P3, R14, UR16, R125 ;  /* 0x000000100e0e7c10 */ /* 0x000fe4000fb5e07d */
[----:B------:R-:W-:-:S02]  /*b020*/  IADD3.X R93, PT, PT, R7, UR17, R2, P5, P4 ;  /* 0x00000011075d7c10 */ /* 0x000fc4000afe8402 */
[----:B------:R-:W-:Y:S02]  /*b030*/  IADD3 R6, P5, P4, R6, UR16, R125 ;  /* 0x0000001006067c10 */ /* 0x000fe4000fcbe07d */
[----:B------:R-:W-:Y:S02]  /*b040*/  IADD3.X R15, PT, PT, R117, UR17, R2, P2, P3 ;  /* 0x00000011750f7c10 */ /* 0x000fe400097e6402 */
[----:B0-----:R-:W-:Y:S01]  /*b050*/  SHF.R.U32.HI R85, RZ, 0x7, R85 ;  /* 0x00000007ff557819 */ /* 0x001fe20000011655 */
[----:B-1----:R2:W5:Y:S01]  /*b060*/  LDL.LU.64 R46, [R1+0x548] ;  /* 0x00054800012e7983 */ /* 0x0025620000300a00 */
[----:B------:R-:W-:-:S03]  /*b070*/  IADD3 R84, P2, P3, R84, UR16, R125 ;  /* 0x0000001054547c10 */ /* 0x000fc6000fb5e07d */
[----:B------:R0:W-:Y:S01]  /*b080*/  STL.64 [R1+0x50], R38 ;  /* 0x0000502601007387 */ /* 0x0001e20000100a00 */
[----:B------:R-:W-:Y:S02]  /*b090*/  SGXT.U32 R85, R85, 0x1 ;  /* 0x000000015555781a */ /* 0x000fe40000000000 */
[--C-:B------:R-:W-:Y:S02]  /*b0a0*/  IADD3.X R7, PT, PT, R52, UR17, R2.reuse, P5, P4 ;  /* 0x0000001134077c10 */ /* 0x100fe4000afe8402 */
[----:B------:R-:W-:Y:S01]  /*b0b0*/  LOP3.LUT R117, R85, 0x36, RZ, 0xfc, !PT ;  /* 0x0000003655757812 */ /* 0x000fe200078efcff */
[----:B0-----:R2:W5:Y:S04]  /*b0c0*/  LDL.LU.64 R38, [R1+0x540] ;  /* 0x0005400001267983 */ /* 0x0015680000300a00 */
[----:B------:R0:W-:Y:S01]  /*b0d0*/  STL.64 [R1+0x58], R30 ;  /* 0x0000581e01007387 */ /* 0x0001e20000100a00 */
[----:B------:R-:W-:Y:S01]  /*b0e0*/  IADD3.X R85, PT, PT, R76, UR17, R2, P2, P3 ;  /* 0x000000114c557c10 */ /* 0x000fe200097e6402 */
[----:B----4-:R-:W-:Y:S01]  /*b0f0*/  BAR.SYNC.DEFER_BLOCKING 0x0 ;  /* 0x0000000000007b1d */ /* 0x010fe20000010000 */
[----:B------:R-:W-:-:S05]  /*b100*/  IADD3 R116, P5, P4, R116, UR16, R125 ;  /* 0x0000001074747c10 */ /* 0x000fca000fcbe07d */
[----:B0-----:R2:W5:Y:S04]  /*b110*/  LDL.LU.64 R30, [R1+0x538] ;  /* 0x00053800011e7983 */ /* 0x0015680000300a00 */
[----:B------:R0:W-:Y:S01]  /*b120*/  STL.64 [R1+0x60], R22 ;  /* 0x0000601601007387 */ /* 0x0001e20000100a00 */
[----:B------:R-:W-:-:S03]  /*b130*/  LOP3.LUT R5, R5, 0x38, RZ, 0xfc, !PT ;  /* 0x0000003805057812 */ /* 0x000fc600078efcff */
[----:B0-----:R2:W5:Y:S04]  /*b140*/  LDL.LU.64 R22, [R1+0x530] ;  /* 0x0005300001167983 */ /* 0x0015680000300a00 */
[----:B------:R0:W-:Y:S04]  /*b150*/  STL.64 [R1+0x68], R92 ;  /* 0x0000685c01007387 */ /* 0x0001e80000100a00 */
[----:B------:R1:W-:Y:S01]  /*b160*/  STL.64 [R1+0x70], R14 ;  /* 0x0000700e01007387 */ /* 0x0003e20000100a00 */
[----:B0-----:R-:W-:-:S03]  /*b170*/  IMAD.SHL.U32 R92, R124, 0x2, RZ ;  /* 0x000000027c5c7824 */ /* 0x001fc600078e00ff */
[----:B-1----:R2:W5:Y:S01]  /*b180*/  LDL.LU.64 R14, [R1+0x528] ;  /* 0x00052800010e7983 */ /* 0x0025620000300a00 */
[----:B------:R-:W-:-:S03]  /*b190*/  IMAD.HI R93, R124, 0x2, RZ ;  /* 0x000000027c5d7827 */ /* 0x000fc600078e02ff */
[----:B------:R0:W-:Y:S01]  /*b1a0*/  STL.64 [R1+0x78], R6 ;  /* 0x0000780601007387 */ /* 0x0001e20000100a00 */
[----:B------:R-:W-:Y:S01]  /*b1b0*/  IMAD R124, R117, R60, RZ ;  /* 0x0000003c757c7224 */ /* 0x000fe200078e02ff */
[----:B------:R-:W-:Y:S02]  /*b1c0*/  IADD3.X R117, PT, PT, R101, UR17, R2, P5, P4 ;  /* 0x0000001165757c10 */ /* 0x000fe4000afe8402 */
[----:B0-----:R2:W5:Y:S04]  /*b1d0*/  LDL.LU.64 R6, [R1+0x520] ;  /* 0x0005200001067983 */ /* 0x0015680000300a00 */
[----:B------:R-:W3:Y:S04]  /*b1e0*/  LDL.LU R52, [R1+0x4] ;  /* 0x0000040001347983 */ /* 0x000ee80000300800 */
[----:B------:R0:W-:Y:S01]  /*b1f0*/  STL.64 [R1+0x80], R84 ;  /* 0x0000805401007387 */ /* 0x0001e20000100a00 */
[----:B------:R-:W-:-:S03]  /*b200*/  IMAD.SHL.U32 R76, R124, 0x2, RZ ;  /* 0x000000027c4c7824 */ /* 0x000fc600078e00ff */
[----:B------:R1:W-:Y:S01]  /*b210*/  STL.64 [R1+0x88], R116 ;  /* 0x0000887401007387 */ /* 0x0003e20000100a00 */
[----:B0-----:R-:W-:Y:S01]  /*b220*/  IADD3 R84, P2, P3, R3, UR16, R125 ;  /* 0x0000001003547c10 */ /* 0x001fe2000fb5e07d */
[----:B------:R-:W-:-:S03]  /*b230*/  IMAD.HI R3, R124, 0x2, RZ ;  /* 0x000000027c037827 */ /* 0x000fc600078e02ff */
[----:B------:R-:W-:Y:S01]  /*b240*/  IADD3.X R85, PT, PT, R108, UR17, R2, P2, P3 ;  /* 0x000000116c557c10 */ /* 0x000fe200097e6402 */
[----:B-1----:R2:W5:Y:S01]  /*b250*/  LDL.LU.64 R116, [R1+0x518] ;  /* 0x0005180001747983 */ /* 0x0025620000300a00 */
[----:B------:R-:W-:-:S03]  /*b260*/  IMAD R124, R5, R60, RZ ;  /* 0x0000003c057c7224 */ /* 0x000fc600078e02ff */
[----:B------:R2:W5:Y:S04]  /*b270*/  LDL.LU R108, [R1+0x510] ;  /* 0x00051000016c7983 */ /* 0x0005680000300800 */
[----:B------:R-:W4:Y:S04]  /*b280*/  LDL R5, [R1+0x384] ;  /* 0x0003840001057983 */ /* 0x000f280000100800 */
[----:B------:R0:W-:Y:S02]  /*b290*/  STL.64 [R1+0x90], R84 ;  /* 0x0000905401007387 */ /* 0x0001e40000100a00 */
[----:B0-----:R-:W-:-:S02]  /*b2a0*/  IADD3 R84, P2, P3, R77, UR16, R125 ;  /* 0x000000104d547c10 */ /* 0x001fc4000fb5e07d */
[----:B------:R-:W0:Y:S01]  /*b2b0*/  S2R R77, SR_TID.X ;  /* 0x00000000004d7919 */ /* 0x000e220000002100 */
[----:B------:R-:W-:-:S04]  /*b2c0*/  IADD3 R100, P5, P4, R100, UR16, R125 ;  /* 0x0000001064647c10 */ /* 0x000fc8000fcbe07d */
[--C-:B------:R-:W-:Y:S02]  /*b2d0*/  IADD3.X R101, PT, PT, R109, UR17, R2.reuse, P5, P4 ;  /* 0x000000116d657c10 */ /* 0x100fe4000afe8402 */
[----:B------:R2:W5:Y:S01]  /*b2e0*/  LDL.LU R109, [R1+0x50c] ;  /* 0x00050c00016d7983 */ /* 0x0005620000300800 */
[----:B------:R-:W-:-:S03]  /*b2f0*/  IADD3.X R85, PT, PT, R68, UR17, R2, P2, P3 ;  /* 0x0000001144557c10 */ /* 0x000fc600097e6402 */
[----:B------:R1:W-:Y:S04]  /*b300*/  STL.64 [R1+0x98], R100 ;  /* 0x0000986401007387 */ /* 0x0003e80000100a00 */
[----:B------:R2:W5:Y:S04]  /*b310*/  LDL.LU R68, [R1+0x508] ;  /* 0x0005080001447983 */ /* 0x0005680000300800 */
[----:B------:R0:W-:Y:S01]  /*b320*/  STL.64 [R1+0xa0], R84 ;  /* 0x0000a05401007387 */ /* 0x0001e20000100a00 */
[----:B-1----:R-:W-:Y:S01]  /*b330*/  IADD3 R100, P5, P4, R92, UR16, R125 ;  /* 0x000000105c647c10 */ /* 0x002fe2000fcbe07d */
[C---:B------:R-:W-:Y:S01]  /*b340*/  IMAD.SHL.U32 R92, R124.reuse, 0x2, RZ ;  /* 0x000000027c5c7824 */ /* 0x040fe200078e00ff */
[----:B0-----:R-:W-:Y:S01]  /*b350*/  SHF.R.U32.HI R101, RZ, 0x7, R77 ;  /* 0x00000007ff657819 */ /* 0x001fe2000001164d */
[----:B------:R-:W-:-:S03]  /*b360*/  IMAD.HI R77, R124, 0x2, RZ ;  /* 0x000000027c4d7827 */ /* 0x000fc600078e02ff */
[----:B------:R-:W-:Y:S02]  /*b370*/  SGXT.U32 R101, R101, 0x1 ;  /* 0x000000016565781a */ /* 0x000fe40000000000 */
[----:B------:R-:W-:Y:S02]  /*b380*/  IADD3 R84, P2, P3, R76, UR16, R125 ;  /* 0x000000104c547c10 */ /* 0x000fe4000fb5e07d */
[C---:B------:R-:W-:Y:S02]  /*b390*/  LOP3.LUT R76, R101.reuse, 0x3a, RZ, 0xfc, !PT ;  /* 0x0000003a654c7812 */ /* 0x040fe400078efcff */
[----:B------:R-:W-:Y:S02]  /*b3a0*/  LOP3.LUT R124, R101, 0x3c, RZ, 0xfc, !PT ;  /* 0x0000003c657c7812 */ /* 0x000fe400078efcff */
[--C-:B------:R-:W-:Y:S02]  /*b3b0*/  IADD3.X R101, PT, PT, R93, UR17, R2.reuse, P5, P4 ;  /* 0x000000115d657c10 */ /* 0x100fe4000afe8402 */
[----:B------:R-:W-:-:S03]  /*b3c0*/  IADD3.X R85, PT, PT, R3, UR17, R2, P2, P3 ;  /* 0x0000001103557c10 */ /* 0x000fc600097e6402 */
[----:B------:R0:W-:Y:S04]  /*b3d0*/  STL.64 [R1+0xa8], R100 ;  /* 0x0000a86401007387 */ /* 0x0001e80000100a00 */
[----:B0-----:R2:W5:Y:S04]  /*b3e0*/  LDL.LU.64 R100, [R1+0x500] ;  /* 0x0005000001647983 */ /* 0x0015680000300a00 */
[----:B------:R-:W2:Y:S01]  /*b3f0*/  LDL.LU R3, [R1+0x4f8] ;  /* 0x0004f80001037983 */ /* 0x000ea20000300800 */
[----:B------:R-:W0:Y:S03]  /*b400*/  S2R R93, SR_TID.X ;  /* 0x00000000005d7919 */ /* 0x000e260000002100 */
[----:B------:R1:W-:Y:S01]  /*b410*/  STL.64 [R1+0xb0], R84 ;  /* 0x0000b05401007387 */ /* 0x0003e20000100a00 */
[----:B------:R-:W-:-:S02]  /*b420*/  IMAD R76, R76, R60, RZ ;  /* 0x0000003c4c4c7224 */ /* 0x000fc400078e02ff */
[----:B------:R-:W-:Y:S01]  /*b430*/  IMAD R124, R124, R60, RZ ;  /* 0x0000003c7c7c7224 */ /* 0x000fe200078e02ff */
[----:B------:R-:W-:Y:S01]  /*b440*/  IADD3 R92, P5, P4, R92, UR16, R125 ;  /* 0x000000105c5c7c10 */ /* 0x000fe2000fcbe07d */
[----:B-1----:R-:W-:Y:S02]  /*b450*/  IMAD.SHL.U32 R84, R76, 0x2, RZ ;  /* 0x000000024c547824 */ /* 0x002fe400078e00ff */
[----:B------:R-:W-:Y:S01]  /*b460*/  IMAD.SHL.U32 R76, R124, 0x2, RZ ;  /* 0x000000027c4c7824 */ /* 0x000fe200078e00ff */
[----:B0-----:R-:W-:-:S04]  /*b470*/  SHF.R.U32.HI R85, RZ, 0x7, R93 ;  /* 0x00000007ff557819 */ /* 0x001fc8000001165d */
[----:B------:R-:W-:-:S04]  /*b480*/  SGXT.U32 R85, R85, 0x1 ;  /* 0x000000015555781a */ /* 0x000fc80000000000 */
[----:B------:R-:W-:Y:S02]  /*b490*/  LOP3.LUT R85, R85, 0x3a, RZ, 0xfc, !PT ;  /* 0x0000003a55557812 */ /* 0x000fe400078efcff */
[--C-:B------:R-:W-:Y:S02]  /*b4a0*/  IADD3.X R93, PT, PT, R77, UR17, R2.reuse, P5, P4 ;  /* 0x000000114d5d7c10 */ /* 0x100fe4000afe8402 */
[--C-:B------:R-:W-:Y:S01]  /*b4b0*/  IADD3 R84, P2, P3, R84, UR16, R125.reuse ;  /* 0x0000001054547c10 */ /* 0x100fe2000fb5e07d */
[----:B------:R-:W-:Y:S01]  /*b4c0*/  IMAD R85, R85, R60, RZ ;  /* 0x0000003c55557224 */ /* 0x000fe200078e02ff */
[----:B------:R-:W-:Y:S01]  /*b4d0*/  IADD3 R76, P5, P6, R76, UR16, R125 ;  /* 0x000000104c4c7c10 */ /* 0x000fe2000febe07d */
[----:B------:R-:W-:Y:S01]  /*b4e0*/  IMAD.HI R124, R124, 0x2, RZ ;  /* 0x000000027c7c7827 */ /* 0x000fe200078e02ff */
[----:B------:R0:W-:Y:S04]  /*b4f0*/  STL.64 [R1+0xb8], R92 ;  /* 0x0000b85c01007387 */ /* 0x0001e80000100a00 */
[----:B------:R-:W-:Y:S01]  /*b500*/  IADD3.X R77, PT, PT, R124, UR17, R2, P5, P6 ;  /* 0x000000117c4d7c10 */ /* 0x000fe2000afec402 */
[----:B0-----:R0:W5:Y:S01]  /*b510*/  LDL.LU.64 R92, [R1+0x4f0] ;  /* 0x0004f000015c7983 */ /* 0x0011620000300a00 */
[----:B------:R-:W-:Y:S01]  /*b520*/  IADD3 R12, P6, PT, R12, UR16, RZ ;  /* 0x000000100c0c7c10 */ /* 0x000fe2000ffde0ff */
[----:B------:R-:W-:-:S02]  /*b530*/  UIADD3 UR7, UPT, UPT, UR10, 0x10000, URZ ;  /* 0x000100000a077890 */ /* 0x000fc4000fffe0ff */
[----:B------:R-:W-:Y:S02]  /*b540*/  UIADD3 UR8, UPT, UPT, UR10, 0x18000, URZ ;  /* 0x000180000a087890 */ /* 0x000fe4000fffe0ff */
[----:B------:R-:W-:Y:S02]  /*b550*/  USHF.R.U32.HI UR7, URZ, 0x4, UR7 ;  /* 0x00000004ff077899 */ /* 0x000fe40008011607 */
[----:B------:R-:W-:Y:S02]  /*b560*/  USHF.R.U32.HI UR8, URZ, 0x4, UR8 ;  /* 0x00000004ff087899 */ /* 0x000fe40008011608 */
[----:B------:R-:W-:Y:S02]  /*b570*/  USGXT.U32 UR13, UR7, 0xe ;  /* 0x0000000e070d789a */ /* 0x000fe40008000000 */
[----:B------:R-:W-:Y:S02]  /*b580*/  USGXT.U32 UR14, UR8, 0xe ;  /* 0x0000000e080e789a */ /* 0x000fe40008000000 */
[----:B------:R-:W-:-:S02]  /*b590*/  UIADD3 UR22, UP1, UPT, UR13, 0x4000080, URZ ;  /* 0x040000800d167890 */ /* 0x000fc4000ff3e0ff */
[----:B------:R-:W-:Y:S01]  /*b5a0*/  UIADD3 UR24, UP2, UPT, UR14, 0x2, URZ ;  /* 0x000000020e187890 */ /* 0x000fe2000ff5e0ff */
[----:B------:R-:W-:Y:S01]  /*b5b0*/  UMOV UR4, URZ ;  /* 0x000000ff00047c82 */ /* 0x000fe20008000000 */
[----:B------:R-:W-:Y:S01]  /*b5c0*/  UMOV UR5, URZ ;  /* 0x000000ff00057c82 */ /* 0x000fe20008000000 */
[----:B------:R-:W-:Y:S02]  /*b5d0*/  UIADD3.X UR23, UPT, UPT, UR4, 0x40004040, URZ, UP1, !UPT ;  /* 0x4000404004177890 */ /* 0x000fe40008ffe4ff */
[----:B------:R-:W-:Y:S01]  /*b5e0*/  UIADD3.X UR25, UPT, UPT, UR5, 0x40004040, URZ, UP2, !UPT ;  /* 0x4000404005197890 */ /* 0x000fe200097fe4ff */
[----:B---3--:R-:W-:Y:S02]  /*b5f0*/  LEA R60, P4, R52, R125, 0x1 ;  /* 0x0000007d343c7211 */ /* 0x008fe400078808ff */
[----:B------:R-:W-:-:S04]  /*b600*/  SHF.R.S32.HI R125, RZ, 0x1f, R52 ;  /* 0x0000001fff7d7819 */ /* 0x000fc80000011434 */
[----:B------:R-:W-:Y:S01]  /*b610*/  LEA.HI.X R52, R52, R2, R125, 0x1, P4 ;  /* 0x0000000234347211 */ /* 0x000fe200020f0c7d */
[----:B------:R-:W-:-:S05]  /*b620*/  IMAD.HI R125, R85, 0x2, RZ ;  /* 0x00000002557d7827 */ /* 0x000fca00078e02ff */
[----:B------:R-:W-:-:S05]  /*b630*/  IADD3.X R85, PT, PT, R125, UR17, R2, P2, P3 ;  /* 0x000000117d557c10 */ /* 0x000fca00097e6402 */
[----:B------:R1:W-:Y:S01]  /*b640*/  STL.64 [R1+0xc0], R84 ;  /* 0x0000c05401007387 */ /* 0x0003e20000100a00 */
[----:B------:R-:W-:Y:S02]  /*b650*/  IADD3 R20, P3, PT, R20, UR16, RZ ;  /* 0x0000001014147c10 */ /* 0x000fe4000ff7e0ff */
[----:B----4-:R-:W-:Y:S01]  /*b660*/  SHF.R.S32.HI R2, RZ, 0x1f, R5 ;  /* 0x0000001fff027819 */ /* 0x010fe20000011405 */
[----:B-1----:R0:W5:Y:S03]  /*b670*/  LDL.LU.64 R84, [R1+0x4e8] ;  /* 0x0004e80001547983 */ /* 0x0021660000300a00 */
[----:B------:R-:W-:Y:S01]  /*b680*/  LEA.HI R2, R2, R5, RZ, 0x7 ;  /* 0x0000000502027211 */ /* 0x000fe200078f38ff */
[----:B------:R1:W-:Y:S03]  /*b690*/  STL.64 [R1+0xc8], R76 ;  /* 0x0000c84c01007387 */ /* 0x0003e60000100a00 */
[----:B------:R-:W-:-:S02]  /*b6a0*/  SHF.R.S32.HI R124, RZ, 0x7, R2 ;  /* 0x00000007ff7c7819 */ /* 0x000fc40000011402 */
[----:B------:R-:W-:Y:S02]  /*b6b0*/  IADD3 R2, P4, PT, R61, UR16, RZ ;  /* 0x000000103d027c10 */ /* 0x000fe4000ff9e0ff */
[----:B------:R-:W-:Y:S02]  /*b6c0*/  IADD3 R60, P2, PT, R60, UR16, RZ ;  /* 0x000000103c3c7c10 */ /* 0x000fe4000ff5e0ff */
[----:B-1----:R-:W-:-:S04]  /*b6d0*/  IADD3 R76, P5, PT, R21, UR16, RZ ;  /* 0x00000010154c7c10 */ /* 0x002fc8000ffbe0ff */
[----:B------:R-:W-:Y:S02]  /*b6e0*/  IADD3.X R77, PT, PT, R37, UR17, RZ, P5, !PT ;  /* 0x00000011254d7c10 */ /* 0x000fe4000affe4ff */
[----:B------:R-:W-:Y:S02]  /*b6f0*/  IADD3.X R21, PT, PT, R69, UR17, RZ, P3, !PT ;  /* 0x0000001145157c10 */ /* 0x000fe40009ffe4ff */
[----:B------:R-:W-:Y:S01]  /*b700*/  IADD3.X R61, PT, PT, R52, UR17, RZ, P2, !PT ;  /* 0x00000011343d7c10 */ /* 0x000fe200097fe4ff */
[----:B------:R1:W-:Y:S01]  /*b710*/  STL.64 [R1], R76 ;  /* 0x0000004c01007387 */ /* 0x0003e20000100a00 */
[----:B------:R-:W-:-:S04]  /*b720*/  IADD3 R36, P5, PT, R36, UR16, RZ ;  /* 0x0000001024247c10 */ /* 0x000fc8000ffbe0ff */
[----:B------:R-:W-:Y:S01]  /*b730*/  IADD3.X R37, PT, PT, R28, UR17, RZ, P5, !PT ;  /* 0x000000111c257c10 */ /* 0x000fe2000affe4ff */
[----:B-1----:R0:W5:Y:S04]  /*b740*/  LDL.LU.64 R76, [R1+0x4e0] ;  /* 0x0004e000014c7983 */ /* 0x0021680000300a00 */
[----:B------:R0:W5:Y:S04]  /*b750*/  LDL.LU R69, [R1+0x4dc] ;  /* 0x0004dc0001457983 */ /* 0x0001680000300800 */
[----:B------:R1:W-:Y:S04]  /*b760*/  STL.64 [R1+0x8], R20 ;  /* 0x0000081401007387 */ /* 0x0003e80000100a00 */
[----:B------:R0:W5:Y:S04]  /*b770*/  LDL.LU R52, [R1+0x4d8] ;  /* 0x0004d80001347983 */ /* 0x0001680000300800 */
[----:B------:R3:W-:Y:S01]  /*b780*/  STL.64 [R1+0x30], R60 ;  /* 0x0000303c01007387 */ /* 0x0007e20000100a00 */
[----:B-1----:R-:W-:-:S02]  /*b790*/  IADD3 R20, P3, PT, R13, UR16, RZ ;  /* 0x000000100d147c10 */ /* 0x002fc4000ff7e0ff */
[----:B------:R-:W-:Y:S02]  /*b7a0*/  VIMNMX R124, PT, PT, R124, 0x1, !PT ;  /* 0x000000017c7c7848 */ /* 0x000fe40007fe0100 */
[----:B------:R-:W-:Y:S01]  /*b7b0*/  IADD3.X R21, PT, PT, R29, UR17, RZ, P3, !PT ;  /* 0x000000111d157c10 */ /* 0x000fe20009ffe4ff */
[----:B---3--:R0:W5:Y:S01]  /*b7c0*/  LDL.LU.64 R60, [R1+0x4d0] ;  /* 0x0004d000013c7983 */ /* 0x0081620000300a00 */
[----:B------:R-:W-:Y:S01]  /*b7d0*/  IADD3.X R13, PT, PT, R4, UR17, RZ, P6, !PT ;  /* 0x00000011040d7c10 */ /* 0x000fe2000b7fe4ff */
[----:B--2---:R-:W-:Y:S01]  /*b7e0*/  IMAD.SHL.U32 R125, R3, 0x80, RZ ;  /* 0x00000080037d7824 */ /* 0x004fe200078e00ff */
[----:B------:R-:W-:Y:S02]  /*b7f0*/  IADD3.X R3, PT, PT, R45, UR17, RZ, P4, !PT ;  /* 0x000000112d037c10 */ /* 0x000fe4000a7fe4ff */
[----:B------:R-:W-:-:S04]  /*b800*/  IADD3 R44, P4, PT, R44, UR16, RZ ;  /* 0x000000102c2c7c10 */ /* 0x000fc8000ff9e0ff */
[----:B------:R-:W-:Y:S02]  /*b810*/  IADD3.X R45, PT, PT, R53, UR17, RZ, P4, !PT ;  /* 0x00000011352d7c10 */ /* 0x000fe4000a7fe4ff */
[----:B------:R0:W5:Y:S04]  /*b820*/  LDL.LU R53, [R1+0x4c8] ;  /* 0x0004c80001357983 */ /* 0x0001680000300800 */
[----:B------:R1:W-:Y:S01]  /*b830*/  STL.64 [R1+0x10], R44 ;  /* 0x0000102c01007387 */ /* 0x0003e20000100a00 */
[----:B------:R-:W-:Y:S01]  /*b840*/  VIADD R124, R124, 0xffffffff ;  /* 0xffffffff7c7c7836 */ /* 0x000fe20000000000 */
[----:B------:R-:W-:Y:S02]  /*b850*/  ISETP.LT.OR P2, PT, R5, 0x80, P0 ;  /* 0x000000800500780c */ /* 0x000fe40000741670 */
[----:B-1----:R0:W5:Y:S04]  /*b860*/  LDL.LU.64 R44, [R1+0x4c0] ;  /* 0x0004c000012c7983 */ /* 0x0021680000300a00 */
[----:B------:R0:W5:Y:S04]  /*b870*/  LDL.LU R28, [R1+0x4b8] ;  /* 0x0004b800011c7983 */ /* 0x0001680000300800 */
[----:B------:R1:W-:Y:S01]  /*b880*/  STL.64 [R1+0x18], R36 ;  /* 0x0000182401007387 */ /* 0x0003e20000100a00 */
[----:B------:R-:W-:-:S03]  /*b890*/  ISETP.NE.U32.AND P3, PT, R124, RZ, PT ;  /* 0x000000ff7c00720c */ /* 0x000fc60003f65070 */
[----:B-1----:R0:W5:Y:S04]  /*b8a0*/  LDL.LU.64 R36, [R1+0x4b0] ;  /* 0x0004b00001247983 */ /* 0x0021680000300a00 */
[----:B------:R0:W5:Y:S04]  /*b8b0*/  LDL.LU R29, [R1+0x4a8] ;  /* 0x0004a800011d7983 */ /* 0x0001680000300800 */
[----:B------:R1:W-:Y:S04]  /*b8c0*/  STL.64 [R1+0x20], R20 ;  /* 0x0000201401007387 */ /* 0x0003e80000100a00 */
[----:B-1----:R0:W5:Y:S04]  /*b8d0*/  LDL.LU.64 R20, [R1+0x4a0] ;  /* 0x0004a00001147983 */ /* 0x0021680000300a00 */
[----:B------:R0:W5:Y:S04]  /*b8e0*/  LDL.LU R4, [R1+0x498] ;  /* 0x0004980001047983 */ /* 0x0001680000300800 */
[----:B------:R1:W-:Y:S04]  /*b8f0*/  STL.64 [R1+0x28], R12 ;  /* 0x0000280c01007387 */ /* 0x0003e80000100a00 */
[----:B-1----:R0:W5:Y:S04]  /*b900*/  LDL.LU.64 R12, [R1+0x490] ;  /* 0x00049000010c7983 */ /* 0x0021680000300a00 */
[----:B------:R0:W5:Y:S04]  /*b910*/  LDL.LU R5, [R1+0x48c] ;  /* 0x00048c0001057983 */ /* 0x0001680000300800 */
[----:B------:R1:W-:Y:S02]  /*b920*/  STL [R1+0xe8], R124 ;  /* 0x0000e87c01007387 */ /* 0x0003e40000100800 */
[----:B-1----:R-:W1:Y:S02]  /*b930*/  LDC R124, c[0x0][0x3a8] ;  /* 0x0000ea00ff7c7b82 */ /* 0x002e640000000800 */
[----:B-1----:R-:W-:Y:S01]  /*b940*/  IMAD.SHL.U32 R124, R124, 0x80, RZ ;  /* 0x000000807c7c7824 */ /* 0x002fe200078e00ff */
[----:B0-----:R-:W-:Y:S06]  /*b950*/  @P2 BRA `(.L_x_6) ;  /* 0x0000000000d82947 */ /* 0x001fec0003800000 */
[----:B------:R-:W-:Y:S02]  /*b960*/  USHF.R.U32.HI UR15, URZ, 0x4, UR10 ;  /* 0x00000004ff0f7899 */ /* 0x000fe4000801160a */
[----:B------:R-:W-:Y:S02]  /*b970*/  UIADD3 UR7, UPT, UPT, UR10, 0x8000, URZ ;  /* 0x000080000a077890 */ /* 0x000fe4000fffe0ff */
[----:B------:R-:W-:Y:S02]  /*b980*/  USGXT.U32 UR15, UR15, 0xe ;  /* 0x0000000e0f0f789a */ /* 0x000fe40008000000 */
[----:B------:R-:W-:Y:S02]  /*b990*/  USHF.R.U32.HI UR7, URZ, 0x4, UR7 ;  /* 0x00000004ff077899 */ /* 0x000fe40008011607 */
[----:B------:R-:W-:Y:S02]  /*b9a0*/  UIADD3 UR36, UP1, UPT, UR15, 0x4000080, URZ ;  /* 0x040000800f247890 */ /* 0x000fe4000ff3e0ff */
[----:B------:R-:W-:Y:S01]  /*b9b0*/  USGXT.U32 UR16, UR7, 0xe ;  /* 0x0000000e0710789a */ /* 0x000fe20008000000 */
[----:B------:R-:W-:Y:S01]  /*b9c0*/  UMOV UR5, URZ ;  /* 0x000000ff00057c82 */ /* 0x000fe20008000000 */
[----:B------:R-:W-:Y:S01]  /*b9d0*/  UMOV UR8, URZ ;  /* 0x000000ff00087c82 */ /* 0x000fe20008000000 */
[----:B------:R-:W-:-:S02]  /*b9e0*/  UIADD3.X UR37, UPT, UPT, UR5, 0x40004040, URZ, UP1, !UPT ;  /* 0x4000404005257890 */ /* 0x000fc40008ffe4ff */
[----:B------:R-:W-:Y:S01]  /*b9f0*/  UIADD3 UR42, UP1, UPT, UR16, 0x2, URZ ;  /* 0x00000002102a7890 */ /* 0x000fe2000ff3e0ff */
[----:B------:R-:W-:Y:S01]  /*ba00*/  UMOV UR7, URZ ;  /* 0x000000ff00077c82 */ /* 0x000fe20008000000 */
[----:B------:R-:W-:Y:S02]  /*ba10*/  UIADD3.64 UR44, UPT, UPT, UR36, 0x80, URZ ;  /* 0x00000080242c7897 */ /* 0x000fe4000fffe0ff */
[----:B------:R-:W-:Y:S01]  /*ba20*/  UIADD3.X UR43, UPT, UPT, UR8, 0x40004040, URZ, UP1, !UPT ;  /* 0x40004040082b7890 */ /* 0x000fe20008ffe4ff */
[----:B------:R-:W-:Y:S01]  /*ba30*/  UMOV UR5, UR6 ;  /* 0x0000000600057c82 */ /* 0x000fe20008000000 */
[----:B------:R-:W-:Y:S02]  /*ba40*/  ULOP3.LUT UR6, UR15, 0x4000000, URZ, 0xfc, !UPT ;  /* 0x040000000f067892 */ /* 0x000fe4000f8efcff */
[----:B------:R-:W-:Y:S02]  /*ba50*/  UIADD3.64 UR46, UPT, UPT, UR42, 0x2, URZ ;  /* 0x000000022a2e7897 */ /* 0x000fe4000fffe0ff */
[----:B------:R-:W-:-:S02]  /*ba60*/  UIADD3.64 UR48, UPT, UPT, UR36, 0x100, URZ ;  /* 0x0000010024307897 */ /* 0x000fc4000fffe0ff */
[----:B------:R-:W-:Y:S02]  /*ba70*/  UIADD3.64 UR50, UPT, UPT, UR42, 0x4, URZ ;  /* 0x000000042a327897 */ /* 0x000fe4000fffe0ff */
[----:B------:R-:W-:Y:S02]  /*ba80*/  UIADD3.64 UR52, UPT, UPT, UR36, 0x180, URZ ;  /* 0x0000018024347897 */ /* 0x000fe4000fffe0ff */
[----:B------:R-:W-:Y:S02]  /*ba90*/  UIADD3.64 UR54, UPT, UPT, UR42, 0x3fe, URZ ;  /* 0x000003fe2a367897 */ /* 0x000fe4000fffe0ff */
[----:B------:R-:W-:Y:S02]  /*baa0*/  UIADD3.64 UR56, UPT, UPT, UR36, 0x200, URZ ;  /* 0x0000020024387897 */ /* 0x000fe4000fffe0ff */
[----:B------:R-:W-:Y:S02]  /*bab0*/  UIADD3.64 UR58, UPT, UPT, UR42, 0x400, URZ ;  /* 0x000004002a3a7897 */ /* 0x000fe4000fffe0ff */
[----:B------:R-:W-:-:S02]  /*bac0*/  UIADD3.64 UR60, UPT, UPT, UR36, 0x280, URZ ;  /* 0x00000280243c7897 */ /* 0x000fc4000fffe0ff */
[----:B------:R-:W-:Y:S01]  /*bad0*/  UIADD3.64 UR62, UPT, UPT, UR42, 0x402, URZ ;  /* 0x000004022a3e7897 */ /* 0x000fe2000fffe0ff */
[----:B------:R-:W-:Y:S01]  /*bae0*/  UMOV UR26, 0x0 ;  /* 0x00000000001a7882 */ /* 0x000fe20000000000 */
[----:B------:R-:W-:Y:S01]  /*baf0*/  UMOV UR27, 0x8208010 ;  /* 0x08208010001b7882 */ /* 0x000fe20000000000 */
[----:B------:R-:W-:Y:S01]  /*bb00*/  UIADD3.64 UR64, UPT, UPT, UR36, 0x300, URZ ;  /* 0x0000030024407897 */ /* 0x000fe2000fffe0ff */
[----:B------:R-:W-:Y:S01]  /*bb10*/  UMOV UR7, 0x40004040 ;  /* 0x4000404000077882 */ /* 0x000fe20000000000 */
[----:B------:R-:W-:Y:S01]  /*bb20*/  UIADD3.64 UR66, UPT, UPT, UR42, 0x404, URZ ;  /* 0x000004042a427897 */ /* 0x000fe2000fffe0ff */
[----:B------:R-:W-:Y:S01]  /*bb30*/  UMOV UR17, 0x40004040 ;  /* 0x4000404000117882 */ /* 0x000fe20000000000 */
[----:B------:R-:W-:Y:S01]  /*bb40*/  UMOV UR28, 0x0 ;  /* 0x00000000001c7882 */ /* 0x000fe20000000000 */
[----:B------:R-:W-:Y:S01]  /*bb50*/  UMOV UR29, 0x8208010 ;  /* 0x08208010001d7882 */ /* 0x000fe20000000000 */
[----:B------:R-:W-:Y:S01]  /*bb60*/  UMOV UR18, 0x0 ;  /* 0x0000000000127882 */ /* 0x000fe20000000000 */
[----:B------:R-:W-:Y:S01]  /*bb70*/  UMOV UR19, 0x8208010 ;  /* 0x0820801000137882 */ /* 0x000fe20000000000 */
[----:B------:R0:W-:Y:S01]  /*bb80*/  UTCHMMA gdesc[UR6], gdesc[UR16], tmem[UR9], tmem[UR26], idesc[UR27], !UPT ;  /* 0x00ff1a10060075ea */ /* 0x0001e2000f800009 */
[----:B------:R-:W-:Y:S01]  /*bb90*/  UMOV UR30, 0x0 ;  /* 0x00000000001e7882 */ /* 0x000fe20000000000 */
[----:B------:R-:W-:Y:S01]  /*bba0*/  UMOV UR31, 0x8208010 ;  /* 0x08208010001f7882 */ /* 0x000fe20000000000 */
[----:B------:R0:W-:Y:S01]  /*bbb0*/  UTCHMMA gdesc[UR36], gdesc[UR42], tmem[UR9], tmem[UR28], idesc[UR29], UPT ;  /* 0x00ff1c2a240075ea */ /* 0x0001e2000b800009 */
        /* <DEDUP_REMOVED lines=12> */
[----:B------:R0:W-:Y:S01]  /*bc80*/  UTCHMMA gdesc[UR60], gdesc[UR62], tmem[UR9], tmem[UR40], idesc[UR41], UPT ;  /* 0x00ff283e3c0075ea */ /* 0x0001e2000b800009 */
[----:B------:R0:W-:Y:S01]  /*bc90*/  UTCHMMA gdesc[UR64], gdesc[UR66], tmem[UR9], tmem[UR38], idesc[UR39], UPT ;  /* 0x00ff2642400075ea */ /* 0x0001e2000b800009 */
[----:B------:R0:W-:Y:S01]  /*bca0*/  UTCBAR [UR5], URZ ;  /* 0x000000ff050073e9 */ /* 0x0001e200080000ff */
[----:B------:R-:W-:Y:S01]  /*bcb0*/  NOP ;  /* 0x0000000000007918 */ /* 0x000fe20000000000 */
.L_x_6:
[----:B------:R-:W-:Y:S05]  /*bcc0*/  @!P3 BRA `(.L_x_7) ;  /* 0x0000006400b0b947 */ /* 0x000fea0003800000 */
[----:B------:R-:W2:Y:S01]  /*bcd0*/  LDL.LU R124, [R1+0xe8] ;  /* 0x0000e800017c7983 */ /* 0x000ea20000300800 */
[----:B------:R-:W1:Y:S01]  /*bce0*/  LDCU UR8, c[0x0][0x3a0] ;  /* 0x00007400ff0877ac */ /* 0x000e620008000800 */
[----:B0-----:R-:W-:Y:S02]  /*bcf0*/  ULOP3.LUT UR16, UR13, 0x4000000, URZ, 0xfc, !UPT ;  /* 0x040000000d107892 */ /* 0x001fe4000f8efcff */
[----:B------:R-:W-:Y:S02]  /*bd00*/  UIADD3.64 UR26, UPT, UPT, UR22, 0x80, URZ ;  /* 0x00000080161a7897 */ /* 0x000fe4000fffe0ff */
[----:B------:R-:W-:Y:S02]  /*bd10*/  UIADD3.64 UR28, UPT, UPT, UR24, 0x2, URZ ;  /* 0x00000002181c7897 */ /* 0x000fe4000fffe0ff */
        /* <DEDUP_REMOVED lines=8> */
[----:B------:R-:W-:Y:S02]  /*bda0*/  UIADD3.64 UR46, UPT, UPT, UR22, 0x300, URZ ;  /* 0x00000300162e7897 */ /* 0x000fe4000fffe0ff */
[----:B------:R-:W-:Y:S01]  /*bdb0*/  UIADD3.64 UR48, UPT, UPT, UR24, 0x404, URZ ;  /* 0x0000040418307897 */ /* 0x000fe2000fffe0ff */
[----:B--2---:R0:W-:Y:S04]  /*bdc0*/  STL [R1+0x314], R124 ;  /* 0x0003147c01007387 */ /* 0x0041e80000100800 */
[----:B------:R2:W-:Y:S01]  /*bdd0*/  STL.64 [R1+0x210], R2 ;  /* 0x0002100201007387 */ /* 0x0005e20000100a00 */
[----:B0-----:R-:W0:Y:S03]  /*bde0*/  LDC R124, c[0x0][0x3a8] ;  /* 0x0000ea00ff7c7b82 */ /* 0x001e260000000800 */
[----:B--2---:R-:W2:Y:S01]  /*bdf0*/  LDL.LU.64 R2, [R1] ;  /* 0x0000000001027983 */ /* 0x004ea20000300a00 */
[----:B-1----:R-:W-:Y:S01]  /*be00*/  UIADD3 UR8, UPT, UPT, UR8, -0x80, URZ ;  /* 0xffffff8008087890 */ /* 0x002fe2000fffe0ff */
[----:B------:R-:W-:Y:S01]  /*be10*/  UMOV UR13, 0x1 ;  /* 0x00000001000d7882 */ /* 0x000fe20000000000 */
[----:B------:R-:W-:Y:S01]  /*be20*/  UMOV UR5, URZ ;  /* 0x000000ff00057c82 */ /* 0x000fe20008000000 */
[----:B0-----:R-:W-:Y:S01]  /*be30*/  IMAD.SHL.U32 R124, R124, 0x80, RZ ;  /* 0x000000807c7c7824 */ /* 0x001fe200078e00ff */
[----:B--2---:R0:W-:Y:S04]  /*be40*/  STL.64 [R1+0x200], R2 ;  /* 0x0002000201007387 */ /* 0x0041e80000100a00 */
[----:B0-----:R-:W2:Y:S04]  /*be50*/  LDL.LU.64 R2, [R1+0x8] ;  /* 0x0000080001027983 */ /* 0x001ea80000300a00 */
        /* <DEDUP_REMOVED lines=112> */
[----:B--2---:R0:W-:Y:S04]  /*c560*/  STL.64 [R1], R2 ;  /* 0x0000000201007387 */ /* 0x0041e80000100a00 */
[----:B0-----:R0:W5:Y:S02]  /*c570*/  LDL.LU.64 R2, [R1+0x300] ;  /* 0x0003000001027983 */ /* 0x0011640000300a00 */
.L_x_10:
[----:B------:R-:W-:Y:S04]  /*c580*/  STL [R1+0x498], R0 ;  /* 0x0004980001007387 */ /* 0x000fe80000100800 */
[----:B-----5:R1:W-:Y:S04]  /*c590*/  STL.64 [R1+0x490], R2 ;  /* 0x0004900201007387 */ /* 0x0203e80000100a00 */
[----:B-1----:R-:W2:Y:S01]  /*c5a0*/  LDL.LU.64 R2, [R1] ;  /* 0x0000000001027983 */ /* 0x002ea20000300a00 */
[----:B------:R-:W-:Y:S01]  /*c5b0*/  USHF.L.U32 UR4, UR4, 0x1f, URZ ;  /* 0x0000001f04047899 */ /* 0x000fe200080006ff */
[----:B------:R-:W1:Y:S05]  /*c5c0*/  S2R R124, SR_TID.X ;  /* 0x00000000007c7919 */ /* 0x000e6a0000002100 */
[----:B------:R-:W-:-:S04]  /*c5d0*/  IMAD.U32 R0, RZ, RZ, UR4 ;  /* 0x00000004ff007e24 */ /* 0x000fc8000f8e00ff */
[----:B------:R3:W4:Y:S01]  /*c5e0*/  SYNCS.PHASECHK.TRANS64.TRYWAIT P2, [UR12], R0 ;  /* 0x00000000ff0075a7 */ /* 0x000722000804110c */
[----:B------:R3:W-:Y:S04]  /*c5f0*/  STL [R1+0x218], R0 ;  /* 0x0002180001007387 */ /* 0x0007e80000100800 */
[----:B---3--:R3:W5:Y:S01]  /*c600*/  LDL.LU R0, [R1+0x498] ;  /* 0x0004980001007983 */ /* 0x0087620000300800 */
[----:B-1----:R-:W-:-:S04]  /*c610*/  SHF.R.U32.HI R124, RZ, 0x7, R124 ;  /* 0x00000007ff7c7819 */ /* 0x002fc8000001167c */
[----:B------:R-:W-:-:S04]  /*c620*/  SGXT.U32 R124, R124, 0x1 ;  /* 0x000000017c7c781a */ /* 0x000fc80000000000 */
[----:B------:R-:W-:Y:S02]  /*c630*/  ISETP.GE.AND P3, PT, R124, UR8, PT ;  /* 0x000000087c007c0c */ /* 0x000fe4000bf66270 */
[----:B------:R-:W1:Y:S02]  /*c640*/  LDC R124, c[0x0][0x3a8] ;  /* 0x0000ea00ff7c7b82 */ /* 0x000e640000000800 */
[----:B-1----:R-:W-:-:S04]  /*c650*/  IMAD.SHL.U32 R124, R124, 0x80, RZ ;  /* 0x000000807c7c7824 */ /* 0x002fc800078e00ff */
[----:B--2---:R-:W-:-:S05]  /*c660*/  IMAD.WIDE R2, R124, 0x2, R2 ;  /* 0x000000027c027825 */ /* 0x004fca00078e0202 */
[----:B------:R1:W-:Y:S04]  /*c670*/  STL.64 [R1], R2 ;  /* 0x0000000201007387 */ /* 0x0003e80000100a00 */
[----:B-1----:R3:W5:Y:S01]  /*c680*/  LDL.LU.64 R2, [R1+0x490] ;  /* 0x0004900001027983 */ /* 0x0027620000300a00 */
[----:B----4-:R-:W-:Y:S05]  /*c690*/  @!P2 BRA `(.L_x_8) ;  /* 0x0000007c00bca947 */ /* 0x010fea0003800000 */
.L_x_16:
[----:B-----5:R1:W-:Y:S04]  /*c6a0*/  STL.64 [R1+0x840], R2 ;  /* 0x0008400201007387 */ /* 0x0203e80000100a00 */
[----:B-1----:R-:W2:Y:S04]  /*c6b0*/  LDL.LU.64 R2, [R1+0x138] ;  /* 0x0001380001027983 */ /* 0x002ea80000300a00 */
[----:B------:R1:W-:Y:S04]  /*c6c0*/  STL.64 [R1+0x838], R120 ;  /* 0x0008387801007387 */ /* 0x0003e80000100a00 */
[----:B-1----:R-:W4:Y:S04]  /*c6d0*/  LDL.LU.64 R120, [R1+0x130] ;  /* 0x0001300001787983 */ /* 0x002f280000300a00 */
[----:B------:R1:W-:Y:S04]  /*c6e0*/  STL.64 [R1+0x830], R118 ;  /* 0x0008307601007387 */ /* 0x0003e80000100a00 */
[----:B-1-3--:R-:W3:Y:S04]  /*c6f0*/  LDL.LU.64 R118, [R1+0x128] ;  /* 0x0001280001767983 */ /* 0x00aee80000300a00 */
[----:B------:R1:W-:Y:S04]  /*c700*/  STL.64 [R1+0x828], R116 ;  /* 0x0008287401007387 */ /* 0x0003e80000100a00 */
[----:B-1----:R-:W2:Y:S04]  /*c710*/  LDL.LU.64 R116, [R1+0x118] ;  /* 0x0001180001747983 */ /* 0x002ea80000300a00 */
        /* <DEDUP_REMOVED lines=36> */
[----:B------:R-:W-:Y:S04]  /*c960*/  STL.64 [R1+0x790], R78 ;  /* 0x0007904e01007387 */ /* 0x000fe80000100a00 */
[----:B------:R1:W-:Y:S04]  /*c970*/  STL.64 [R1+0x788], R76 ;  /* 0x0007884c01007387 */ /* 0x0003e80000100a00 */
[----:B-1----:R-:W2:Y:S04]  /*c980*/  LDL.LU.64 R76, [R1+0x20] ;  /* 0x00002000014c7983 */ /* 0x002ea80000300a00 */
[----:B------:R-:W-:Y:S04]  /*c990*/  STL [R1+0x780], R72 ;  /* 0x0007804801007387 */ /* 0x000fe80000100800 */
        /* <DEDUP_REMOVED lines=9> */
[----:B------:R1:W-:Y:S04]  /*ca30*/  STL [R1+0x868], R69 ;  /* 0x0008684501007387 */ /* 0x0003e80000100800 */
[----:B-1----:R-:W2:Y:S04]  /*ca40*/  LDL.LU.64 R68, [R1+0x168] ;  /* 0x0001680001447983 */ /* 0x002ea80000300a00 */
        /* <DEDUP_REMOVED lines=8> */
[----:B------:R1:W-:Y:S04]  /*cad0*/  STL.64 [R1+0x738], R60 ;  /* 0x0007383c01007387 */ /* 0x0003e80000100a00 */
[----:B-1----:R-:W2:Y:S04]  /*cae0*/  LDL.LU.64 R60, [R1+0x10] ;  /* 0x00001000013c7983 */ /* 0x002ea80000300a00 */
[----:B------:R-:W-:Y:S04]  /*caf0*/  STL [R1+0x734], R58 ;  /* 0x0007343a01007387 */ /* 0x000fe80000100800 */
[----:B------:R-:W-:Y:S04]  /*cb00*/  STL [R1+0x730], R59 ;  /* 0x0007303b01007387 */ /* 0x000fe80000100800 */
[----:B------:R-:W-:Y:S04]  /*cb10*/  STL [R1+0x72c], R56 ;  /* 0x00072c3801007387 */ /* 0x000fe80000100800 */
[----:B------:R-:W-:Y:S04]  /*cb20*/  STL [R1+0x728], R57 ;  /* 0x0007283901007387 */ /* 0x000fe80000100800 */
[----:B------:R1:W-:Y:S04]  /*cb30*/  STL.64 [R1+0x8f0], R56 ;  /* 0x0008f03801007387 */ /* 0x0003e80000100a00 */
[----:B-1----:R-:W2:Y:S04]  /*cb40*/  LDL.LU.64 R56, [R1+0x1f8] ;  /* 0x0001f80001387983 */ /* 0x002ea80000300a00 */
        /* <DEDUP_REMOVED lines=26> */
[----:B------:R-:W-:Y:S04]  /*ccf0*/  STL [R1+0x6ec], R40 ;  /* 0x0006ec2801007387 */ /* 0x000fe80000100800 */
[----:B------:R-:W-:Y:S04]  /*cd00*/  STL [R1+0x6e8], R41 ;  /* 0x0006e82901007387 */ /* 0x000fe80000100800 */
[----:B------:R1:W-:Y:S04]  /*cd10*/  STL.64 [R1+0x8e8], R40 ;  /* 0x0008e82801007387 */ /* 0x0003e80000100a00 */
[----:B-1----:R-:W3:Y:S04]  /*cd20*/  LDL.LU.64 R40, [R1+0x1e8] ;  /* 0x0001e80001287983 */ /* 0x002ee80000300a00 */
        /* <DEDUP_REMOVED lines=15> */
[----:B-1----:R-:W4:Y:S04]  /*ce20*/  LDL.LU.64 R32, [R1+0x198] ;  /* 0x0001980001207983 */ /* 0x002f280000300a00 */
        /* <DEDUP_REMOVED lines=31> */
[----:B-1----:R-:W4:Y:S01]  /*d020*/  LDL.LU.64 R16, [R1+0x1d8] ;  /* 0x0001d80001107983 */ /* 0x002f220000300a00 */
[----:B--2---:R-:W-:Y:S01]  /*d030*/  IMAD.WIDE R70, R124, 0x2, R70 ;  /* 0x000000027c467825 */ /* 0x004fe200078e0246 */
[----:B------:R-:W-:-:S02]  /*d040*/  PRMT R59, RZ, 0x7610, R59 ;  /* 0x00007610ff3b7816 */ /* 0x000fc4000000003b */
[----:B------:R-:W-:Y:S01]  /*d050*/  STL [R1+0x684], R14 ;  /* 0x0006840e01007387 */ /* 0x000fe20000100800 */
[C---:B------:R-:W-:Y:S01]  /*d060*/  IMAD.WIDE R60, R124.reuse, 0x2, R60 ;  /* 0x000000027c3c7825 */ /* 0x040fe200078e023c */
[----:B------:R-:W-:Y:S02]  /*d070*/  PRMT R43, RZ, 0x7610, R43 ;  /* 0x00007610ff2b7816 */ /* 0x000fe4000000002b */
[----:B------:R-:W-:Y:S01]  /*d080*/  STL [R1+0x680], R15 ;  /* 0x0006800f01007387 */ /* 0x000fe20000100800 */
[----:B------:R-:W-:-:S03]  /*d090*/  IMAD.WIDE R74, R124, 0x2, R74 ;  /* 0x000000027c4a7825 */ /* 0x000fc600078e024a */
[----:B------:R-:W-:Y:S01]  /*d0a0*/  STL [R1+0x67c], R12 ;  /* 0x00067c0c01007387 */ /* 0x000fe20000100800 */
[----:B------:R-:W-:-:S03]  /*d0b0*/  IMAD.WIDE R76, R124, 0x2, R76 ;  /* 0x000000027c4c7825 */ /* 0x000fc600078e024c */
[----:B------:R-:W-:Y:S01]  /*d0c0*/  STL [R1+0x678], R13 ;  /* 0x0006780d01007387 */ /* 0x000fe20000100800 */
[----:B------:R-:W-:-:S03]  /*d0d0*/  IMAD.WIDE R84, R124, 0x2, R84 ;  /* 0x000000027c547825 */ /* 0x000fc600078e0254 */
[----:B------:R-:W-:Y:S01]  /*d0e0*/  STL [R1+0x674], R10 ;  /* 0x0006740a01007387 */ /* 0x000fe20000100800 */
[----:B------:R-:W-:-:S03]  /*d0f0*/  IMAD.WIDE R80, R124, 0x2, R80 ;  /* 0x000000027c507825 */ /* 0x000fc600078e0250 */
[----:B------:R1:W-:Y:S01]  /*d100*/  STL [R1+0x670], R11 ;  /* 0x0006700b01007387 */ /* 0x0003e20000100800 */
[----:B------:R-:W-:-:S03]  /*d110*/  IMAD.WIDE R64, R124, 0x2, R64 ;  /* 0x000000027c407825 */ /* 0x000fc600078e0240 */
[----:B------:R-:W-:Y:S01]  /*d120*/  STL [R1+0x66c], R8 ;  /* 0x00066c0801007387 */ /* 0x000fe20000100800 */
[----:B------:R-:W-:-:S03]  /*d130*/  IMAD.WIDE R86, R124, 0x2, R86 ;  /* 0x000000027c567825 */ /* 0x000fc600078e0256 */
[----:B------:R-:W-:Y:S01]  /*d140*/  STL [R1+0x668], R9 ;  /* 0x0006680901007387 */ /* 0x000fe20000100800 */
[----:B------:R-:W-:-:S03]  /*d150*/  IMAD.WIDE R66, R124, 0x2, R66 ;  /* 0x000000027c427825 */ /* 0x000fc600078e0242 */
[----:B------:R-:W-:Y:S01]  /*d160*/  STL [R1+0x664], R6 ;  /* 0x0006640601007387 */ /* 0x000fe20000100800 */
[C---:B------:R-:W-:Y:S01]  /*d170*/  IMAD.WIDE R82, R124.reuse, 0x2, R82 ;  /* 0x000000027c527825 */ /* 0x040fe200078e0252 */
[----:B------:R-:W2:Y:S03]  /*d180*/  S2R R79, SR_TID.X ;  /* 0x00000000004f7919 */ /* 0x000ea60000002100 */
[C---:B------:R-:W-:Y:S01]  /*d190*/  IMAD.WIDE R88, R124.reuse, 0x2, R88 ;  /* 0x000000027c587825 */ /* 0x040fe200078e0258 */
[----:B------:R-:W-:Y:S03]  /*d1a0*/  STL [R1+0x660], R7 ;  /* 0x0006600701007387 */ /* 0x000fe60000100800 */
[C---:B------:R-:W-:Y:S01]  /*d1b0*/  IMAD.WIDE R90, R124.reuse, 0x2, R90 ;  /* 0x000000027c5a7825 */ /* 0x040fe200078e025a */
[----:B------:R-:W-:Y:S03]  /*d1c0*/  STL [R1+0x65c], R4 ;  /* 0x00065c0401007387 */ /* 0x000fe60000100800 */
[C---:B------:R-:W-:Y:S01]  /*d1d0*/  IMAD.WIDE R92, R124.reuse, 0x2, R92 ;  /* 0x000000027c5c7825 */ /* 0x040fe200078e025c */
[----:B------:R-:W-:Y:S03]  /*d1e0*/  STL [R1+0x658], R5 ;  /* 0x0006580501007387 */ /* 0x000fe60000100800 */
[C---:B------:R-:W-:Y:S01]  /*d1f0*/  IMAD.WIDE R94, R124.reuse, 0x2, R94 ;  /* 0x000000027c5e7825 */ /* 0x040fe200078e025e */
[----:B------:R-:W-:Y:S03]  /*d200*/  STL.64 [R1+0x650], R122 ;  /* 0x0006507a01007387 */ /* 0x000fe60000100a00 */
        /* <DEDUP_REMOVED lines=9> */
[----:B--2---:R-:W-:Y:S01]  /*d2a0*/  SHF.R.U32.HI R78, RZ, 0x7, R79 ;  /* 0x00000007ff4e7819 */ /* 0x004fe2000001164f */
[----:B------:R-:W-:Y:S02]  /*d2b0*/  STL.64 [R1+0x30], R84 ;  /* 0x0000305401007387 */ /* 0x000fe40000100a00 */
[----:B------:R-:W-:Y:S01]  /*d2c0*/  IMAD.WIDE R106, R124, 0x2, R106 ;  /* 0x000000027c6a7825 */ /* 0x000fe200078e026a */
[----:B------:R-:W-:Y:S01]  /*d2d0*/  SGXT.U32 R78, R78, 0x1 ;  /* 0x000000014e4e781a */ /* 0x000fe20000000000 */
[----:B------:R-:W-:Y:S02]  /*d2e0*/  STL.64 [R1+0x48], R80 ;  /* 0x0000485001007387 */ /* 0x000fe40000100a00 */
[----:B------:R-:W-:Y:S01]  /*d2f0*/  IMAD.WIDE R108, R124, 0x2, R108 ;  /* 0x000000027c6c7825 */ /* 0x000fe200078e026c */
[----:B------:R-:W-:Y:S01]  /*d300*/  LOP3.LUT R78, R78, 0x2, RZ, 0xfc, !PT ;  /* 0x000000024e4e7812 */ /* 0x000fe200078efcff */
[----:B------:R-:W-:Y:S02]  /*d310*/  STL.64 [R1+0x50], R64 ;  /* 0x0000504001007387 */ /* 0x000fe40000100a00 */
[----:B------:R-:W-:Y:S01]  /*d320*/  IMAD.WIDE R110, R124, 0x2, R110 ;  /* 0x000000027c6e7825 */ /* 0x000fe200078e026e */
[----:B------:R-:W-:Y:S01]  /*d330*/  ISETP.GE.AND P4, PT, R78, UR8, PT ;  /* 0x000000084e007c0c */ /* 0x000fe2000bf86270 */
[----:B------:R-:W-:Y:S02]  /*d340*/  STL.64 [R1+0x68], R86 ;  /* 0x0000685601007387 */ /* 0x000fe40000100a00 */
[C---:B------:R-:W-:Y:S01]  /*d350*/  IMAD.WIDE R112, R124.reuse, 0x2, R112 ;  /* 0x000000027c707825 */ /* 0x040fe200078e0270 */
[----:B------:R-:W-:Y:S01]  /*d360*/  SHF.R.U32.HI R79, RZ, 0x7, R79 ;  /* 0x00000007ff4f7819 */ /* 0x000fe2000001164f */
[----:B------:R-:W-:Y:S02]  /*d370*/  STL.64 [R1+0x60], R66 ;  /* 0x0000604201007387 */ /* 0x000fe40000100a00 */
[C---:B------:R-:W-:Y:S01]  /*d380*/  IMAD.WIDE R114, R124.reuse, 0x2, R114 ;  /* 0x000000027c727825 */ /* 0x040fe200078e0272 */
[----:B------:R-:W-:Y:S01]  /*d390*/  SGXT.U32 R79, R79, 0x1 ;  /* 0x000000014f4f781a */ /* 0x000fe20000000000 */
[----:B------:R-:W-:Y:S02]  /*d3a0*/  STL.64 [R1+0x70], R82 ;  /* 0x0000705201007387 */ /* 0x000fe40000100a00 */
[C---:B------:R-:W-:Y:S01]  /*d3b0*/  IMAD.WIDE R116, R124.reuse, 0x2, R116 ;  /* 0x000000027c747825 */ /* 0x040fe200078e0274 */
[----:B------:R-:W-:Y:S01]  /*d3c0*/  LOP3.LUT R79, R79, 0x4, RZ, 0xfc, !PT ;  /* 0x000000044f4f7812 */ /* 0x000fe200078efcff */
[----:B------:R-:W-:Y:S02]  /*d3d0*/  STL.64 [R1+0x80], R88 ;  /* 0x0000805801007387 */ /* 0x000fe40000100a00 */
[C---:B---3--:R-:W-:Y:S01]  /*d3e0*/  IMAD.WIDE R118, R124.reuse, 0x2, R118 ;  /* 0x000000027c767825 */ /* 0x048fe200078e0276 */
[----:B------:R-:W-:Y:S01]  /*d3f0*/  ISETP.GE.AND P5, PT, R79, UR8, PT ;  /* 0x000000084f007c0c */ /* 0x000fe2000bfa6270 */
[----:B------:R-:W-:Y:S02]  /*d400*/  STL.64 [R1+0x88], R90 ;  /* 0x0000885a01007387 */ /* 0x000fe40000100a00 */
[----:B----4-:R-:W-:-:S02]  /*d410*/  IMAD.WIDE R120, R124, 0x2, R120 ;  /* 0x000000027c787825 */ /* 0x010fc400078e0278 */
[----:B------:R-:W-:Y:S02]  /*d420*/  STL.64 [R1+0x90], R92 ;  /* 0x0000905c01007387 */ /* 0x000fe40000100a00 */
[C---:B------:R-:W-:Y:S02]  /*d430*/  IMAD.WIDE R2, R124.reuse, 0x2, R2 ;  /* 0x000000027c027825 */ /* 0x040fe400078e0202 */
[----:B------:R-:W-:Y:S02]  /*d440*/  STL.64 [R1+0xa0], R94 ;  /* 0x0000a05e01007387 */ /* 0x000fe40000100a00 */
[C---:B------:R-:W-:Y:S02]  /*d450*/  IMAD.WIDE R72, R124.reuse, 0x2, R72 ;  /* 0x000000027c487825 */ /* 0x040fe400078e0248 */
[----:B------:R-:W-:Y:S02]  /*d460*/  STL.64 [R1+0xa8], R96 ;  /* 0x0000a86001007387 */ /* 0x000fe40000100a00 */
[----:B------:R-:W-:-:S02]  /*d470*/  IMAD.WIDE R62, R124, 0x2, R62 ;  /* 0x000000027c3e7825 */ /* 0x000fc400078e023e */
        /* <DEDUP_REMOVED lines=32> */
[----:B------:R-:W-:Y:S04]  /*d680*/  STL.64 [R1+0x160], R48 ;  /* 0x0001603001007387 */ /* 0x000fe80000100a00 */
[----:B------:R-:W-:Y:S04]  /*d690*/  STL.64 [R1+0x168], R68 ;  /* 0x0001684401007387 */ /* 0x000fe80000100a00 */
[----:B------:R-:W-:Y:S04]  /*d6a0*/  STL.64 [R1+0x170], R52 ;  /* 0x0001703401007387 */ /* 0x000fe80000100a00 */
[----:B------:R-:W-:Y:S04]  /*d6b0*/  STL.64 [R1+0x178], R46 ;  /* 0x0001782e01007387 */ /* 0x000fe80000100a00 */
[----:B------:R-:W-:Y:S04]  /*d6c0*/  STL.64 [R1+0x180], R44 ;  /* 0x0001802c01007387 */ /* 0x000fe80000100a00 */
[----:B------:R-:W-:Y:S01]  /*d6d0*/  STL.64 [R1+0x188], R36 ;  /* 0x0001882401007387 */ /* 0x000fe20000100a00 */
[----:B------:R-:W-:-:S03]  /*d6e0*/  IMAD.WIDE R24, R124, 0x2, R24 ;  /* 0x000000027c187825 */ /* 0x000fc600078e0218 */
        /* <DEDUP_REMOVED lines=8> */
[----:B------:R2:W3:Y:S04]  /*d770*/  @!P3 LDG.E.U16 R59, desc[UR20][R26.64] ;  /* 0x000000141a3bb981 */ /* 0x0004e8000c1e1500 */
[----:B------:R4:W2:Y:S01]  /*d780*/  @!P4 LDG.E.U16 R43, desc[UR20][R56.64] ;  /* 0x00000014382bc981 */ /* 0x0008a2000c1e1500 */
[----:B------:R-:W0:Y:S01]  /*d790*/  S2R R78, SR_TID.X ;  /* 0x00000000004e7919 */ /* 0x000e220000002100 */
[----:B------:R-:W-:-:S04]  /*d7a0*/  IMAD.WIDE R20, R124, 0x2, R20 ;  /* 0x000000027c147825 */ /* 0x000fc800078e0214 */
[----:B------:R-:W-:Y:S01]  /*d7b0*/  IMAD.WIDE R18, R124, 0x2, R18 ;  /* 0x000000027c127825 */ /* 0x000fe200078e0212 */
[----:B------:R-:W-:Y:S01]  /*d7c0*/  STL.64 [R1+0x1f0], R20 ;  /* 0x0001f01401007387 */ /* 0x000fe20000100a00 */
[----:B0-----:R-:W-:-:S03]  /*d7d0*/  SHF.R.U32.HI R78, RZ, 0x7, R78 ;  /* 0x00000007ff4e7819 */ /* 0x001fc6000001164e */
[----:B------:R-:W-:Y:S01]  /*d7e0*/  STL.64 [R1+0x200], R18 ;  /* 0x0002001201007387 */ /* 0x000fe20000100a00 */
[----:B------:R-:W-:-:S03]  /*d7f0*/  SGXT.U32 R78, R78, 0x1 ;  /* 0x000000014e4e781a */ /* 0x000fc60000000000 */
[----:B------:R-:W-:Y:S01]  /*d800*/  STL.64 [R1+0x210], R24 ;  /* 0x0002101801007387 */ /* 0x000fe20000100a00 */
[----:B------:R-:W-:Y:S01]  /*d810*/  IMAD.WIDE R16, R124, 0x2, R16 ;  /* 0x000000027c107825 */ /* 0x000fe200078e0210 */
[----:B-1----:R-:W-:Y:S01]  /*d820*/  PRMT R11, RZ, 0x7610, R11 ;  /* 0x00007610ff0b7816 */ /* 0x002fe2000000000b */
[----:B------:R-:W0:Y:S03]  /*d830*/  S2R R124, SR_TID.X ;  /* 0x00000000007c7919 */ /* 0x000e260000002100 */
[----:B------:R-:W-:Y:S04]  /*d840*/  STL.64 [R1+0x1d8], R16 ;  /* 0x0001d81001007387 */ /* 0x000fe80000100a00 */
[----:B------:R-:W-:Y:S04]  /*d850*/  STL.64 [R1+0x1e8], R40 ;  /* 0x0001e82801007387 */ /* 0x000fe80000100a00 */
[----:B------:R1:W-:Y:S04]  /*d860*/  STL.64 [R1+0x208], R26 ;  /* 0x0002081a01007387 */ /* 0x0003e80000100a00 */
[----:B------:R4:W-:Y:S01]  /*d870*/  STL.64 [R1+0x1f8], R56 ;  /* 0x0001f83801007387 */ /* 0x0009e20000100a00 */
[----:B------:R-:W0:Y:S03]  /*d880*/  S2R R79, SR_TID.X ;  /* 0x00000000004f7919 */ /* 0x000e260000002100 */
[----:B-1----:R-:W2:Y:S04]  /*d890*/  LDL.LU.64 R26, [R1+0x8f8] ;  /* 0x0008f800011a7983 */ /* 0x002ea80000300a00 */
[----:B----4-:R-:W4:Y:S01]  /*d8a0*/  LDL.LU.64 R56, [R1+0x8f0] ;  /* 0x0008f00001387983 */ /* 0x010f220000300a00 */
[----:B0-----:R-:W-:-:S04]  /*d8b0*/  SHF.R.U32.HI R124, RZ, 0x7, R124 ;  /* 0x00000007ff7c7819 */ /* 0x001fc8000001167c */
[----:B------:R-:W-:-:S04]  /*d8c0*/  SGXT.U32 R124, R124, 0x1 ;  /* 0x000000017c7c781a */ /* 0x000fc80000000000 */
[----:B------:R-:W-:-:S04]  /*d8d0*/  LOP3.LUT R124, R124, 0x6, RZ, 0xfc, !PT ;  /* 0x000000067c7c7812 */ /* 0x000fc800078efcff */
[----:B------:R-:W-:Y:S02]  /*d8e0*/  ISETP.GE.AND P6, PT, R124, UR8, PT ;  /* 0x000000087c007c0c */ /* 0x000fe4000bfc6270 */
[----:B------:R-:W-:-:S04]  /*d8f0*/  LOP3.LUT R124, R78, 0x8, RZ, 0xfc, !PT ;  /* 0x000000084e7c7812 */ /* 0x000fc800078efcff */
[----:B------:R-:W-:Y:S02]  /*d900*/  ISETP.GE.AND P2, PT, R124, UR8, PT ;  /* 0x000000087c007c0c */ /* 0x000fe4000bf46270 */
[--C-:B------:R-:W-:Y:S02]  /*d910*/  SHF.R.U32.HI R78, RZ, 0x7, R79.reuse ;  /* 0x00000007ff4e7819 */ /* 0x100fe4000001164f */
[----:B------:R-:W-:Y:S02]  /*d920*/  SHF.R.U32.HI R79, RZ, 0x7, R79 ;  /* 0x00000007ff4f7819 */ /* 0x000fe4000001164f */
[----:B------:R-:W-:Y:S01]  /*d930*/  SGXT.U32 R78, R78, 0x1 ;  /* 0x000000014e4e781a */ /* 0x000fe20000000000 */
[----:B------:R-:W3:Y:S01]  /*d940*/  @!P6 LDG.E.U16 R11, desc[UR20][R16.64] ;  /* 0x00000014100be981 */ /* 0x000ee2000c1e1500 */
[----:B------:R-:W-:Y:S02]  /*d950*/  SGXT.U32 R79, R79, 0x1 ;  /* 0x000000014f4f781a */ /* 0x000fe40000000000 */
[----:B------:R-:W-:-:S04]  /*d960*/  LOP3.LUT R78, R78, 0xa, RZ, 0xfc, !PT ;  /* 0x0000000a4e4e7812 */ /* 0x000fc800078efcff */
[----:B------:R-:W-:Y:S02]  /*d970*/  ISETP.GE.AND P3, PT, R78, UR8, PT ;  /* 0x000000084e007c0c */ /* 0x000fe4000bf66270 */
[----:B------:R-:W0:Y:S01]  /*d980*/  S2R R78, SR_TID.X ;  /* 0x00000000004e7919 */ /* 0x000e220000002100 */
[----:B------:R-:W-:Y:S02]  /*d990*/  LOP3.LUT R79, R79, 0xc, RZ, 0xfc, !PT ;  /* 0x0000000c4f4f7812 */ /* 0x000fe400078efcff */
[----:B--2---:R-:W-:Y:S02]  /*d9a0*/  PRMT R27, RZ, 0x7610, R27 ;  /* 0x00007610ff1b7816 */ /* 0x004fe4000000001b */
[----:B----4-:R-:W-:-:S04]  /*d9b0*/  PRMT R56, RZ, 0x7610, R56 ;  /* 0x00007610ff387816 */ /* 0x010fc80000000038 */
[----:B------:R1:W2:Y:S04]  /*d9c0*/  @!P5 LDG.E.U16 R27, desc[UR20][R40.64] ;  /* 0x00000014281bd981 */ /* 0x0002a8000c1e1500 */
[----:B------:R4:W2:Y:S04]  /*d9d0*/  @!P2 LDG.E.U16 R56, desc[UR20][R24.64] ;  /* 0x000000141838a981 */ /* 0x0008a8000c1e1500 */
[----:B------:R-:W1:Y:S04]  /*d9e0*/  LDL.LU.64 R40, [R1+0x8e8] ;  /* 0x0008e80001287983 */ /* 0x000e680000300a00 */
[----:B------:R-:W2:Y:S04]  /*d9f0*/  LDL.LU.64 R16, [R1+0x8e0] ;  /* 0x0008e00001107983 */ /* 0x000ea80000300a00 */
[----:B------:R-:W4:Y:S01]  /*da00*/  LDL.LU.64 R24, [R1+0x8d8] ;  /* 0x0008d80001187983 */ /* 0x000f220000300a00 */
[----:B------:R-:W-:-:S02]  /*da10*/  ISETP.GE.AND P4, PT, R79, UR8, PT ;  /* 0x000000084f007c0c */ /* 0x000fc4000bf86270 */
[----:B------:R-:W3:Y:S01]  /*da20*/  S2R R79, SR_TID.X ;  /* 0x00000000004f7919 */ /* 0x000ee20000002100 */
[----:B0-----:R-:W-:-:S04]  /*da30*/  SHF.R.U32.HI R78, RZ, 0x7, R78 ;  /* 0x00000007ff4e7819 */ /* 0x001fc8000001164e */
[----:B------:R-:W-:-:S04]  /*da40*/  SGXT.U32 R78, R78, 0x1 ;  /* 0x000000014e4e781a */ /* 0x000fc80000000000 */
[----:B------:R-:W-:-:S04]  /*da50*/  LOP3.LUT R124, R78, 0xe, RZ, 0xfc, !PT ;  /* 0x0000000e4e7c7812 */ /* 0x000fc800078efcff */
[----:B------:R-:W-:Y:S02]  /*da60*/  ISETP.GE.AND P5, PT, R124, UR8, PT ;  /* 0x000000087c007c0c */ /* 0x000fe4000bfa6270 */
[----:B---3--:R-:W-:-:S04]  /*da70*/  SHF.R.U32.HI R78, RZ, 0x7, R79 ;  /* 0x00000007ff4e7819 */ /* 0x008fc8000001164f */
[----:B------:R-:W-:-:S04]  /*da80*/  SGXT.U32 R78, R78, 0x1 ;  /* 0x000000014e4e781a */ /* 0x000fc80000000000 */
[C---:B------:R-:W-:Y:S02]  /*da90*/  LOP3.LUT R124, R78.reuse, 0x10, RZ, 0xfc, !PT ;  /* 0x000000104e7c7812 */ /* 0x040fe400078efcff */
[----:B------:R-:W-:Y:S02]  /*daa0*/  LOP3.LUT R78, R78, 0x12, RZ, 0xfc, !PT ;  /* 0x000000124e4e7812 */ /* 0x000fe400078efcff */
[----:B------:R-:W-:Y:S02]  /*dab0*/  SHF.R.U32.HI R79, RZ, 0x7, R79 ;  /* 0x00000007ff4f7819 */ /* 0x000fe4000001164f */
[----:B------:R-:W-:Y:S02]  /*dac0*/  ISETP.GE.AND P6, PT, R124, UR8, PT ;  /* 0x000000087c007c0c */ /* 0x000fe4000bfc6270 */
[----:B------:R-:W-:Y:S02]  /*dad0*/  ISETP.GE.AND P2, PT, R78, UR8, PT ;  /* 0x000000084e007c0c */ /* 0x000fe4000bf46270 */
[----:B------:R-:W-:-:S02]  /*dae0*/  SGXT.U32 R79, R79, 0x1 ;  /* 0x000000014f4f781a */ /* 0x000fc40000000000 */
[----:B------:R-:W-:Y:S02]  /*daf0*/  PRMT R8, RZ, 0x7610, R8 ;  /* 0x00007610ff087816 */ /* 0x000fe40000000008 */
[----:B------:R-:W-:Y:S02]  /*db00*/  LOP3.LUT R79, R79, 0x14, RZ, 0xfc, !PT ;  /* 0x000000144f4f7812 */ /* 0x000fe400078efcff */
[----:B------:R-:W-:Y:S02]  /*db10*/  PRMT R57, RZ, 0x7610, R57 ;  /* 0x00007610ff397816 */ /* 0x000fe40000000039 */
[----:B------:R-:W3:Y:S04]  /*db20*/  @!P5 LDG.E.U16 R8, desc[UR20][R22.64] ;  /* 0x000000141608d981 */ /* 0x000ee8000c1e1500 */
[----:B------:R-:W2:Y:S01]  /*db30*/  @!P6 LDG.E.U16 R57, desc[UR20][R28.64] ;  /* 0x000000141c39e981 */ /* 0x000ea2000c1e1500 */
[----:B------:R-:W0:Y:S01]  /*db40*/  S2R R78, SR_TID.X ;  /* 0x00000000004e7919 */ /* 0x000e220000002100 */
[----:B-1----:R-:W-:-:S02]  /*db50*/  PRMT R40, RZ, 0x7610, R40 ;  /* 0x00007610ff287816 */ /* 0x002fc40000000028 */
[----:B------:R-:W-:-:S04]  /*db60*/  PRMT R41, RZ, 0x7610, R41 ;  /* 0x00007610ff297816 */ /* 0x000fc80000000029 */
[----:B------:R-:W2:Y:S01]  /*db70*/  @!P3 LDG.E.U16 R40, desc[UR20][R18.64] ;  /* 0x000000141228b981 */ /* 0x000ea2000c1e1500 */
[----:B----4-:R-:W-:Y:S02]  /*db80*/  PRMT R24, RZ, 0x7610, R24 ;  /* 0x00007610ff187816 */ /* 0x010fe40000000018 */
[----:B------:R-:W-:Y:S01]  /*db90*/  ISETP.GE.AND P3, PT, R79, UR8, PT ;  /* 0x000000084f007c0c */ /* 0x000fe2000bf66270 */
[----:B------:R1:W4:Y:S04]  /*dba0*/  @!P2 LDG.E.U16 R41, desc[UR20][R54.64] ;  /* 0x000000143629a981 */ /* 0x000328000c1e1500 */
[----:B------:R-:W2:Y:S04]  /*dbb0*/  @!P4 LDG.E.U16 R24, desc[UR20][R20.64] ;  /* 0x000000141418c981 */ /* 0x000ea8000c1e1500 */
[----:B------:R-:W2:Y:S04]  /*dbc0*/  LDL.LU.64 R18, [R1+0x8d0] ;  /* 0x0008d00001127983 */ /* 0x000ea80000300a00 */
[----:B------:R-:W2:Y:S04]  /*dbd0*/  LDL.LU.64 R20, [R1+0x8c8] ;  /* 0x0008c80001147983 */ /* 0x000ea80000300a00 */
[----:B------:R-:W2:Y:S04]  /*dbe0*/  LDL.LU.64 R22, [R1+0x8c0] ;  /* 0x0008c00001167983 */ /* 0x000ea80000300a00 */
[----:B------:R-:W2:Y:S01]  /*dbf0*/  LDL.LU.64 R28, [R1+0x8b8] ;  /* 0x0008b800011c7983 */ /* 0x000ea20000300a00 */
[----:B------:R-:W-:-:S03]  /*dc00*/  PRMT R25, RZ, 0x7610, R25 ;  /* 0x00007610ff197816 */ /* 0x000fc60000000019 */
[----:B------:R-:W1:Y:S04]  /*dc10*/  LDL.LU.64 R54, [R1+0x8b0] ;  /* 0x0008b00001367983 */ /* 0x000e680000300a00 */
[----:B------:R0:W2:Y:S04]  /*dc20*/  @!P3 LDG.E.U16 R25, desc[UR20][R38.64] ;  /* 0x000000142619b981 */ /* 0x0000a8000c1e1500 */
[----:B------:R-:W3:Y:S01]  /*dc30*/  LDL.LU.64 R38, [R1+0x8a8] ;  /* 0x0008a80001267983 */ /* 0x000ee20000300a00 */
[----:B------:R-:W0:Y:S02]  /*dc40*/  S2R R79, SR_TID.X ;  /* 0x00000000004f7919 */ /* 0x000e240000002100 */
[----:B0-----:R-:W-:-:S04]  /*dc50*/  SHF.R.U32.HI R78, RZ, 0x7, R78 ;  /* 0x00000007ff4e7819 */ /* 0x001fc8000001164e */
[----:B------:R-:W-:-:S04]  /*dc60*/  SGXT.U32 R78, R78, 0x1 ;  /* 0x000000014e4e781a */ /* 0x000fc80000000000 */
[----:B------:R-:W-:-:S04]  /*dc70*/  LOP3.LUT R124, R78, 0x16, RZ, 0xfc, !PT ;  /* 0x000000164e7c7812 */ /* 0x000fc800078efcff */
[----:B------:R-:W-:Y:S02]  /*dc80*/  ISETP.GE.AND P4, PT, R124, UR8, PT ;  /* 0x000000087c007c0c */ /* 0x000fe4000bf86270 */
[----:B------:R-:W-:-:S04]  /*dc90*/  SHF.R.U32.HI R78, RZ, 0x7, R79 ;  /* 0x00000007ff4e7819 */ /* 0x000fc8000001164f */
[----:B------:R-:W-:Y:S02]  /*dca0*/  SGXT.U32 R78, R78, 0x1 ;  /* 0x000000014e4e781a */ /* 0x000fe40000000000 */
[----:B------:R-:W-:Y:S02]  /*dcb0*/  SHF.R.U32.HI R79, RZ, 0x7, R79 ;  /* 0x00000007ff4f7819 */ /* 0x000fe4000001164f */
[C---:B------:R-:W-:Y:S02]  /*dcc0*/  LOP3.LUT R124, R78.reuse, 0x18, RZ, 0xfc, !PT ;  /* 0x000000184e7c7812 */ /* 0x040fe400078efcff */
[----:B------:R-:W-:Y:S02]  /*dcd0*/  LOP3.LUT R78, R78, 0x1a, RZ, 0xfc, !PT ;  /* 0x0000001a4e4e7812 */ /* 0x000fe400078efcff */
[----:B------:R-:W-:Y:S02]  /*dce0*/  SGXT.U32 R79, R79, 0x1 ;  /* 0x000000014f4f781a */ /* 0x000fe40000000000 */
[----:B------:R-:W-:-:S02]  /*dcf0*/  ISETP.GE.AND P6, PT, R78, UR8, PT ;  /* 0x000000084e007c0c */ /* 0x000fc4000bfc6270 */
[----:B------:R-:W0:Y:S01]  /*dd00*/  S2R R78, SR_TID.X ;  /* 0x00000000004e7919 */ /* 0x000e220000002100 */
[----:B------:R-:W-:-:S04]  /*dd10*/  LOP3.LUT R79, R79, 0x1c, RZ, 0xfc, !PT ;  /* 0x0000001c4f4f7812 */ /* 0x000fc800078efcff */
[----:B------:R-:W-:Y:S02]  /*dd20*/  ISETP.GE.AND P2, PT, R79, UR8, PT ;  /* 0x000000084f007c0c */ /* 0x000fe4000bf46270 */
[----:B------:R-:W0:Y:S01]  /*dd30*/  S2R R79, SR_TID.X ;  /* 0x00000000004f7919 */ /* 0x000e220000002100 */
[----:B------:R-:W-:Y:S02]  /*dd40*/  ISETP.GE.AND P5, PT, R124, UR8, PT ;  /* 0x000000087c007c0c */ /* 0x000fe4000bfa6270 */
[----:B------:R-:W-:-:S06]  /*dd50*/  PRMT R9, RZ, 0x7610, R9 ;  /* 0x00007610ff097816 */ /* 0x000fcc0000000009 */
[----:B------:R-:W4:Y:S01]  /*dd60*/  @!P4 LDG.E.U16 R9, desc[UR20][R30.64] ;  /* 0x000000141e09c981 */ /* 0x000f22000c1e1500 */
[----:B------:R-:W-:-:S03]  /*dd70*/  PRMT R6, RZ, 0x7610, R6 ;  /* 0x00007610ff067816 */ /* 0x000fc60000000006 */
[----:B------:R-:W4:Y:S01]  /*dd80*/  LDL.LU.64 R30, [R1+0x8a0] ;  /* 0x0008a000011e7983 */ /* 0x000f220000300a00 */
[----:B0-----:R-:W-:-:S04]  /*dd90*/  SHF.R.U32.HI R78, RZ, 0x7, R78 ;  /* 0x00000007ff4e7819 */ /* 0x001fc8000001164e */
[----:B------:R-:W-:-:S04]  /*dda0*/  SGXT.U32 R78, R78, 0x1 ;  /* 0x000000014e4e781a */ /* 0x000fc80000000000 */
[----:B------:R-:W-:Y:S02]  /*ddb0*/  LOP3.LUT R124, R78, 0x1e, RZ, 0xfc, !PT ;  /* 0x0000001e4e7c7812 */ /* 0x000fe400078efcff */
[----:B------:R-:W-:-:S04]  /*ddc0*/  SHF.R.U32.HI R78, RZ, 0x7, R79 ;  /* 0x00000007ff4e7819 */ /* 0x000fc8000001164f */
[----:B------:R-:W-:Y:S02]  /*ddd0*/  SGXT.U32 R78, R78, 0x1 ;  /* 0x000000014e4e781a */ /* 0x000fe40000000000 */
[----:B------:R-:W-:Y:S02]  /*dde0*/  ISETP.GE.AND P3, PT, R124, UR8, PT ;  /* 0x000000087c007c0c */ /* 0x000fe4000bf66270 */
[C---:B------:R-:W-:Y:S02]  /*ddf0*/  LOP3.LUT R124, R78.reuse, 0x20, RZ, 0xfc, !PT ;  /* 0x000000204e7c7812 */ /* 0x040fe400078efcff */
[----:B------:R-:W-:Y:S02]  /*de00*/  LOP3.LUT R78, R78, 0x22, RZ, 0xfc, !PT ;  /* 0x000000224e4e7812 */ /* 0x000fe400078efcff */
[----:B------:R-:W-:-:S07]  /*de10*/  ISETP.GE.AND P4, PT, R124, UR8, PT ;  /* 0x000000087c007c0c */ /* 0x000fce000bf86270 */
[----:B------:R-:W4:Y:S01]  /*de20*/  @!P3 LDG.E.U16 R6, desc[UR20][R44.64] ;  /* 0x000000142c06b981 */ /* 0x000f22000c1e1500 */
[----:B-1----:R-:W-:-:S06]  /*de30*/  PRMT R54, RZ, 0x7610, R54 ;  /* 0x00007610ff367816 */ /* 0x002fcc0000000036 */
[----:B------:R-:W4:Y:S01]  /*de40*/  @!P5 LDG.E.U16 R54, desc[UR20][R32.64] ;  /* 0x000000142036d981 */ /* 0x000f22000c1e1500 */
[----:B------:R-:W-:Y:S02]  /*de50*/  ISETP.GE.AND P5, PT, R78, UR8, PT ;  /* 0x000000084e007c0c */ /* 0x000fe4000bfa6270 */
[----:B--2---:R-:W-:Y:S02]  /*de60*/  PRMT R22, RZ, 0x7610, R22 ;  /* 0x00007610ff167816 */ /* 0x004fe40000000016 */
[----:B------:R-:W-:Y:S02]  /*de70*/  PRMT R55, RZ, 0x7610, R55 ;  /* 0x00007610ff377816 */ /* 0x000fe40000000037 */
[----:B---3--:R-:W-:Y:S02]  /*de80*/  PRMT R38, RZ, 0x7610, R38 ;  /* 0x00007610ff267816 */ /* 0x008fe40000000026 */
[----:B------:R-:W2:Y:S01]  /*de90*/  @!P2 LDG.E.U16 R22, desc[UR20][R36.64] ;  /* 0x000000142416a981 */ /* 0x000ea2000c1e1500 */
[----:B------:R-:W-:-:S03]  /*dea0*/  PRMT R39, RZ, 0x7610, R39 ;  /* 0x00007610ff277816 */ /* 0x000fc60000000027 */
[----:B------:R-:W3:Y:S04]  /*deb0*/  LDL.LU.64 R32, [R1+0x898] ;  /* 0x0008980001207983 */ /* 0x000ee80000300a00 */
[----:B------:R-:W2:Y:S04]  /*dec0*/  @!P6 LDG.E.U16 R38, desc[UR20][R34.64] ;  /* 0x000000142226e981 */ /* 0x000ea8000c1e1500 */
[----:B------:R-:W2:Y:S04]  /*ded0*/  @!P4 LDG.E.U16 R55, desc[UR20][R46.64] ;  /* 0x000000142e37c981 */ /* 0x000ea8000c1e1500 */
[----:B------:R0:W2:Y:S04]  /*dee0*/  @!P5 LDG.E.U16 R39, desc[UR20][R52.64] ;  /* 0x000000143427d981 */ /* 0x0000a8000c1e1500 */
[----:B------:R-:W2:Y:S04]  /*def0*/  LDL.LU.64 R34, [R1+0x890] ;  /* 0x0008900001227983 */ /* 0x000ea80000300a00 */
[----:B------:R-:W2:Y:S04]  /*df00*/  LDL.LU.64 R36, [R1+0x888] ;  /* 0x0008880001247983 */ /* 0x000ea80000300a00 */
[----:B------:R-:W2:Y:S04]  /*df10*/  LDL.LU.64 R44, [R1+0x880] ;  /* 0x00088000012c7983 */ /* 0x000ea80000300a00 */
[----:B------:R-:W2:Y:S04]  /*df20*/  LDL.LU.64 R46, [R1+0x878] ;  /* 0x00087800012e7983 */ /* 0x000ea80000300a00 */
[----:B------:R-:W0:Y:S01]  /*df30*/  LDL.LU.64 R52, [R1+0x870] ;  /* 0x0008700001347983 */ /* 0x000e220000300a00 */
[----:B------:R-:W-:Y:S01]  /*df40*/  SHF.R.U32.HI R79, RZ, 0x7, R79 ;  /* 0x00000007ff4f7819 */ /* 0x000fe2000001164f */
[----:B------:R-:W1:Y:S03]  /*df50*/  S2R R78, SR_TID.X ;  /* 0x00000000004e7919 */ /* 0x000e660000002100 */
[----:B------:R-:W-:-:S04]  /*df60*/  SGXT.U32 R79, R79, 0x1 ;  /* 0x000000014f4f781a */ /* 0x000fc80000000000 */
[----:B------:R-:W-:-:S04]  /*df70*/  LOP3.LUT R79, R79, 0x24, RZ, 0xfc, !PT ;  /* 0x000000244f4f7812 */ /* 0x000fc800078efcff */
[----:B------:R-:W-:Y:S02]  /*df80*/  ISETP.GE.AND P6, PT, R79, UR8, PT ;  /* 0x000000084f007c0c */ /* 0x000fe4000bfc6270 */
[----:B------:R-:W1:Y:S02]  /*df90*/  S2R R79, SR_TID.X ;  /* 0x00000000004f7919 */ /* 0x000e640000002100 */
[----:B-1----:R-:W-:-:S04]  /*dfa0*/  SHF.R.U32.HI R78, RZ, 0x7, R78 ;  /* 0x00000007ff4e7819 */ /* 0x002fc8000001164e */
[----:B------:R-:W-:-:S04]  /*dfb0*/  SGXT.U32 R78, R78, 0x1 ;  /* 0x000000014e4e781a */ /* 0x000fc80000000000 */
[----:B------:R-:W-:Y:S02]  /*dfc0*/  LOP3.LUT R124, R78, 0x26, RZ, 0xfc, !PT ;  /* 0x000000264e7c7812 */ /* 0x000fe400078efcff */
[----:B------:R-:W-:-:S04]  /*dfd0*/  SHF.R.U32.HI R78, RZ, 0x7, R79 ;  /* 0x00000007ff4e7819 */ /* 0x000fc8000001164f */
[----:B------:R-:W-:Y:S02]  /*dfe0*/  SGXT.U32 R78, R78, 0x1 ;  /* 0x000000014e4e781a */ /* 0x000fe40000000000 */
[----:B------:R-:W-:Y:S02]  /*dff0*/  ISETP.GE.AND P2, PT, R124, UR8, PT ;  /* 0x000000087c007c0c */ /* 0x000fe4000bf46270 */
[----:B------:R-:W-:-:S04]  /*e000*/  LOP3.LUT R124, R78, 0x28, RZ, 0xfc, !PT ;  /* 0x000000284e7c7812 */ /* 0x000fc800078efcff */
[----:B------:R-:W-:Y:S02]  /*e010*/  ISETP.GE.AND P3, PT, R124, UR8, PT ;  /* 0x000000087c007c0c */ /* 0x000fe4000bf66270 */
[----:B------:R-:W-:Y:S01]  /*e020*/  PRMT R23, RZ, 0x7610, R23 ;  /* 0x00007610ff177816 */ /* 0x000fe20000000017 */
[----:B------:R-:W1:Y:S01]  /*e030*/  LDC R124, c[0x0][0x3a8] ;  /* 0x0000ea00ff7c7b82 */ /* 0x000e620000000800 */
[----:B------:R-:W-:-:S04]  /*e040*/  PRMT R7, RZ, 0x7610, R7 ;  /* 0x00007610ff077816 */ /* 0x000fc80000000007 */
[----:B------:R0:W3:Y:S04]  /*e050*/  @!P6 LDG.E.U16 R23, desc[UR20][R68.64] ;  /* 0x000000144417e981 */ /* 0x0000e8000c1e1500 */
[----:B------:R0:W3:Y:S04]  /*e060*/  @!P2 LDG.E.U16 R7, desc[UR20][R48.64] ;  /* 0x000000143007a981 */ /* 0x0000e8000c1e1500 */
[----:B------:R-:W3:Y:S04]  /*e070*/  LDL.LU R69, [R1+0x868] ;  /* 0x0008680001457983 */ /* 0x000ee80000300800 */
[----:B------:R-:W3:Y:S01]  /*e080*/  LDL.LU.64 R48, [R1+0x860] ;  /* 0x0008600001307983 */ /* 0x000ee20000300a00 */
[----:B------:R-:W-:-:S02]  /*e090*/  SHF.R.U32.HI R79, RZ, 0x7, R79 ;  /* 0x00000007ff4f7819 */ /* 0x000fc4000001164f */
[----:B------:R-:W-:Y:S02]  /*e0a0*/  LOP3.LUT R78, R78, 0x2a, RZ, 0xfc, !PT ;  /* 0x0000002a4e4e7812 */ /* 0x000fe400078efcff */
[----:B------:R-:W-:Y:S02]  /*e0b0*/  SGXT.U32 R79, R79, 0x1 ;  /* 0x000000014f4f781a */ /* 0x000fe40000000000 */
[----:B------:R-:W-:Y:S02]  /*e0c0*/  ISETP.GE.AND P4, PT, R78, UR8, PT ;  /* 0x000000084e007c0c */ /* 0x000fe4000bf86270 */
[----:B------:R-:W-:Y:S01]  /*e0d0*/  LOP3.LUT R79, R79, 0x2c, RZ, 0xfc, !PT ;  /* 0x0000002c4f4f7812 */ /* 0x000fe200078efcff */
[----:B------:R-:W0:Y:S03]  /*e0e0*/  S2R R78, SR_TID.X ;  /* 0x00000000004e7919 */ /* 0x000e260000002100 */
[----:B------:R-:W-:-:S02]  /*e0f0*/  ISETP.GE.AND P5, PT, R79, UR8, PT ;  /* 0x000000084f007c0c */ /* 0x000fc4000bfa6270 */
[----:B------:R-:W0:Y:S02]  /*e100*/  S2R R79, SR_TID.X ;  /* 0x00000000004f7919 */ /* 0x000e240000002100 */
[----:B0-----:R-:W-:-:S06]  /*e110*/  PRMT R52, RZ, 0x7610, R52 ;  /* 0x00007610ff347816 */ /* 0x001fcc0000000034 */
[----:B------:R0:W4:Y:S04]  /*e120*/  @!P3 LDG.E.U16 R52, desc[UR20][R50.64] ;  /* 0x000000143234b981 */ /* 0x000128000c1e1500 */
[----:B------:R-:W0:Y:S01]  /*e130*/  LDL.LU.64 R50, [R1+0x858] ;  /* 0x0008580001327983 */ /* 0x000e220000300a00 */
[----:B------:R-:W-:Y:S02]  /*e140*/  SHF.R.U32.HI R78, RZ, 0x7, R78 ;  /* 0x00000007ff4e7819 */ /* 0x000fe4000001164e */
[----:B------:R-:W-:Y:S02]  /*e150*/  SHF.R.U32.HI R68, RZ, 0x7, R79 ;  /* 0x00000007ff447819 */ /* 0x000fe4000001164f */
[----:B------:R-:W-:Y:S02]  /*e160*/  SGXT.U32 R78, R78, 0x1 ;  /* 0x000000014e4e781a */ /* 0x000fe40000000000 */
[----:B------:R-:W-:-:S02]  /*e170*/  SGXT.U32 R68, R68, 0x1 ;  /* 0x000000014444781a */ /* 0x000fc40000000000 */
[----:B------:R-:W-:-:S04]  /*e180*/  LOP3.LUT R78, R78, 0x30, RZ, 0xfc, !PT ;  /* 0x000000304e4e7812 */ /* 0x000fc800078efcff */
[----:B------:R-:W-:Y:S02]  /*e190*/  ISETP.GE.AND P6, PT, R78, UR8, PT ;  /* 0x000000084e007c0c */ /* 0x000fe4000bfc6270 */
[C---:B------:R-:W-:Y:S02]  /*e1a0*/  LOP3.LUT R78, R68.reuse, 0x32, RZ, 0xfc, !PT ;  /* 0x00000032444e7812 */ /* 0x040fe400078efcff */
[----:B------:R-:W-:Y:S02]  /*e1b0*/  LOP3.LUT R68, R68, 0x34, RZ, 0xfc, !PT ;  /* 0x0000003444447812 */ /* 0x000fe400078efcff */
[----:B------:R-:W-:Y:S02]  /*e1c0*/  SHF.R.U32.HI R79, RZ, 0x7, R79 ;  /* 0x00000007ff4f7819 */ /* 0x000fe4000001164f */
[----:B------:R-:W-:Y:S02]  /*e1d0*/  ISETP.GE.AND P3, PT, R68, UR8, PT ;  /* 0x0000000844007c0c */ /* 0x000fe4000bf66270 */
[----:B------:R-:W-:Y:S01]  /*e1e0*/  SGXT.U32 R79, R79, 0x1 ;  /* 0x000000014f4f781a */ /* 0x000fe20000000000 */
[----:B------:R-:W1:Y:S01]  /*e1f0*/  S2R R68, SR_TID.X ;  /* 0x0000000000447919 */ /* 0x000e620000002100 */
[----:B------:R-:W-:-:S02]  /*e200*/  ISETP.GE.AND P2, PT, R78, UR8, PT ;  /* 0x000000084e007c0c */ /* 0x000fc4000bf46270 */
[----:B------:R-:W-:Y:S02]  /*e210*/  LOP3.LUT R78, R79, 0x38, RZ, 0xfc, !PT ;  /* 0x000000384f4e7812 */ /* 0x000fe400078efcff */
[----:B------:R-:W3:Y:S01]  /*e220*/  S2R R79, SR_TID.X ;  /* 0x00000000004f7919 */ /* 0x000ee20000002100 */
[----:B--2---:R-:W-:-:S06]  /*e230*/  PRMT R36, RZ, 0x7610, R36 ;  /* 0x00007610ff247816 */ /* 0x004fcc0000000024 */
[----:B------:R-:W2:Y:S01]  /*e240*/  @!P4 LDG.E.U16 R36, desc[UR20][R62.64] ;  /* 0x000000143e24c981 */ /* 0x000ea2000c1e1500 */
[----:B------:R-:W-:Y:S02]  /*e250*/  ISETP.GE.AND P4, PT, R78, UR8, PT ;  /* 0x000000084e007c0c */ /* 0x000fe4000bf86270 */
[----:B------:R-:W-:Y:S02]  /*e260*/  PRMT R20, RZ, 0x7610, R20 ;  /* 0x00007610ff147816 */ /* 0x000fe40000000014 */
[----:B------:R-:W-:-:S04]  /*e270*/  PRMT R37, RZ, 0x7610, R37 ;  /* 0x00007610ff257816 */ /* 0x000fc80000000025 */
[----:B------:R-:W2:Y:S01]  /*e280*/  @!P5 LDG.E.U16 R20, desc[UR20][R72.64] ;  /* 0x000000144814d981 */ /* 0x000ea2000c1e1500 */
[----:B------:R-:W-:-:S03]  /*e290*/  PRMT R53, RZ, 0x7610, R53 ;  /* 0x00007610ff357816 */ /* 0x000fc60000000035 */
[----:B------:R-:W2:Y:S04]  /*e2a0*/  @!P2 LDG.E.U16 R37, desc[UR20][R120.64] ;  /* 0x000000147825a981 */ /* 0x000ea8000c1e1500 */
[----:B------:R-:W2:Y:S01]  /*e2b0*/  @!P6 LDG.E.U16 R53, desc[UR20][R2.64] ;  /* 0x000000140235e981 */ /* 0x000ea2000c1e1500 */
[----:B-1----:R-:W-:-:S03]  /*e2c0*/  SHF.R.U32.HI R78, RZ, 0x7, R68 ;  /* 0x00000007ff4e7819 */ /* 0x002fc60000011644 */
[----:B------:R-:W2:Y:S01]  /*e2d0*/  LDL.LU.64 R62, [R1+0x850] ;  /* 0x00085000013e7983 */ /* 0x000ea20000300a00 */
[----:B------:R-:W-:-:S03]  /*e2e0*/  SGXT.U32 R78, R78, 0x1 ;  /* 0x000000014e4e781a */ /* 0x000fc60000000000 */
[----:B------:R-:W2:Y:S01]  /*e2f0*/  LDL.LU.64 R72, [R1+0x848] ;  /* 0x0008480001487983 */ /* 0x000ea20000300a00 */
[----:B---3--:R-:W-:Y:S02]  /*e300*/  SHF.R.U32.HI R68, RZ, 0x7, R79 ;  /* 0x00000007ff447819 */ /* 0x008fe4000001164f */
[----:B------:R-:W-:Y:S01]  /*e310*/  LOP3.LUT R78, R78, 0x3a, RZ, 0xfc, !PT ;  /* 0x0000003a4e4e7812 */ /* 0x000fe200078efcff */
[----:B------:R-:W3:Y:S01]  /*e320*/  LDL.LU.64 R2, [R1+0x840] ;  /* 0x0008400001027983 */ /* 0x000ee20000300a00 */
[----:B------:R-:W-:Y:S02]  /*e330*/  SGXT.U32 R68, R68, 0x1 ;  /* 0x000000014444781a */ /* 0x000fe40000000000 */
[----:B------:R-:W-:Y:S01]  /*e340*/  ISETP.GE.AND P5, PT, R78, UR8, PT ;  /* 0x000000084e007c0c */ /* 0x000fe2000bfa6270 */
[----:B------:R-:W2:Y:S01]  /*e350*/  LDL.LU.64 R120, [R1+0x838] ;  /* 0x0008380001787983 */ /* 0x000ea20000300a00 */
[C---:B------:R-:W-:Y:S02]  /*e360*/  LOP3.LUT R78, R68.reuse, 0x3c, RZ, 0xfc, !PT ;  /* 0x0000003c444e7812 */ /* 0x040fe400078efcff */
[----:B------:R-:W-:-:S02]  /*e370*/  LOP3.LUT R68, R68, 0x40, RZ, 0xfc, !PT ;  /* 0x0000004044447812 */ /* 0x000fc400078efcff */
[----:B------:R-:W-:Y:S02]  /*e380*/  SHF.R.U32.HI R79, RZ, 0x7, R79 ;  /* 0x00000007ff4f7819 */ /* 0x000fe4000001164f */
[----:B------:R-:W-:Y:S02]  /*e390*/  ISETP.GE.AND P2, PT, R68, UR8, PT ;  /* 0x0000000844007c0c */ /* 0x000fe4000bf46270 */
[----:B------:R-:W-:Y:S01]  /*e3a0*/  SGXT.U32 R79, R79, 0x1 ;  /* 0x000000014f4f781a */ /* 0x000fe20000000000 */
[----:B------:R-:W1:Y:S01]  /*e3b0*/  S2R R68, SR_TID.X ;  /* 0x0000000000447919 */ /* 0x000e620000002100 */
[----:B------:R-:W-:Y:S02]  /*e3c0*/  ISETP.GE.AND P6, PT, R78, UR8, PT ;  /* 0x000000084e007c0c */ /* 0x000fe4000bfc6270 */
[----:B------:R-:W-:Y:S02]  /*e3d0*/  LOP3.LUT R78, R79, 0x42, RZ, 0xfc, !PT ;  /* 0x000000424f4e7812 */ /* 0x000fe400078efcff */
[----:B------:R-:W1:Y:S01]  /*e3e0*/  S2R R79, SR_TID.X ;  /* 0x00000000004f7919 */ /* 0x000e620000002100 */
[----:B------:R-:W-:-:S06]  /*e3f0*/  PRMT R21, RZ, 0x7610, R21 ;  /* 0x00007610ff157816 */ /* 0x000fcc0000000015 */
[----:B------:R-:W2:Y:S01]  /*e400*/  @!P3 LDG.E.U16 R21, desc[UR20][R118.64] ;  /* 0x000000147615b981 */ /* 0x000ea2000c1e1500 */
[----:B------:R-:W-:Y:S02]  /*e410*/  ISETP.GE.AND P3, PT, R78, UR8, PT ;  /* 0x000000084e007c0c */ /* 0x000fe4000bf66270 */
[----:B------:R-:W-:Y:S02]  /*e420*/  PRMT R18, RZ, 0x7610, R18 ;  /* 0x00007610ff127816 */ /* 0x000fe40000000012 */
[----:B------:R-:W-:-:S04]  /*e430*/  PRMT R34, RZ, 0x7610, R34 ;  /* 0x00007610ff227816 */ /* 0x000fc80000000022 */
[----:B------:R-:W2:Y:S04]  /*e440*/  @!P6 LDG.E.U16 R18, desc[UR20][R112.64] ;  /* 0x000000147012e981 */ /* 0x000ea8000c1e1500 */
[----:B------:R-:W2:Y:S01]  /*e450*/  @!P5 LDG.E.U16 R34, desc[UR20][R114.64] ;  /* 0x000000147222d981 */ /* 0x000ea2000c1e1500 */
[----:B------:R-:W-:Y:S02]  /*e460*/  PRMT R35, RZ, 0x7610, R35 ;  /* 0x00007610ff237816 */ /* 0x000fe40000000023 */
[----:B------:R-:W-:Y:S01]  /*e470*/  PRMT R48, RZ, 0x7610, R48 ;  /* 0x00007610ff307816 */ /* 0x000fe20000000030 */
[----:B------:R-:W2:Y:S01]  /*e480*/  LDL.LU.64 R118, [R1+0x830] ;  /* 0x0008300001767983 */ /* 0x000ea20000300a00 */
[----:B-1----:R-:W-:-:S03]  /*e490*/  SHF.R.U32.HI R78, RZ, 0x7, R68 ;  /* 0x00000007ff4e7819 */ /* 0x002fc60000011644 */
[----:B------:R-:W2:Y:S01]  /*e4a0*/  @!P3 LDG.E.U16 R35, desc[UR20][R108.64] ;  /* 0x000000146c23b981 */ /* 0x000ea2000c1e1500 */
[----:B------:R-:W-:Y:S02]  /*e4b0*/  SGXT.U32 R78, R78, 0x1 ;  /* 0x000000014e4e781a */ /* 0x000fe40000000000 */
[--C-:B------:R-:W-:Y:S02]  /*e4c0*/  SHF.R.U32.HI R68, RZ, 0x7, R79.reuse ;  /* 0x00000007ff447819 */ /* 0x100fe4000001164f */
[----:B------:R-:W-:Y:S02]  /*e4d0*/  LOP3.LUT R78, R78, 0x44, RZ, 0xfc, !PT ;  /* 0x000000444e4e7812 */ /* 0x000fe400078efcff */
[----:B------:R-:W-:Y:S02]  /*e4e0*/  SGXT.U32 R68, R68, 0x1 ;  /* 0x000000014444781a */ /* 0x000fe40000000000 */
[----:B------:R-:W-:-:S04]  /*e4f0*/  SHF.R.U32.HI R79, RZ, 0x7, R79 ;  /* 0x00000007ff4f7819 */ /* 0x000fc8000001164f */
[----:B------:R-:W-:Y:S02]  /*e500*/  SGXT.U32 R79, R79, 0x1 ;  /* 0x000000014f4f781a */ /* 0x000fe40000000000 */
[----:B------:R-:W-:Y:S02]  /*e510*/  PRMT R19, RZ, 0x7610, R19 ;  /* 0x00007610ff137816 */ /* 0x000fe40000000013 */
[----:B------:R-:W-:Y:S02]  /*e520*/  PRMT R32, RZ, 0x7610, R32 ;  /* 0x00007610ff207816 */ /* 0x000fe40000000020 */
[----:B------:R-:W-:Y:S02]  /*e530*/  PRMT R16, RZ, 0x7610, R16 ;  /* 0x00007610ff107816 */ /* 0x000fe40000000010 */
[----:B------:R-:W-:Y:S02]  /*e540*/  PRMT R49, RZ, 0x7610, R49 ;  /* 0x00007610ff317816 */ /* 0x000fe40000000031 */
[----:B------:R-:W-:-:S02]  /*e550*/  PRMT R33, RZ, 0x7610, R33 ;  /* 0x00007610ff217816 */ /* 0x000fc40000000021 */
[----:B------:R-:W-:Y:S02]  /*e560*/  PRMT R17, RZ, 0x7610, R17 ;  /* 0x00007610ff117816 */ /* 0x000fe40000000011 */
[----:B------:R-:W-:Y:S02]  /*e570*/  PRMT R46, RZ, 0x7610, R46 ;  /* 0x00007610ff2e7816 */ /* 0x000fe4000000002e */
[----:B----4-:R-:W-:Y:S02]  /*e580*/  PRMT R30, RZ, 0x7610, R30 ;  /* 0x00007610ff1e7816 */ /* 0x010fe4000000001e */
[----:B------:R-:W-:Y:S02]  /*e590*/  PRMT R14, RZ, 0x7610, R14 ;  /* 0x00007610ff0e7816 */ /* 0x000fe4000000000e */
[----:B------:R-:W-:Y:S02]  /*e5a0*/  PRMT R47, RZ, 0x7610, R47 ;  /* 0x00007610ff2f7816 */ /* 0x000fe4000000002f */
[----:B0-----:R-:W-:-:S06]  /*e5b0*/  PRMT R50, RZ, 0x7610, R50 ;  /* 0x00007610ff327816 */ /* 0x001fcc0000000032 */
[----:B------:R-:W4:Y:S01]  /*e5c0*/  @!P4 LDG.E.U16 R50, desc[UR20][R116.64] ;  /* 0x000000147432c981 */ /* 0x000f22000c1e1500 */
[----:B------:R-:W-:Y:S02]  /*e5d0*/  ISETP.GE.AND P4, PT, R78, UR8, PT ;  /* 0x000000084e007c0c */ /* 0x000fe4000bf86270 */
[C---:B------:R-:W-:Y:S02]  /*e5e0*/  LOP3.LUT R78, R68.reuse, 0x48, RZ, 0xfc, !PT ;  /* 0x00000048444e7812 */ /* 0x040fe400078efcff */
[----:B------:R-:W-:-:S04]  /*e5f0*/  LOP3.LUT R68, R68, 0x4a, RZ, 0xfc, !PT ;  /* 0x0000004a44447812 */ /* 0x000fc800078efcff */
[----:B------:R-:W-:Y:S01]  /*e600*/  ISETP.GE.AND P6, PT, R68, UR8, PT ;  /* 0x0000000844007c0c */ /* 0x000fe2000bfc6270 */
[----:B------:R-:W2:Y:S01]  /*e610*/  LDL.LU.64 R116, [R1+0x828] ;  /* 0x0008280001747983 */ /* 0x000ea20000300a00 */
[----:B------:R-:W-:Y:S01]  /*e620*/  ISETP.GE.AND P5, PT, R78, UR8, PT ;  /* 0x000000084e007c0c */ /* 0x000fe2000bfa6270 */
[----:B------:R-:W0:Y:S01]  /*e630*/  S2R R68, SR_TID.X ;  /* 0x0000000000447919 */ /* 0x000e220000002100 */
[----:B------:R-:W-:Y:S02]  /*e640*/  LOP3.LUT R78, R79, 0x4c, RZ, 0xfc, !PT ;  /* 0x0000004c4f4e7812 */ /* 0x000fe400078efcff */
[----:B------:R-:W1:Y:S01]  /*e650*/  S2R R79, SR_TID.X ;  /* 0x00000000004f7919 */ /* 0x000e620000002100 */
[----:B------:R-:W-:Y:S01]  /*e660*/  PRMT R51, RZ, 0x7610, R51 ;  /* 0x00007610ff337816 */ /* 0x000fe20000000033 */
[----:B------:R-:W2:Y:S05]  /*e670*/  @!P4 LDG.E.U16 R19, desc[UR20][R106.64] ;  /* 0x000000146a13c981 */ /* 0x000eaa000c1e1500 */
[----:B------:R-:W2:Y:S01]  /*e680*/  @!P2 LDG.E.U16 R51, desc[UR20][R110.64] ;  /* 0x000000146e33a981 */ /* 0x000ea2000c1e1500 */
[----:B------:R-:W-:-:S03]  /*e690*/  ISETP.GE.AND P2, PT, R78, UR8, PT ;  /* 0x000000084e007c0c */ /* 0x000fc6000bf46270 */
[----:B------:R-:W2:Y:S04]  /*e6a0*/  @!P5 LDG.E.U16 R48, desc[UR20][R104.64] ;  /* 0x000000146830d981 */ /* 0x000ea8000c1e1500 */
[----:B------:R-:W2:Y:S04]  /*e6b0*/  @!P6 LDG.E.U16 R32, desc[UR20][R102.64] ;  /* 0x000000146620e981 */ /* 0x000ea8000c1e1500 */
[----:B------:R-:W2:Y:S04]  /*e6c0*/  LDL.LU.64 R114, [R1+0x820] ;  /* 0x0008200001727983 */ /* 0x000ea80000300a00 */
[----:B------:R-:W2:Y:S01]  /*e6d0*/  @!P2 LDG.E.U16 R16, desc[UR20][R100.64] ;  /* 0x000000146410a981 */ /* 0x000ea2000c1e1500 */
[----:B0-----:R-:W-:-:S03]  /*e6e0*/  SHF.R.U32.HI R78, RZ, 0x7, R68 ;  /* 0x00000007ff4e7819 */ /* 0x001fc60000011644 */
[----:B------:R-:W2:Y:S01]  /*e6f0*/  LDL.LU.64 R112, [R1+0x818] ;  /* 0x0008180001707983 */ /* 0x000ea20000300a00 */
[----:B------:R-:W-:-:S03]  /*e700*/  SGXT.U32 R78, R78, 0x1 ;  /* 0x000000014e4e781a */ /* 0x000fc60000000000 */
[----:B------:R-:W2:Y:S01]  /*e710*/  LDL.LU.64 R110, [R1+0x810] ;  /* 0x00081000016e7983 */ /* 0x000ea20000300a00 */
[--C-:B-1----:R-:W-:Y:S02]  /*e720*/  SHF.R.U32.HI R68, RZ, 0x7, R79.reuse ;  /* 0x00000007ff447819 */ /* 0x102fe4000001164f */
[----:B------:R-:W-:Y:S01]  /*e730*/  LOP3.LUT R78, R78, 0x50, RZ, 0xfc, !PT ;  /* 0x000000504e4e7812 */ /* 0x000fe200078efcff */
[----:B------:R-:W2:Y:S01]  /*e740*/  LDL.LU.64 R108, [R1+0x808] ;  /* 0x00080800016c7983 */ /* 0x000ea20000300a00 */
[----:B------:R-:W-:Y:S02]  /*e750*/  SGXT.U32 R68, R68, 0x1 ;  /* 0x000000014444781a */ /* 0x000fe40000000000 */
[----:B------:R-:W-:Y:S01]  /*e760*/  ISETP.GE.AND P3, PT, R78, UR8, PT ;  /* 0x000000084e007c0c */ /* 0x000fe2000bf66270 */
[----:B------:R-:W2:Y:S01]  /*e770*/  LDL.LU.64 R106, [R1+0x800] ;  /* 0x00080000016a7983 */ /* 0x000ea20000300a00 */
[C---:B------:R-:W-:Y:S02]  /*e780*/  LOP3.LUT R78, R68.reuse, 0x52, RZ, 0xfc, !PT ;  /* 0x00000052444e7812 */ /* 0x040fe400078efcff */
[----:B------:R-:W-:Y:S01]  /*e790*/  LOP3.LUT R68, R68, 0x54, RZ, 0xfc, !PT ;  /* 0x0000005444447812 */ /* 0x000fe200078efcff */
[----:B------:R-:W2:Y:S01]  /*e7a0*/  LDL.LU.64 R104, [R1+0x7f8] ;  /* 0x0007f80001687983 */ /* 0x000ea20000300a00 */
[----:B------:R-:W-:-:S02]  /*e7b0*/  SHF.R.U32.HI R79, RZ, 0x7, R79 ;  /* 0x00000007ff4f7819 */ /* 0x000fc4000001164f */
[----:B------:R-:W-:Y:S01]  /*e7c0*/  ISETP.GE.AND P5, PT, R68, UR8, PT ;  /* 0x0000000844007c0c */ /* 0x000fe2000bfa6270 */
[----:B------:R-:W2:Y:S01]  /*e7d0*/  LDL.LU.64 R102, [R1+0x7f0] ;  /* 0x0007f00001667983 */ /* 0x000ea20000300a00 */
[----:B------:R-:W-:Y:S01]  /*e7e0*/  SGXT.U32 R79, R79, 0x1 ;  /* 0x000000014f4f781a */ /* 0x000fe20000000000 */
[----:B------:R-:W0:Y:S01]  /*e7f0*/  S2R R68, SR_TID.X ;  /* 0x0000000000447919 */ /* 0x000e220000002100 */
[----:B------:R-:W-:Y:S02]  /*e800*/  ISETP.GE.AND P4, PT, R78, UR8, PT ;  /* 0x000000084e007c0c */ /* 0x000fe4000bf86270 */
[----:B------:R-:W-:Y:S01]  /*e810*/  LOP3.LUT R78, R79, 0x58, RZ, 0xfc, !PT ;  /* 0x000000584f4e7812 */ /* 0x000fe200078efcff */
[----:B------:R-:W2:Y:S01]  /*e820*/  @!P3 LDG.E.U16 R49, desc[UR20][R98.64] ;  /* 0x000000146231b981 */ /* 0x000ea2000c1e1500 */
[----:B------:R-:W1:Y:S02]  /*e830*/  S2R R79, SR_TID.X ;  /* 0x00000000004f7919 */ /* 0x000e640000002100 */
[----:B------:R-:W-:Y:S01]  /*e840*/  ISETP.GE.AND P6, PT, R78, UR8, PT ;  /* 0x000000084e007c0c */ /* 0x000fe2000bfc6270 */
[----:B------:R-:W2:Y:S06]  /*e850*/  LDL.LU.64 R100, [R1+0x7e8] ;  /* 0x0007e80001647983 */ /* 0x000eac0000300a00 */
[----:B------:R-:W2:Y:S04]  /*e860*/  @!P4 LDG.E.U16 R33, desc[UR20][R96.64] ;  /* 0x000000146021c981 */ /* 0x000ea8000c1e1500 */
[----:B------:R-:W2:Y:S04]  /*e870*/  LDL.LU.64 R98, [R1+0x7e0] ;  /* 0x0007e00001627983 */ /* 0x000ea80000300a00 */
[----:B------:R-:W2:Y:S04]  /*e880*/  @!P5 LDG.E.U16 R17, desc[UR20][R94.64] ;  /* 0x000000145e11d981 */ /* 0x000ea8000c1e1500 */
[----:B------:R-:W2:Y:S01]  /*e890*/  LDL.LU.64 R96, [R1+0x7d8] ;  /* 0x0007d80001607983 */ /* 0x000ea20000300a00 */
[----:B0-----:R-:W-:-:S03]  /*e8a0*/  SHF.R.U32.HI R78, RZ, 0x7, R68 ;  /* 0x00000007ff4e7819 */ /* 0x001fc60000011644 */
[----:B------:R-:W2:Y:S01]  /*e8b0*/  @!P6 LDG.E.U16 R46, desc[UR20][R92.64] ;  /* 0x000000145c2ee981 */ /* 0x000ea2000c1e1500 */
[----:B------:R-:W-:-:S03]  /*e8c0*/  SGXT.U32 R78, R78, 0x1 ;  /* 0x000000014e4e781a */ /* 0x000fc60000000000 */
[----:B------:R-:W2:Y:S01]  /*e8d0*/  LDL.LU.64 R94, [R1+0x7d0] ;  /* 0x0007d000015e7983 */ /* 0x000ea20000300a00 */
[----:B-1----:R-:W-:Y:S02]  /*e8e0*/  SHF.R.U32.HI R68, RZ, 0x7, R79 ;  /* 0x00000007ff447819 */ /* 0x002fe4000001164f */
[----:B------:R-:W-:Y:S01]  /*e8f0*/  LOP3.LUT R78, R78, 0x5a, RZ, 0xfc, !PT ;  /* 0x0000005a4e4e7812 */ /* 0x000fe200078efcff */
[----:B------:R-:W2:Y:S01]  /*e900*/  LDL.LU.64 R92, [R1+0x7c8] ;  /* 0x0007c800015c7983 */ /* 0x000ea20000300a00 */
[----:B------:R-:W-:Y:S02]  /*e910*/  SGXT.U32 R68, R68, 0x1 ;  /* 0x000000014444781a */ /* 0x000fe40000000000 */
[----:B------:R-:W-:Y:S02]  /*e920*/  ISETP.GE.AND P2, PT, R78, UR8, PT ;  /* 0x000000084e007c0c */ /* 0x000fe4000bf46270 */
[C---:B------:R-:W-:Y:S02]  /*e930*/  LOP3.LUT R78, R68.reuse, 0x5c, RZ, 0xfc, !PT ;  /* 0x0000005c444e7812 */ /* 0x040fe400078efcff */
[----:B------:R-:W-:-:S02]  /*e940*/  LOP3.LUT R68, R68, 0x60, RZ, 0xfc, !PT ;  /* 0x0000006044447812 */ /* 0x000fc400078efcff */
[----:B------:R-:W-:Y:S02]  /*e950*/  ISETP.GE.AND P3, PT, R78, UR8, PT ;  /* 0x000000084e007c0c */ /* 0x000fe4000bf66270 */
[----:B------:R-:W-:-:S05]  /*e960*/  ISETP.GE.AND P4, PT, R68, UR8, PT ;  /* 0x0000000844007c0c */ /* 0x000fca000bf86270 */
[----:B------:R-:W2:Y:S06]  /*e970*/  @!P2 LDG.E.U16 R30, desc[UR20][R90.64] ;  /* 0x000000145a1ea981 */ /* 0x000eac000c1e1500 */
[----:B------:R-:W2:Y:S04]  /*e980*/  @!P3 LDG.E.U16 R14, desc[UR20][R88.64] ;  /* 0x00000014580eb981 */ /* 0x000ea8000c1e1500 */
[----:B------:R-:W2:Y:S04]  /*e990*/  LDL.LU.64 R90, [R1+0x7c0] ;  /* 0x0007c000015a7983 */ /* 0x000ea80000300a00 */
[----:B------:R-:W2:Y:S04]  /*e9a0*/  @!P4 LDG.E.U16 R47, desc[UR20][R82.64] ;  /* 0x00000014522fc981 */ /* 0x000ea8000c1e1500 */
[----:B------:R-:W2:Y:S04]  /*e9b0*/  LDL.LU.64 R88, [R1+0x7b8] ;  /* 0x0007b80001587983 */ /* 0x000ea80000300a00 */
[----:B------:R-:W2:Y:S01]  /*e9c0*/  LDL.LU.64 R82, [R1+0x40] ;  /* 0x0000400001527983 */ /* 0x000ea20000300a00 */
[----:B------:R-:W0:Y:S01]  /*e9d0*/  S2R R68, SR_TID.X ;  /* 0x0000000000447919 */ /* 0x000e220000002100 */
[----:B------:R-:W-:-:S04]  /*e9e0*/  SHF.R.U32.HI R79, RZ, 0x7, R79 ;  /* 0x00000007ff4f7819 */ /* 0x000fc8000001164f */
[----:B------:R-:W-:-:S04]  /*e9f0*/  SGXT.U32 R79, R79, 0x1 ;  /* 0x000000014f4f781a */ /* 0x000fc80000000000 */
[----:B------:R-:W-:-:S04]  /*ea00*/  LOP3.LUT R78, R79, 0x62, RZ, 0xfc, !PT ;  /* 0x000000624f4e7812 */ /* 0x000fc800078efcff */
[----:B------:R-:W-:Y:S02]  /*ea10*/  ISETP.GE.AND P5, PT, R78, UR8, PT ;  /* 0x000000084e007c0c */ /* 0x000fe4000bfa6270 */
[----:B------:R-:W1:Y:S01]  /*ea20*/  S2R R78, SR_TID.X ;  /* 0x00000000004e7919 */ /* 0x000e620000002100 */
[----:B0-----:R-:W-:-:S04]  /*ea30*/  SHF.R.U32.HI R79, RZ, 0x7, R68 ;  /* 0x00000007ff4f7819 */ /* 0x001fc80000011644 */
[----:B------:R-:W-:-:S04]  /*ea40*/  SGXT.U32 R79, R79, 0x1 ;  /* 0x000000014f4f781a */ /* 0x000fc80000000000 */
[----:B------:R-:W-:-:S04]  /*ea50*/  LOP3.LUT R68, R79, 0x68, RZ, 0xfc, !PT ;  /* 0x000000684f447812 */ /* 0x000fc800078efcff */
[----:B------:R-:W-:Y:S02]  /*ea60*/  ISETP.GE.AND P6, PT, R68, UR8, PT ;  /* 0x0000000844007c0c */ /* 0x000fe4000bfc6270 */
[----:B------:R-:W0:Y:S01]  /*ea70*/  S2R R68, SR_TID.X ;  /* 0x0000000000447919 */ /* 0x000e220000002100 */
[----:B-1----:R-:W-:-:S04]  /*ea80*/  SHF.R.U32.HI R78, RZ, 0x7, R78 ;  /* 0x00000007ff4e7819 */ /* 0x002fc8000001164e */
[----:B------:R-:W-:-:S04]  /*ea90*/  SGXT.U32 R78, R78, 0x1 ;  /* 0x000000014e4e781a */ /* 0x000fc80000000000 */
[C---:B------:R-:W-:Y:S02]  /*eaa0*/  LOP3.LUT R79, R78.reuse, 0x70, RZ, 0xfc, !PT ;  /* 0x000000704e4f7812 */ /* 0x040fe400078efcff */
[----:B------:R-:W-:-:S04]  /*eab0*/  LOP3.LUT R78, R78, 0x78, RZ, 0xfc, !PT ;  /* 0x000000784e4e7812 */ /* 0x000fc800078efcff */
[----:B------:R-:W-:Y:S02]  /*eac0*/  ISETP.GE.AND P3, PT, R78, UR8, PT ;  /* 0x000000084e007c0c */ /* 0x000fe4000bf66270 */
[----:B------:R-:W-:Y:S02]  /*ead0*/  PRMT R31, RZ, 0x7610, R31 ;  /* 0x00007610ff1f7816 */ /* 0x000fe4000000001f */
[----:B------:R-:W-:-:S04]  /*eae0*/  ISETP.GE.AND P2, PT, R79, UR8, PT ;  /* 0x000000084f007c0c */ /* 0x000fc8000bf46270 */
[----:B------:R-:W3:Y:S01]  /*eaf0*/  @!P5 LDG.E.U16 R31, desc[UR20][R86.64] ;  /* 0x00000014561fd981 */ /* 0x000ee2000c1e1500 */
[----:B0-----:R-:W-:-:S03]  /*eb00*/  SHF.R.U32.HI R78, RZ, 0x7, R68 ;  /* 0x00000007ff4e7819 */ /* 0x001fc60000011644 */
[----:B------:R-:W3:Y:S01]  /*eb10*/  LDL.LU.64 R86, [R1+0x7b0] ;  /* 0x0007b00001567983 */ /* 0x000ee20000300a00 */
[----:B------:R-:W-:-:S04]  /*eb20*/  SGXT.U32 R78, R78, 0x1 ;  /* 0x000000014e4e781a */ /* 0x000fc80000000000 */
[C---:B------:R-:W-:Y:S02]  /*eb30*/  LOP3.LUT R79, R78.reuse, 0x64, RZ, 0xfc, !PT ;  /* 0x000000644e4f7812 */ /* 0x040fe400078efcff */
[----:B------:R-:W-:-:S04]  /*eb40*/  LOP3.LUT R78, R78, 0x6a, RZ, 0xfc, !PT ;  /* 0x0000006a4e4e7812 */ /* 0x000fc800078efcff */
[----:B------:R-:W-:Y:S02]  /*eb50*/  ISETP.GE.AND P5, PT, R78, UR8, PT ;  /* 0x000000084e007c0c */ /* 0x000fe4000bfa6270 */
[----:B------:R-:W-:Y:S02]  /*eb60*/  SHF.R.U32.HI R78, RZ, 0x7, R68 ;  /* 0x00000007ff4e7819 */ /* 0x000fe40000011644 */
[----:B------:R-:W-:Y:S02]  /*eb70*/  PRMT R44, RZ, 0x7610, R44 ;  /* 0x00007610ff2c7816 */ /* 0x000fe4000000002c */
[----:B------:R-:W-:Y:S02]  /*eb80*/  SGXT.U32 R78, R78, 0x1 ;  /* 0x000000014e4e781a */ /* 0x000fe40000000000 */
[----:B------:R-:W-:Y:S02]  /*eb90*/  ISETP.GE.AND P4, PT, R79, UR8, PT ;  /* 0x000000084f007c0c */ /* 0x000fe4000bf86270 */
[----:B------:R-:W-:Y:S01]  /*eba0*/  LOP3.LUT R79, R78, 0x72, RZ, 0xfc, !PT ;  /* 0x000000724e4f7812 */ /* 0x000fe200078efcff */
[----:B------:R-:W3:Y:S01]  /*ebb0*/  @!P6 LDG.E.U16 R44, desc[UR20][R64.64] ;  /* 0x00000014402ce981 */ /* 0x000ee2000c1e1500 */
[----:B------:R-:W-:-:S02]  /*ebc0*/  PRMT R42, RZ, 0x7610, R42 ;  /* 0x00007610ff2a7816 */ /* 0x000fc4000000002a */
[----:B------:R-:W-:Y:S02]  /*ebd0*/  ISETP.GE.AND P6, PT, R79, UR8, PT ;  /* 0x000000084f007c0c */ /* 0x000fe4000bfc6270 */
[----:B------:R-:W-:Y:S02]  /*ebe0*/  SHF.R.U32.HI R79, RZ, 0x7, R68 ;  /* 0x00000007ff4f7819 */ /* 0x000fe40000011644 */
[----:B------:R-:W-:Y:S01]  /*ebf0*/  PRMT R15, RZ, 0x7610, R15 ;  /* 0x00007610ff0f7816 */ /* 0x000fe2000000000f */
[----:B------:R0:W3:Y:S01]  /*ec00*/  @!P3 LDG.E.U16 R42, desc[UR20][R60.64] ;  /* 0x000000143c2ab981 */ /* 0x0000e2000c1e1500 */
[----:B------:R-:W-:-:S03]  /*ec10*/  SGXT.U32 R79, R79, 0x1 ;  /* 0x000000014f4f781a */ /* 0x000fc60000000000 */
[----:B------:R-:W3:Y:S04]  /*ec20*/  LDL.LU.64 R64, [R1+0xd8] ;  /* 0x0000d80001407983 */ /* 0x000ee80000300a00 */
[----:B------:R-:W4:Y:S01]  /*ec30*/  @!P4 LDG.E.U16 R15, desc[UR20][R66.64] ;  /* 0x00000014420fc981 */ /* 0x000f22000c1e1500 */
[----:B0-----:R-:W-:-:S04]  /*ec40*/  LOP3.LUT R60, R79, 0x74, RZ, 0xfc, !PT ;  /* 0x000000744f3c7812 */ /* 0x001fc800078efcff */
[----:B------:R-:W-:Y:S02]  /*ec50*/  ISETP.GE.AND P4, PT, R60, UR8, PT ;  /* 0x000000083c007c0c */ /* 0x000fe4000bf86270 */
[----:B------:R-:W0:Y:S01]  /*ec60*/  S2R R60, SR_TID.X ;  /* 0x00000000003c7919 */ /* 0x000e220000002100 */
[----:B------:R-:W-:Y:S01]  /*ec70*/  PRMT R28, RZ, 0x7610, R28 ;  /* 0x00007610ff1c7816 */ /* 0x000fe2000000001c */
[----:B------:R-:W-:Y:S01]  /*ec80*/  IMAD.SHL.U32 R124, R124, 0x80, RZ ;  /* 0x000000807c7c7824 */ /* 0x000fe200078e00ff */
[----:B------:R-:W-:Y:S02]  /*ec90*/  PRMT R45, RZ, 0x7610, R45 ;  /* 0x00007610ff2d7816 */ /* 0x000fe4000000002d */
[----:B------:R-:W-:Y:S02]  /*eca0*/  LOP3.LUT R78, R78, 0x7a, RZ, 0xfc, !PT ;  /* 0x0000007a4e4e7812 */ /* 0x000fe400078efcff */
[----:B------:R0:W4:Y:S01]  /*ecb0*/  @!P5 LDG.E.U16 R28, desc[UR20][R80.64] ;  /* 0x00000014501cd981 */ /* 0x000122000c1e1500 */
[----:B------:R-:W-:-:S02]  /*ecc0*/  PRMT R29, RZ, 0x7610, R29 ;  /* 0x00007610ff1d7816 */ /* 0x000fc4000000001d */
[----:B------:R-:W-:Y:S01]  /*ecd0*/  LOP3.LUT R61, R79, 0x6c, RZ, 0xfc, !PT ;  /* 0x0000006c4f3d7812 */ /* 0x000fe200078efcff */
[----:B------:R-:W4:Y:S01]  /*ece0*/  @!P2 LDG.E.U16 R45, desc[UR20][R84.64] ;  /* 0x00000014542da981 */ /* 0x000f22000c1e1500 */
[----:B------:R-:W-:Y:S02]  /*ecf0*/  ISETP.GE.AND P2, PT, R78, UR8, PT ;  /* 0x000000084e007c0c */ /* 0x000fe4000bf46270 */
[----:B------:R-:W-:Y:S01]  /*ed00*/  ISETP.GE.AND P3, PT, R61, UR8, PT ;  /* 0x000000083d007c0c */ /* 0x000fe2000bf66270 */
[----:B------:R1:W4:Y:S04]  /*ed10*/  @!P6 LDG.E.U16 R29, desc[UR20][R74.64] ;  /* 0x000000144a1de981 */ /* 0x000328000c1e1500 */
[----:B------:R-:W4:Y:S01]  /*ed20*/  LDL.LU.64 R84, [R1+0x7a8] ;  /* 0x0007a80001547983 */ /* 0x000f220000300a00 */
[----:B0-----:R-:W-:-:S04]  /*ed30*/  SHF.R.U32.HI R81, RZ, 0x7, R60 ;  /* 0x00000007ff517819 */ /* 0x001fc8000001163c */
[----:B------:R-:W-:-:S04]  /*ed40*/  SGXT.U32 R81, R81, 0x1 ;  /* 0x000000015151781a */ /* 0x000fc80000000000 */
[----:B-1----:R-:W-:Y:S01]  /*ed50*/  LOP3.LUT R74, R81, 0x7c, RZ, 0xfc, !PT ;  /* 0x0000007c514a7812 */ /* 0x002fe200078efcff */
[----:B--2---:R-:W-:-:S05]  /*ed60*/  IMAD.WIDE R82, R124, 0x2, R82 ;  /* 0x000000027c527825 */ /* 0x004fca00078e0252 */
[----:B------:R0:W-:Y:S04]  /*ed70*/  STL.64 [R1+0x40], R82 ;  /* 0x0000405201007387 */ /* 0x0001e80000100a00 */
[----:B------:R-:W2:Y:S04]  /*ed80*/  LDL.LU.64 R78, [R1+0x120] ;  /* 0x00012000014e7983 */ /* 0x000ea80000300a00 */
[----:B------:R-:W4:Y:S04]  /*ed90*/  LDL.LU.64 R66, [R1+0xf8] ;  /* 0x0000f80001427983 */ /* 0x000f280000300a00 */
[----:B------:R-:W4:Y:S04]  /*eda0*/  LDL.64 R60, [R1] ;  /* 0x00000000013c7983 */ /* 0x000f280000100a00 */
[----:B------:R-:W4:Y:S01]  /*edb0*/  LDL.LU.64 R80, [R1+0x140] ;  /* 0x0001400001507983 */ /* 0x000f220000300a00 */
[----:B------:R-:W-:-:S02]  /*edc0*/  PRMT R12, RZ, 0x7610, R12 ;  /* 0x00007610ff0c7816 */ /* 0x000fc4000000000c */
[----:B------:R-:W-:-:S04]  /*edd0*/  PRMT R13, RZ, 0x7610, R13 ;  /* 0x00007610ff0d7816 */ /* 0x000fc8000000000d */
[----:B------:R-:W4:Y:S04]  /*ede0*/  @!P3 LDG.E.U16 R12, desc[UR20][R82.64] ;  /* 0x00000014520cb981 */ /* 0x000f28000c1e1500 */
[----:B------:R-:W4:Y:S01]  /*edf0*/  @!P4 LDG.E.U16 R13, desc[UR20][R76.64] ;  /* 0x000000144c0dc981 */ /* 0x000f22000c1e1500 */
[----:B------:R-:W-:Y:S02]  /*ee00*/  ISETP.GE.AND P5, PT, R74, UR8, PT ;  /* 0x000000084a007c0c */ /* 0x000fe4000bfa6270 */
[--C-:B------:R-:W-:Y:S02]  /*ee10*/  SHF.R.U32.HI R74, RZ, 0x7, R68.reuse ;  /* 0x00000007ff4a7819 */ /* 0x100fe40000011644 */
[----:B------:R-:W-:Y:S02]  /*ee20*/  SHF.R.U32.HI R75, RZ, 0x7, R68 ;  /* 0x00000007ff4b7819 */ /* 0x000fe40000011644 */
[----:B------:R-:W-:-:S02]  /*ee30*/  SGXT.U32 R74, R74, 0x1 ;  /* 0x000000014a4a781a */ /* 0x000fc40000000000 */
[----:B------:R-:W-:Y:S02]  /*ee40*/  PRMT R26, RZ, 0x7610, R26 ;  /* 0x00007610ff1a7816 */ /* 0x000fe4000000001a */
[----:B------:R-:W-:Y:S02]  /*ee50*/  LOP3.LUT R68, R74, 0x2e, RZ, 0xfc, !PT ;  /* 0x0000002e4a447812 */ /* 0x000fe400078efcff */
[----:B------:R-:W-:Y:S02]  /*ee60*/  SGXT.U32 R75, R75, 0x1 ;  /* 0x000000014b4b781a */ /* 0x000fe40000000000 */
[----:B------:R1:W4:Y:S01]  /*ee70*/  @!P2 LDG.E.U16 R26, desc[UR20][R70.64] ;  /* 0x00000014461aa981 */ /* 0x000322000c1e1500 */
[----:B------:R-:W-:Y:S02]  /*ee80*/  ISETP.GE.AND P2, PT, R68, UR8, PT ;  /* 0x0000000844007c0c */ /* 0x000fe4000bf46270 */
[C---:B------:R-:W-:Y:S02]  /*ee90*/  LOP3.LUT R68, R75.reuse, 0x46, RZ, 0xfc, !PT ;  /* 0x000000464b447812 */ /* 0x040fe400078efcff */
[----:B-1----:R-:W-:-:S02]  /*eea0*/  LOP3.LUT R71, R75, 0x36, RZ, 0xfc, !PT ;  /* 0x000000364b477812 */ /* 0x002fc400078efcff */
[----:B------:R-:W-:Y:S02]  /*eeb0*/  LOP3.LUT R70, R75, 0x3e, RZ, 0xfc, !PT ;  /* 0x0000003e4b467812 */ /* 0x000fe400078efcff */
[----:B------:R-:W-:Y:S01]  /*eec0*/  ISETP.GE.AND P3, PT, R71, UR8, PT ;  /* 0x0000000847007c0c */ /* 0x000fe2000bf66270 */
[----:B---3--:R-:W-:-:S05]  /*eed0*/  IMAD.WIDE R64, R124, 0x2, R64 ;  /* 0x000000027c407825 */ /* 0x008fca00078e0240 */
[----:B------:R1:W-:Y:S04]  /*eee0*/  STL.64 [R1+0xd8], R64 ;  /* 0x0000d84001007387 */ /* 0x0003e80000100a00 */
[----:B0-----:R-:W3:Y:S04]  /*eef0*/  LDL.LU.64 R82, [R1+0x7a0] ;  /* 0x0007a00001527983 */ /* 0x001ee80000300a00 */
[----:B------:R-:W3:Y:S01]  /*ef00*/  LDL.LU.64 R76, [R1+0xb8] ;  /* 0x0000b800014c7983 */ /* 0x000ee20000300a00 */
[----:B------:R-:W-:Y:S01]  /*ef10*/  ISETP.GE.AND P4, PT, R70, UR8, PT ;  /* 0x0000000846007c0c */ /* 0x000fe2000bf86270 */
[----:B--2---:R-:W-:-:S04]  /*ef20*/  IMAD.WIDE R78, R124, 0x2, R78 ;  /* 0x000000027c4e7825 */ /* 0x004fc800078e024e */
[----:B----4-:R-:W-:-:S05]  /*ef30*/  IMAD.WIDE R66, R124, 0x2, R66 ;  /* 0x000000027c427825 */ /* 0x010fca00078e0242 */
[----:B------:R0:W-:Y:S01]  /*ef40*/  STL.64 [R1+0xf8], R66 ;  /* 0x0000f84201007387 */ /* 0x0001e20000100a00 */
[----:B------:R-:W-:-:S03]  /*ef50*/  IMAD.WIDE R80, R124, 0x2, R80 ;  /* 0x000000027c507825 */ /* 0x000fc600078e0250 */
[----:B------:R-:W-:Y:S04]  /*ef60*/  STL.64 [R1+0x120], R78 ;  /* 0x0001204e01007387 */ /* 0x000fe80000100a00 */
[----:B------:R2:W-:Y:S04]  /*ef70*/  STL.64 [R1+0x140], R80 ;  /* 0x0001405001007387 */ /* 0x0005e80000100a00 */
[----:B------:R-:W4:Y:S04]  /*ef80*/  LDL.LU.64 R74, [R1+0x98] ;  /* 0x00009800014a7983 */ /* 0x000f280000300a00 */
[----:B------:R-:W4:Y:S01]  /*ef90*/  LDL.LU.64 R70, [R1+0x78] ;  /* 0x0000780001467983 */ /* 0x000f220000300a00 */
[----:B------:R-:W-:-:S06]  /*efa0*/  PRMT R10, RZ, 0x7610, R10 ;  /* 0x00007610ff0a7816 */ /* 0x000fcc000000000a */
[----:B------:R0:W4:Y:S02]  /*efb0*/  @!P5 LDG.E.U16 R10, desc[UR20][R60.64] ;  /* 0x000000143c0ad981 */ /* 0x000124000c1e1500 */
[----:B0-----:R-:W0:Y:S01]  /*efc0*/  S2R R60, SR_TID.X ;  /* 0x00000000003c7919 */ /* 0x001e220000002100 */
[----:B------:R-:W-:Y:S02]  /*efd0*/  PRMT R123, RZ, 0x7610, R123 ;  /* 0x00007610ff7b7816 */ /* 0x000fe4000000007b */
[----:B------:R-:W-:-:S04]  /*efe0*/  ISETP.GE.AND P6, PT, R68, UR8, PT ;  /* 0x0000000844007c0c */ /* 0x000fc8000bfc6270 */
[----:B------:R-:W4:Y:S01]  /*eff0*/  @!P4 LDG.E.U16 R123, desc[UR20][R66.64] ;  /* 0x00000014427bc981 */ /* 0x000f22000c1e1500 */
[----:B------:R-:W-:Y:S02]  /*f000*/  PRMT R72, RZ, 0x7610, R72 ;  /* 0x00007610ff487816 */ /* 0x000fe40000000048 */
[----:B0-----:R-:W-:-:S04]  /*f010*/  SHF.R.U32.HI R61, RZ, 0x7, R60 ;  /* 0x00000007ff3d7819 */ /* 0x001fc8000001163c */
[----:B------:R-:W-:Y:S02]  /*f020*/  SGXT.U32 R61, R61, 0x1 ;  /* 0x000000013d3d781a */ /* 0x000fe40000000000 */
[----:B------:R-:W-:Y:S02]  /*f030*/  SHF.R.U32.HI R68, RZ, 0x7, R60 ;  /* 0x00000007ff447819 */ /* 0x000fe4000001163c */
[----:B------:R-:W-:-:S04]  /*f040*/  LOP3.LUT R60, R61, 0x4e, RZ, 0xfc, !PT ;  /* 0x0000004e3d3c7812 */ /* 0x000fc800078efcff */
[----:B------:R-:W-:Y:S02]  /*f050*/  ISETP.GE.AND P4, PT, R60, UR8, PT ;  /* 0x000000083c007c0c */ /* 0x000fe4000bf86270 */
[----:B------:R-:W-:Y:S02]  /*f060*/  PRMT R122, RZ, 0x7610, R122 ;  /* 0x00007610ff7a7816 */ /* 0x000fe4000000007a */
[----:B------:R-:W-:Y:S02]  /*f070*/  PRMT R4, RZ, 0x7610, R4 ;  /* 0x00007610ff047816 */ /* 0x000fe40000000004 */
[----:B------:R-:W-:Y:S02]  /*f080*/  SGXT.U32 R68, R68, 0x1 ;  /* 0x000000014444781a */ /* 0x000fe40000000000 */
[----:B------:R-:W-:Y:S01]  /*f090*/  PRMT R5, RZ, 0x7610, R5 ;  /* 0x00007610ff057816 */ /* 0x000fe20000000005 */
[----:B------:R1:W4:Y:S01]  /*f0a0*/  @!P6 LDG.E.U16 R122, desc[UR20][R64.64] ;  /* 0x00000014407ae981 */ /* 0x000322000c1e1500 */
[----:B---3--:R-:W-:-:S03]  /*f0b0*/  IMAD.WIDE R76, R124, 0x2, R76 ;  /* 0x000000027c4c7825 */ /* 0x008fc600078e024c */
[----:B------:R-:W3:Y:S04]  /*f0c0*/  @!P2 LDG.E.U16 R4, desc[UR20][R80.64] ;  /* 0x000000145004a981 */ /* 0x000ee8000c1e1500 */
[----:B------:R-:W3:Y:S01]  /*f0d0*/  @!P4 LDG.E.U16 R72, desc[UR20][R76.64] ;  /* 0x000000144c48c981 */ /* 0x000ee2000c1e1500 */
[C---:B-1----:R-:W-:Y:S02]  /*f0e0*/  LOP3.LUT R64, R68.reuse, 0x56, RZ, 0xfc, !PT ;  /* 0x0000005644407812 */ /* 0x042fe400078efcff */
[----:B------:R-:W-:Y:S01]  /*f0f0*/  LOP3.LUT R66, R68, 0x5e, RZ, 0xfc, !PT ;  /* 0x0000005e44427812 */ /* 0x000fe200078efcff */
[----:B------:R-:W3:Y:S01]  /*f100*/  @!P3 LDG.E.U16 R5, desc[UR20][R78.64] ;  /* 0x000000144e05b981 */ /* 0x000ee2000c1e1500 */
[----:B------:R-:W-:-:S03]  /*f110*/  ISETP.GE.AND P5, PT, R64, UR8, PT ;  /* 0x0000000840007c0c */ /* 0x000fc6000bfa6270 */
[----:B--2---:R-:W2:Y:S01]  /*f120*/  LDL.LU.64 R80, [R1+0x798] ;  /* 0x0007980001507983 */ /* 0x004ea20000300a00 */
[----:B------:R-:W-:-:S03]  /*f130*/  ISETP.GE.AND P3, PT, R66, UR8, PT ;  /* 0x0000000842007c0c */ /* 0x000fc6000bf66270 */
[----:B------:R-:W2:Y:S04]  /*f140*/  LDL.LU.64 R78, [R1+0x790] ;  /* 0x00079000014e7983 */ /* 0x000ea80000300a00 */
[----:B------:R-:W2:Y:S04]  /*f150*/  LDL.LU.64 R60, [R1+0x18] ;  /* 0x00001800013c7983 */ /* 0x000ea80000300a00 */
[----:B------:R-:W2:Y:S04]  /*f160*/  LDL.LU.64 R64, [R1+0x38] ;  /* 0x0000380001407983 */ /* 0x000ea80000300a00 */
[----:B------:R0:W-:Y:S04]  /*f170*/  STL.64 [R1+0xb8], R76 ;  /* 0x0000b84c01007387 */ /* 0x0001e80000100a00 */
[----:B------:R-:W2:Y:S01]  /*f180*/  LDL.LU.64 R66, [R1+0x58] ;  /* 0x0000580001427983 */ /* 0x000ea20000300a00 */
[----:B------:R-:W-:-:S02]  /*f190*/  PRMT R73, RZ, 0x7610, R73 ;  /* 0x00007610ff497816 */ /* 0x000fc40000000049 */
[----:B------:R-:W-:Y:S01]  /*f1a0*/  PRMT R69, RZ, 0x7610, R69 ;  /* 0x00007610ff457816 */ /* 0x000fe20000000045 */
[----:B----4-:R-:W-:-:S04]  /*f1b0*/  IMAD.WIDE R74, R124, 0x2, R74 ;  /* 0x000000027c4a7825 */ /* 0x010fc800078e024a */
[----:B------:R-:W-:Y:S01]  /*f1c0*/  IMAD.WIDE R70, R124, 0x2, R70 ;  /* 0x000000027c467825 */ /* 0x000fe200078e0246 */
[----:B------:R-:W4:Y:S04]  /*f1d0*/  @!P5 LDG.E.U16 R73, desc[UR20][R74.64] ;  /* 0x000000144a49d981 */ /* 0x000f28000c1e1500 */
[----:B------:R-:W4:Y:S01]  /*f1e0*/  @!P3 LDG.E.U16 R69, desc[UR20][R70.64] ;  /* 0x000000144645b981 */ /* 0x000f22000c1e1500 */
[----:B------:R-:W1:Y:S03]  /*f1f0*/  S2R R68, SR_TID.X ;  /* 0x0000000000447919 */ /* 0x000e660000002100 */
[----:B0-----:R-:W4:Y:S01]  /*f200*/  LDL.LU.64 R76, [R1+0x788] ;  /* 0x00078800014c7983 */ /* 0x001f220000300a00 */
[----:B-1----:R-:W-:-:S04]  /*f210*/  SHF.R.U32.HI R68, RZ, 0x7, R68 ;  /* 0x00000007ff447819 */ /* 0x002fc80000011644 */
[----:B------:R-:W-:-:S04]  /*f220*/  SGXT.U32 R68, R68, 0x1 ;  /* 0x000000014444781a */ /* 0x000fc80000000000 */
[----:B------:R-:W-:Y:S02]  /*f230*/  LOP3.LUT R124, R68, 0x66, RZ, 0xfc, !PT ;  /* 0x00000066447c7812 */ /* 0x000fe400078efcff */
[----:B------:R-:W0:Y:S02]  /*f240*/  S2R R68, SR_TID.X ;  /* 0x0000000000447919 */ /* 0x000e240000002100 */
[----:B------:R-:W-:Y:S01]  /*f250*/  ISETP.GE.AND P2, PT, R124, UR8, PT ;  /* 0x000000087c007c0c */ /* 0x000fe2000bf46270 */
[----:B------:R-:W-:Y:S01]  /*f260*/  STL.64 [R1+0x78], R70 ;  /* 0x0000784601007387 */ /* 0x000fe20000100a00 */
[----:B0-----:R-:W-:-:S04]  /*f270*/  SHF.R.U32.HI R124, RZ, 0x7, R68 ;  /* 0x00000007ff7c7819 */ /* 0x001fc80000011644 */
[----:B------:R-:W-:Y:S01]  /*f280*/  SGXT.U32 R124, R124, 0x1 ;  /* 0x000000017c7c781a */ /* 0x000fe20000000000 */
[----:B---3--:R0:W-:Y:S02]  /*f290*/  STL [R1+0x330], R72 ;  /* 0x0003304801007387 */ /* 0x0081e40000100800 */
[----:B0-----:R-:W-:Y:S02]  /*f2a0*/  SHF.R.U32.HI R72, RZ, 0x7, R68 ;  /* 0x00000007ff487819 */ /* 0x001fe40000011644 */
[C---:B------:R-:W-:Y:S02]  /*f2b0*/  LOP3.LUT R68, R124.reuse, 0x76, RZ, 0xfc, !PT ;  /* 0x000000767c447812 */ /* 0x040fe400078efcff */
[----:B------:R-:W-:-:S04]  /*f2c0*/  LOP3.LUT R124, R124, 0x7e, RZ, 0xfc, !PT ;  /* 0x0000007e7c7c7812 */ /* 0x000fc800078efcff */
[----:B------:R-:W-:Y:S02]  /*f2d0*/  ISETP.GE.AND P3, PT, R124, UR8, PT ;  /* 0x000000087c007c0c */ /* 0x000fe4000bf66270 */
[----:B------:R-:W0:Y:S01]  /*f2e0*/  LDC R124, c[0x0][0x3a8] ;  /* 0x0000ea00ff7c7b82 */ /* 0x000e220000000800 */
[----:B------:R-:W-:-:S04]  /*f2f0*/  SGXT.U32 R72, R72, 0x1 ;  /* 0x000000014848781a */ /* 0x000fc80000000000 */
[----:B------:R-:W-:-:S04]  /*f300*/  LOP3.LUT R72, R72, 0x6e, RZ, 0xfc, !PT ;  /* 0x0000006e48487812 */ /* 0x000fc800078efcff */
[----:B------:R-:W-:Y:S02]  /*f310*/  ISETP.GE.AND P4, PT, R72, UR8, PT ;  /* 0x0000000848007c0c */ /* 0x000fe4000bf86270 */
[----:B------:R-:W-:Y:S02]  /*f320*/  ISETP.GE.AND P5, PT, R68, UR8, PT ;  /* 0x0000000844007c0c */ /* 0x000fe4000bfa6270 */
[----:B------:R-:W-:Y:S02]  /*f330*/  PRMT R62, RZ, 0x7610, R62 ;  /* 0x00007610ff3e7816 */ /* 0x000fe4000000003e */
[----:B------:R-:W-:Y:S01]  /*f340*/  PRMT R63, RZ, 0x7610, R63 ;  /* 0x00007610ff3f7816 */ /* 0x000fe2000000003f */
[----:B0-----:R-:W-:-:S04]  /*f350*/  IMAD.SHL.U32 R124, R124, 0x80, RZ ;  /* 0x000000807c7c7824 */ /* 0x001fc800078e00ff */
[----:B--2---:R-:W-:Y:S01]  /*f360*/  IMAD.WIDE R66, R124, 0x2, R66 ;  /* 0x000000027c427825 */ /* 0x004fe200078e0242 */
[----:B------:R-:W-:-:S03]  /*f370*/  PRMT R58, RZ, 0x7610, R58 ;  /* 0x00007610ff3a7816 */ /* 0x000fc6000000003a */
[C---:B------:R-:W-:Y:S01]  /*f380*/  IMAD.WIDE R64, R124.reuse, 0x2, R64 ;  /* 0x000000027c407825 */ /* 0x040fe200078e0240 */
[----:B------:R-:W2:Y:S03]  /*f390*/  @!P2 LDG.E.U16 R62, desc[UR20][R66.64] ;  /* 0x00000014423ea981 */ /* 0x000ea6000c1e1500 */
[C---:B------:R-:W-:Y:S01]  /*f3a0*/  IMAD.WIDE R60, R124.reuse, 0x2, R60 ;  /* 0x000000027c3c7825 */ /* 0x040fe200078e023c */
[----:B------:R0:W-:Y:S04]  /*f3b0*/  STL.64 [R1+0x98], R74 ;  /* 0x0000984a01007387 */ /* 0x0001e80000100a00 */
[----:B------:R-:W3:Y:S04]  /*f3c0*/  @!P4 LDG.E.U16 R63, desc[UR20][R64.64] ;  /* 0x00000014403fc981 */ /* 0x000ee8000c1e1500 */
[----:B------:R-:W3:Y:S04]  /*f3d0*/  LDL.LU R72, [R1+0x780] ;  /* 0x0007800001487983 */ /* 0x000ee80000300800 */
[----:B0-----:R-:W3:Y:S04]  /*f3e0*/  LDL.LU.64 R74, [R1+0x778] ;  /* 0x00077800014a7983 */ /* 0x001ee80000300a00 */
[----:B------:R-:W3:Y:S01]  /*f3f0*/  @!P5 LDG.E.U16 R58, desc[UR20][R60.64] ;  /* 0x000000143c3ad981 */ /* 0x000ee2000c1e1500 */
[----:B------:R-:W-:-:S03]  /*f400*/  IMAD.WIDE R2, R124, 0x2, R2 ;  /* 0x000000027c027825 */ /* 0x000fc600078e0202 */
[----:B----4-:R0:W-:Y:S04]  /*f410*/  STL [R1+0x32c], R73 ;  /* 0x00032c4901007387 */ /* 0x0101e80000100800 */
[----:B0-----:R-:W4:Y:S04]  /*f420*/  LDL.LU R73, [R1+0x774] ;  /* 0x0007740001497983 */ /* 0x001f280000300800 */
[----:B------:R-:W4:Y:S04]  /*f430*/  LDL.LU R68, [R1+0x770] ;  /* 0x0007700001447983 */ /* 0x000f280000300800 */
[----:B------:R-:W4:Y:S04]  /*f440*/  LDL.LU.64 R70, [R1+0x768] ;  /* 0x0007680001467983 */ /* 0x000f280000300a00 */
[----:B------:R0:W-:Y:S04]  /*f450*/  STL [R1+0x328], R69 ;  /* 0x0003284501007387 */ /* 0x0001e80000100800 */
[----:B0-----:R-:W4:Y:S04]  /*f460*/  LDL.LU R69, [R1+0x760] ;  /* 0x0007600001457983 */ /* 0x001f280000300800 */
[----:B------:R-:W-:Y:S04]  /*f470*/  STL [R1+0x5b0], R124 ;  /* 0x0005b07c01007387 */ /* 0x000fe80000100800 */
[----:B------:R-:W-:Y:S04]  /*f480*/  STL.64 [R1+0x18], R60 ;  /* 0x0000183c01007387 */ /* 0x000fe80000100a00 */
[----:B------:R-:W-:Y:S04]  /*f490*/  STL.64 [R1+0x38], R64 ;  /* 0x0000384001007387 */ /* 0x000fe80000100a00 */
[----:B------:R0:W-:Y:S04]  /*f4a0*/  STL.64 [R1+0x58], R66 ;  /* 0x0000584201007387 */ /* 0x0001e80000100a00 */
[----:B------:R1:W-:Y:S04]  /*f4b0*/  STL [R1+0x648], R124 ;  /* 0x0006487c01007387 */ /* 0x0003e80000100800 */
[----:B0-----:R-:W4:Y:S01]  /*f4c0*/  LDL.LU.64 R66, [R1+0x758] ;  /* 0x0007580001427983 */ /* 0x001f220000300a00 */
[----:B-1----:R-:W-:-:S06]  /*f4d0*/  PRMT R124, RZ, 0x7610, R124 ;  /* 0x00007610ff7c7816 */ /* 0x002fcc000000007c */
[----:B------:R0:W4:Y:S01]  /*f4e0*/  @!P3 LDG.E.U16 R124, desc[UR20][R2.64] ;  /* 0x00000014027cb981 */ /* 0x000122000c1e1500 */
[----:B------:R-:W-:Y:S06]  /*f4f0*/  BAR.SYNC.DEFER_BLOCKING 0x0 ;  /* 0x0000000000007b1d */ /* 0x000fec0000010000 */
        /* <DEDUP_REMOVED lines=11> */
[----:B--2---:R1:W-:Y:S04]  /*f5b0*/  STL [R1+0x324], R62 ;  /* 0x0003243e01007387 */ /* 0x0043e80000100800 */
[----:B-1----:R-:W2:Y:S04]  /*f5c0*/  LDL.LU R62, [R1+0x750] ;  /* 0x00075000013e7983 */ /* 0x002ea80000300800 */
[----:B------:R-:W2:Y:S04]  /*f5d0*/  LDL.LU.64 R64, [R1+0x748] ;  /* 0x0007480001407983 */ /* 0x000ea80000300a00 */
[----:B---3--:R1:W-:Y:S04]  /*f5e0*/  STL [R1+0x320], R63 ;  /* 0x0003203f01007387 */ /* 0x0083e80000100800 */
[----:B-1----:R-:W2:Y:S04]  /*f5f0*/  LDL.LU R63, [R1+0x740] ;  /* 0x00074000013f7983 */ /* 0x002ea80000300800 */
[----:B------:R-:W3:Y:S04]  /*f600*/  LDL.LU.64 R60, [R1+0x738] ;  /* 0x00073800013c7983 */ /* 0x000ee80000300a00 */
[----:B------:R1:W-:Y:S04]  /*f610*/  STL [R1+0x31c], R58 ;  /* 0x00031c3a01007387 */ /* 0x0003e80000100800 */
[----:B-1----:R-:W2:Y:S04]  /*f620*/  LDL.LU R58, [R1+0x734] ;  /* 0x00073400013a7983 */ /* 0x002ea80000300800 */
[----:B------:R-:W-:Y:S04]  /*f630*/  STL [R1+0x490], R2 ;  /* 0x0004900201007387 */ /* 0x000fe80000100800 */
[----:B------:R0:W-:Y:S04]  /*f640*/  STL [R1+0x48c], R3 ;  /* 0x00048c0301007387 */ /* 0x0001e80000100800 */
[----:B------:R-:W2:Y:S04]  /*f650*/  LDL.LU R59, [R1+0x730] ;  /* 0x00073000013b7983 */ /* 0x000ea80000300800 */
[----:B------:R-:W2:Y:S04]  /*f660*/  LDL.LU R56, [R1+0x72c] ;  /* 0x00072c0001387983 */ /* 0x000ea80000300800 */
[----:B------:R-:W2:Y:S04]  /*f670*/  LDL.LU R57, [R1+0x728] ;  /* 0x0007280001397983 */ /* 0x000ea80000300800 */
[----:B------:R-:W2:Y:S04]  /*f680*/  LDL.LU R54, [R1+0x724] ;  /* 0x0007240001367983 */ /* 0x000ea80000300800 */
[----:B------:R-:W2:Y:S04]  /*f690*/  LDL.LU R55, [R1+0x720] ;  /* 0x0007200001377983 */ /* 0x000ea80000300800 */
[----:B------:R-:W2:Y:S04]  /*f6a0*/  LDL.LU R52, [R1+0x71c] ;  /* 0x00071c0001347983 */ /* 0x000ea80000300800 */
[----:B------:R-:W2:Y:S04]  /*f6b0*/  LDL.LU R53, [R1+0x718] ;  /* 0x0007180001357983 */ /* 0x000ea80000300800 */
[----:B------:R-:W2:Y:S01]  /*f6c0*/  LDL.LU R50, [R1+0x714] ;  /* 0x0007140001327983 */ /* 0x000ea20000300800 */
[----:B0-----:R-:W-:-:S03]  /*f6d0*/  LOP3.LUT R3, R0, 0x20, RZ, 0x3c, !PT ;  /* 0x0000002000037812 */ /* 0x001fc600078e3cff */
[----:B------:R-:W2:Y:S04]  /*f6e0*/  LDL.LU R51, [R1+0x710] ;  /* 0x0007100001337983 */ /* 0x000ea80000300800 */
[----:B------:R-:W2:Y:S04]  /*f6f0*/  LDL.LU R48, [R1+0x70c] ;  /* 0x00070c0001307983 */ /* 0x000ea80000300800 */
[----:B------:R-:W2:Y:S04]  /*f700*/  LDL.LU R49, [R1+0x708] ;  /* 0x0007080001317983 */ /* 0x000ea80000300800 */
[----:B------:R0:W-:Y:S04]  /*f710*/  STS.U16 [R0+UR10+0x12c00], R46 ;  /* 0x012c002e00007988 */ /* 0x0001e8000800040a */
[----:B------:R1:W-:Y:S04]  /*f720*/  STS.U16 [R0+UR10+0x13000], R47 ;  /* 0x0130002f00007988 */ /* 0x0003e8000800040a */
[----:B------:R4:W-:Y:S04]  /*f730*/  STS.U16 [R0+UR10+0x13400], R44 ;  /* 0x0134002c00007988 */ /* 0x0009e8000800040a */
[----:B0-----:R-:W2:Y:S04]  /*f740*/  LDL.LU R46, [R1+0x704] ;  /* 0x00070400012e7983 */ /* 0x001ea80000300800 */
[----:B-1----:R-:W2:Y:S04]  /*f750*/  LDL.LU R47, [R1+0x700] ;  /* 0x00070000012f7983 */ /* 0x002ea80000300800 */
[----:B------:R0:W-:Y:S04]  /*f760*/  STS.U16 [R0+UR10+0x13800], R45 ;  /* 0x0138002d00007988 */ /* 0x0001e8000800040a */
        /* <DEDUP_REMOVED lines=17> */
[----:B----4-:R4:W-:Y:S04]  /*f880*/  STL [R1+0x318], R124 ;  /* 0x0003187c01007387 */ /* 0x0109e80000100800 */
[----:B------:R-:W2:Y:S04]  /*f890*/  LDL.LU R44, [R1+0x6fc] ;  /* 0x0006fc00012c7983 */ /* 0x000ea80000300800 */
[----:B0-----:R-:W2:Y:S04]  /*f8a0*/  LDL.LU R45, [R1+0x6f8] ;  /* 0x0006f800012d7983 */ /* 0x001ea80000300800 */
[----:B-1----:R-:W2:Y:S04]  /*f8b0*/  LDL.LU R42, [R1+0x6f4] ;  /* 0x0006f400012a7983 */ /* 0x002ea80000300800 */
[----:B------:R-:W2:Y:S04]  /*f8c0*/  LDL.LU R43, [R1+0x6f0] ;  /* 0x0006f000012b7983 */ /* 0x000ea80000300800 */
[----:B------:R-:W2:Y:S04]  /*f8d0*/  LDL.LU R40, [R1+0x6ec] ;  /* 0x0006ec0001287983 */ /* 0x000ea80000300800 */
[----:B------:R-:W2:Y:S04]  /*f8e0*/  LDL.LU R41, [R1+0x6e8] ;  /* 0x0006e80001297983 */ /* 0x000ea80000300800 */
[----:B------:R-:W2:Y:S04]  /*f8f0*/  LDL.LU R38, [R1+0x6e4] ;  /* 0x0006e40001267983 */ /* 0x000ea80000300800 */
[----:B------:R-:W2:Y:S04]  /*f900*/  LDL.LU R39, [R1+0x6e0] ;  /* 0x0006e00001277983 */ /* 0x000ea80000300800 */
[----:B------:R-:W2:Y:S04]  /*f910*/  LDL.LU R36, [R1+0x6dc] ;  /* 0x0006dc0001247983 */ /* 0x000ea80000300800 */
[----:B------:R-:W2:Y:S01]  /*f920*/  LDL.LU R37, [R1+0x6d8] ;  /* 0x0006d80001257983 */ /* 0x000ea20000300800 */
[----:B----4-:R-:W-:-:S03]  /*f930*/  LOP3.LUT R124, R0, 0x40, RZ, 0x3c, !PT ;  /* 0x00000040007c7812 */ /* 0x010fc600078e3cff */
[----:B------:R-:W4:Y:S04]  /*f940*/  LDL.LU R34, [R1+0x6d4] ;  /* 0x0006d40001227983 */ /* 0x000f280000300800 */
[----:B------:R-:W4:Y:S04]  /*f950*/  LDL.LU R35, [R1+0x6d0] ;  /* 0x0006d00001237983 */ /* 0x000f280000300800 */
[----:B------:R-:W2:Y:S04]  /*f960*/  LDL.LU R32, [R1+0x6cc] ;  /* 0x0006cc0001207983 */ /* 0x000ea80000300800 */
[----:B------:R-:W2:Y:S04]  /*f970*/  LDL.LU R33, [R1+0x6c8] ;  /* 0x0006c80001217983 */ /* 0x000ea80000300800 */
[----:B------:R-:W2:Y:S04]  /*f980*/  LDL.LU R30, [R1+0x6c4] ;  /* 0x0006c400011e7983 */ /* 0x000ea80000300800 */
[----:B------:R-:W2:Y:S04]  /*f990*/  LDL.LU R31, [R1+0x6c0] ;  /* 0x0006c000011f7983 */ /* 0x000ea80000300800 */
        /* <DEDUP_REMOVED lines=16> */
[----:B------:R1:W-:Y:S01]  /*faa0*/  STS.U16 [R124+UR10+0x11e00], R18 ;  /* 0x011e00127c007988 */ /* 0x0003e2000800040a */
[----:B------:R-:W-:-:S03]  /*fab0*/  LOP3.LUT R3, R0, 0x60, RZ, 0x3c, !PT ;  /* 0x0000006000037812 */ /* 0x000fc600078e3cff */
[----:B------:R3:W-:Y:S04]  /*fac0*/  STS.U16 [R124+UR10+0x12200], R19 ;  /* 0x012200137c007988 */ /* 0x0007e8000800040a */
[----:B0-----:R-:W2:Y:S04]  /*fad0*/  LDL.LU R21, [R1+0x698] ;  /* 0x0006980001157983 */ /* 0x001ea80000300800 */
[----:B-1----:R-:W2:Y:S04]  /*fae0*/  LDL.LU R18, [R1+0x694] ;  /* 0x0006940001127983 */ /* 0x002ea80000300800 */
[----:B---3--:R-:W3:Y:S04]  /*faf0*/  LDL.LU R19, [R1+0x690] ;  /* 0x0006900001137983 */ /* 0x008ee80000300800 */
        /* <DEDUP_REMOVED lines=10> */
[----:B------:R-:W-:Y:S04]  /*fba0*/  STL [R1+0x58c], R0 ;  /* 0x00058c0001007387 */ /* 0x000fe80000100800 */
[----:B-1----:R-:W2:Y:S04]  /*fbb0*/  LDL.LU R12, [R1+0x67c] ;  /* 0x00067c00010c7983 */ /* 0x002ea80000300800 */
[----:B------:R0:W-:Y:S04]  /*fbc0*/  STS.U16 [R124+UR10+0x13e00], R10 ;  /* 0x013e000a7c007988 */ /* 0x0001e8000800040a */
[----:B------:R-:W2:Y:S04]  /*fbd0*/  LDL.LU R13, [R1+0x678] ;  /* 0x00067800010d7983 */ /* 0x000ea80000300800 */
[----:B------:R1:W-:Y:S04]  /*fbe0*/  STS.U16 [R3+UR10+0x10300], R11 ;  /* 0x0103000b03007988 */ /* 0x0003e8000800040a */
[----:B0-----:R-:W2:Y:S04]  /*fbf0*/  LDL.LU R10, [R1+0x674] ;  /* 0x00067400010a7983 */ /* 0x001ea80000300800 */
[----:B------:R0:W-:Y:S04]  /*fc00*/  STS.U16 [R3+UR10+0x10700], R8 ;  /* 0x0107000803007988 */ /* 0x0001e8000800040a */
[----:B-1----:R-:W2:Y:S04]  /*fc10*/  LDL.LU R11, [R1+0x670] ;  /* 0x00067000010b7983 */ /* 0x002ea80000300800 */
[----:B------:R1:W-:Y:S04]  /*fc20*/  STS.U16 [R3+UR10+0x10b00], R9 ;  /* 0x010b000903007988 */ /* 0x0003e8000800040a */
[----:B0-----:R-:W2:Y:S04]  /*fc30*/  LDL.LU R8, [R1+0x66c] ;  /* 0x00066c0001087983 */ /* 0x001ea80000300800 */
[----:B------:R0:W-:Y:S01]  /*fc40*/  STS.U16 [R3+UR10+0x10f00], R6 ;  /* 0x010f000603007988 */ /* 0x0001e2000800040a */
[----:B------:R-:W-:-:S03]  /*fc50*/  IMAD.WIDE R120, R125, 0x2, R120 ;  /* 0x000000027d787825 */ /* 0x000fc600078e0278 */
        /* <DEDUP_REMOVED lines=8> */
[----:B------:R-:W-:Y:S01]  /*fce0*/  STS.U16 [R3+UR10+0x11f00], R123 ;  /* 0x011f007b03007988 */ /* 0x000fe2000800040a */
[----:B------:R-:W-:-:S03]  /*fcf0*/  IMAD.WIDE R116, R125, 0x2, R116 ;  /* 0x000000027d747825 */ /* 0x000fc600078e0274 */
[----:B-1----:R-:W2:Y:S04]  /*fd00*/  LDL.LU R5, [R1+0x658] ;  /* 0x0006580001057983 */ /* 0x002ea80000300800 */
[----:B------:R0:W-:Y:S01]  /*fd10*/  STS.U16 [R3+UR10+0x12300], R122 ;  /* 0x0123007a03007988 */ /* 0x0001e2000800040a */
[----:B------:R-:W-:-:S03]  /*fd20*/  IMAD.WIDE R114, R125, 0x2, R114 ;  /* 0x000000027d727825 */ /* 0x000fc600078e0272 */
[----:B0-----:R-:W2:Y:S04]  /*fd30*/  LDL.LU.64 R122, [R1+0x110] ;  /* 0x00011000017a7983 */ /* 0x001ea80000300a00 */
[----:B------:R0:W-:Y:S01]  /*fd40*/  STL.64 [R1+0x5a8], R2 ;  /* 0x0005a80201007387 */ /* 0x0001e20000100a00 */
[----:B------:R-:W-:-:S04]  /*fd50*/  IMAD.WIDE R112, R125, 0x2, R112 ;  /* 0x000000027d707825 */ /* 0x000fc800078e0270 */
[C---:B------:R-:W-:Y:S01]  /*fd60*/  IMAD.WIDE R110, R125.reuse, 0x2, R110 ;  /* 0x000000027d6e7825 */ /* 0x040fe200078e026e */
[----:B0-----:R-:W3:Y:S04]  /*fd70*/  LDL.LU.64 R2, [R1+0x1a8] ;  /* 0x0001a80001027983 */ /* 0x001ee80000300a00 */
[----:B------:R-:W-:Y:S04]  /*fd80*/  STL [R1+0x5b8], R120 ;  /* 0x0005b87801007387 */ /* 0x000fe80000100800 */
[----:B------:R-:W-:Y:S04]  /*fd90*/  STL [R1+0x5b4], R121 ;  /* 0x0005b47901007387 */ /* 0x000fe80000100800 */
[----:B------:R-:W-:Y:S04]  /*fda0*/  STL [R1+0x5c0], R118 ;  /* 0x0005c07601007387 */ /* 0x000fe80000100800 */
[----:B------:R-:W-:Y:S01]  /*fdb0*/  STL [R1+0x5bc], R119 ;  /* 0x0005bc7701007387 */ /* 0x000fe20000100800 */
[----:B------:R-:W-:-:S03]  /*fdc0*/  IMAD.WIDE R108, R125, 0x2, R108 ;  /* 0x000000027d6c7825 */ /* 0x000fc600078e026c */
[----:B------:R-:W-:Y:S04]  /*fdd0*/  STL [R1+0x5d8], R116 ;  /* 0x0005d87401007387 */ /* 0x000fe80000100800 */
[----:B------:R-:W-:Y:S01]  /*fde0*/  STL [R1+0x5d4], R117 ;  /* 0x0005d47501007387 */ /* 0x000fe20000100800 */
[----:B------:R-:W-:-:S03]  /*fdf0*/  IMAD.WIDE R106, R125, 0x2, R106 ;  /* 0x000000027d6a7825 */ /* 0x000fc600078e026a */
[----:B------:R0:W-:Y:S01]  /*fe00*/  STL.64 [R1+0x5c8], R114 ;  /* 0x0005c87201007387 */ /* 0x0001e20000100a00 */
[----:B------:R-:W-:-:S04]  /*fe10*/  IMAD.WIDE R104, R125, 0x2, R104 ;  /* 0x000000027d687825 */ /* 0x000fc800078e0268 */
[C---:B------:R-:W-:Y:S01]  /*fe20*/  IMAD.WIDE R102, R125.reuse, 0x2, R102 ;  /* 0x000000027d667825 */ /* 0x040fe200078e0266 */
[----:B0-----:R-:W4:Y:S04]  /*fe30*/  LDL.LU.64 R114, [R1+0x1b8] ;  /* 0x0001b80001727983 */ /* 0x001f280000300a00 */
        /* <DEDUP_REMOVED lines=8> */
[----:B------:R-:W-:Y:S04]  /*fec0*/  STL [R1+0x5f4], R106 ;  /* 0x0005f46a01007387 */ /* 0x000fe80000100800 */
[----:B------:R-:W-:Y:S04]  /*fed0*/  STL [R1+0x5f0], R107 ;  /* 0x0005f06b01007387 */ /* 0x000fe80000100800 */
[----:B------:R-:W-:Y:S04]  /*fee0*/  STL [R1+0x5fc], R104 ;  /* 0x0005fc6801007387 */ /* 0x000fe80000100800 */
[----:B------:R-:W-:Y:S04]  /*fef0*/  STL [R1+0x5f8], R105 ;  /* 0x0005f86901007387 */ /* 0x000fe80000100800 */
[----:B------:R-:W-:Y:S04]  /*ff00*/  STL [R1+0x604], R102 ;  /* 0x0006046601007387 */ /* 0x000fe80000100800 */
[----:B------:R-:W-:Y:S04]  /*ff10*/  STL [R1+0x600], R103 ;  /* 0x0006006701007387 */ /* 0x000fe80000100800 */
[----:B------:R-:W-:Y:S04]  /*ff20*/  STL [R1+0x60c], R100 ;  /* 0x00060c6401007387 */ /* 0x000fe80000100800 */
[----:B------:R-:W-:Y:S04]  /*ff30*/  STL [R1+0x608], R101 ;  /* 0x0006086501007387 */ /* 0x000fe80000100800 */
[----:B------:R0:W-:Y:S04]  /*ff40*/  STL.64 [R1+0x610], R98 ;  /* 0x0006106201007387 */ /* 0x0001e80000100a00 */
[----:B0-----:R-:W4:Y:S01]  /*ff50*/  LDL.LU.64 R98, [R1+0x1c8] ;  /* 0x0001c80001627983 */ /* 0x001f220000300a00 */
[----:B------:R-:W0:Y:S01]  /*ff60*/  S2R R124, SR_TID.X ;  /* 0x00000000007c7919 */ /* 0x000e220000002100 */
[----:B------:R-:W-:-:S05]  /*ff70*/  IMAD.WIDE R96, R125, 0x2, R96 ;  /* 0x000000027d607825 */ /* 0x000fca00078e0260 */
        /* <DEDUP_REMOVED lines=8> */
[----:B------:R-:W-:Y:S01]  /*10000*/  STL [R1+0x63c], R96 ;  /* 0x00063c6001007387 */ /* 0x000fe20000100800 */
[----:B0-----:R-:W-:-:S03]  /*10010*/  LOP3.LUT R124, R124, 0x7f, RZ, 0xc0, !PT ;  /* 0x0000007f7c7c7812 */ /* 0x001fc600078ec0ff */
[----:B------:R-:W-:Y:S04]  /*10020*/  STL [R1+0x640], R96 ;  /* 0x0006406001007387 */ /* 0x000fe80000100800 */
[----:B------:R0:W-:Y:S04]  /*10030*/  STL [R1+0x644], R96 ;  /* 0x0006446001007387 */ /* 0x0001e80000100800 */
[----:B------:R-:W-:Y:S01]  /*10040*/  STL [R1+0x618], R97 ;  /* 0x0006186101007387 */ /* 0x000fe20000100800 */
[----:B------:R-:W-:Y:S02]  /*10050*/  ISETP.GE.AND P2, PT, R124, UR8, PT ;  /* 0x000000087c007c0c */ /* 0x000fe4000bf46270 */
[----:B0-----:R-:W-:Y:S01]  /*10060*/  PRMT R96, RZ, 0x7610, R96 ;  /* 0x00007610ff607816 */ /* 0x001fe20000000060 */
[----:B--2---:R-:W-:-:S05]  /*10070*/  IMAD.WIDE R122, R125, 0x2, R122 ;  /* 0x000000027d7a7825 */ /* 0x004fca00078e027a */
[----:B------:R0:W-:Y:S01]  /*10080*/  STL.64 [R1+0x110], R122 ;  /* 0x0001107a01007387 */ /* 0x0001e20000100a00 */
[----:B---3--:R-:W-:-:S03]  /*10090*/  IMAD.WIDE R2, R125, 0x2, R2 ;  /* 0x000000027d027825 */ /* 0x008fc600078e0202 */
[----:B0-----:R-:W2:Y:S04]  /*100a0*/  LDL.LU.64 R122, [R1+0x650] ;  /* 0x00065000017a7983 */ /* 0x001ea80000300a00 */
[----:B------:R-:W-:Y:S01]  /*100b0*/  STL.64 [R1+0x1a8], R2 ;  /* 0x0001a80201007387 */ /* 0x000fe20000100a00 */
[----:B----4-:R-:W-:-:S05]  /*100c0*/  IMAD.WIDE R114, R125, 0x2, R114 ;  /* 0x000000027d727825 */ /* 0x010fca00078e0272 */
[----:B------:R-:W-:Y:S01]  /*100d0*/  STL.64 [R1+0x1b8], R114 ;  /* 0x0001b87201007387 */ /* 0x000fe20000100a00 */
[----:B------:R-:W-:-:S05]  /*100e0*/  IMAD.WIDE R98, R125, 0x2, R98 ;  /* 0x000000027d627825 */ /* 0x000fca00078e0262 */
[----:B------:R-:W-:Y:S04]  /*100f0*/  STL.64 [R1+0x1c8], R98 ;  /* 0x0001c86201007387 */ /* 0x000fe80000100a00 */
[----:B------:R-:W-:Y:S04]  /*10100*/  STL [R1+0x494], R125 ;  /* 0x0004947d01007387 */ /* 0x000fe80000100800 */
[----:B------:R-:W3:Y:S04]  /*10110*/  LDL.LU R124, [R1+0x648] ;  /* 0x00064800017c7983 */ /* 0x000ee80000300800 */
[----:B------:R0:W-:Y:S04]  /*10120*/  STL.S16 [R1+0x2b0], R96 ;  /* 0x0002b06001007387 */ /* 0x0001e80000100600 */
[----:B0-----:R-:W4:Y:S02]  /*10130*/  LDL.LU R96, [R1+0x644] ;  /* 0x0006440001607983 */ /* 0x001f240000300800 */
[----:B----4-:R-:W-:-:S05]  /*10140*/  PRMT R96, RZ, 0x7610, R96 ;  /* 0x00007610ff607816 */ /* 0x010fca0000000060 */
        /* <DEDUP_REMOVED lines=22> */
[----:B0-----:R-:W4:Y:S01]  /*102b0*/  LDL.LU R96, [R1+0x624] ;  /* 0x0006240001607983 */ /* 0x001f220000300800 */
[----:B------:R-:W-:Y:S01]  /*102c0*/  PRMT R100, RZ, 0x7610, R100 ;  /* 0x00007610ff647816 */ /* 0x000fe20000000064 */
[C---:B------:R-:W-:Y:S01]  /*102d0*/  IMAD.WIDE R4, R125.reuse, 0x2, R4 ;  /* 0x000000027d047825 */ /* 0x040fe200078e0204 */
[----:B------:R-:W-:Y:S02]  /*102e0*/  PRMT R101, RZ, 0x7610, R101 ;  /* 0x00007610ff657816 */ /* 0x000fe40000000065 */
[----:B------:R-:W-:Y:S01]  /*102f0*/  PRMT R102, RZ, 0x7610, R102 ;  /* 0x00007610ff667816 */ /* 0x000fe20000000066 */
[----:B------:R-:W-:Y:S01]  /*10300*/  IMAD.WIDE R12, R125, 0x2, R12 ;  /* 0x000000027d0c7825 */ /* 0x000fe200078e020c */
[----:B------:R-:W2:Y:S01]  /*10310*/  @!P2 LDG.E.U16 R100, desc[UR20][R98.64] ;  /* 0x000000146264a981 */ /* 0x000ea2000c1e1500 */
[----:B------:R-:W-:-:S03]  /*10320*/  PRMT R103, RZ, 0x7610, R103 ;  /* 0x00007610ff677816 */ /* 0x000fc60000000067 */
[----:B------:R-:W2:Y:S01]  /*10330*/  @!P2 LDG.E.U16 R101, desc[UR20][R4.64] ;  /* 0x000000140465a981 */ /* 0x000ea2000c1e1500 */
[C---:B------:R-:W-:Y:S01]  /*10340*/  IMAD.WIDE R20, R125.reuse, 0x2, R20 ;  /* 0x000000027d147825 */ /* 0x040fe200078e0214 */
[----:B------:R-:W-:Y:S02]  /*10350*/  PRMT R104, RZ, 0x7610, R104 ;  /* 0x00007610ff687816 */ /* 0x000fe40000000068 */
[----:B------:R-:W2:Y:S01]  /*10360*/  @!P2 LDG.E.U16 R102, desc[UR20][R12.64] ;  /* 0x000000140c66a981 */ /* 0x000ea2000c1e1500 */
[C---:B------:R-:W-:Y:S01]  /*10370*/  IMAD.WIDE R28, R125.reuse, 0x2, R28 ;  /* 0x000000027d1c7825 */ /* 0x040fe200078e021c */
[----:B------:R-:W-:Y:S02]  /*10380*/  PRMT R105, RZ, 0x7610, R105 ;  /* 0x00007610ff697816 */ /* 0x000fe40000000069 */
[----:B------:R-:W2:Y:S01]  /*10390*/  @!P2 LDG.E.U16 R103, desc[UR20][R20.64] ;  /* 0x000000141467a981 */ /* 0x000ea2000c1e1500 */
[----:B------:R-:W-:Y:S01]  /*103a0*/  IMAD.WIDE R36, R125, 0x2, R36 ;  /* 0x000000027d247825 */ /* 0x000fe200078e0224 */
[----:B------:R-:W-:-:S02]  /*103b0*/  PRMT R106, RZ, 0x7610, R106 ;  /* 0x00007610ff6a7816 */ /* 0x000fc4000000006a */
[----:B------:R-:W2:Y:S01]  /*103c0*/  @!P2 LDG.E.U16 R104, desc[UR20][R28.64] ;  /* 0x000000141c68a981 */ /* 0x000ea2000c1e1500 */
[C---:B------:R-:W-:Y:S01]  /*103d0*/  IMAD.WIDE R44, R125.reuse, 0x2, R44 ;  /* 0x000000027d2c7825 */ /* 0x040fe200078e022c */
[----:B------:R-:W-:Y:S02]  /*103e0*/  PRMT R107, RZ, 0x7610, R107 ;  /* 0x00007610ff6b7816 */ /* 0x000fe4000000006b */
[----:B------:R-:W2:Y:S01]  /*103f0*/  @!P2 LDG.E.U16 R105, desc[UR20][R36.64] ;  /* 0x000000142469a981 */ /* 0x000ea2000c1e1500 */
[C---:B------:R-:W-:Y:S01]  /*10400*/  IMAD.WIDE R52, R125.reuse, 0x2, R52 ;  /* 0x000000027d347825 */ /* 0x040fe200078e0234 */
[----:B------:R-:W-:Y:S02]  /*10410*/  PRMT R108, RZ, 0x7610, R108 ;  /* 0x00007610ff6c7816 */ /* 0x000fe4000000006c */
[----:B------:R-:W2:Y:S01]  /*10420*/  @!P2 LDG.E.U16 R106, desc[UR20][R44.64] ;  /* 0x000000142c6aa981 */ /* 0x000ea2000c1e1500 */
[----:B------:R-:W-:-:S03]  /*10430*/  IMAD.WIDE R60, R125, 0x2, R60 ;  /* 0x000000027d3c7825 */ /* 0x000fc600078e023c */
[----:B------:R-:W2:Y:S01]  /*10440*/  @!P2 LDG.E.U16 R107, desc[UR20][R52.64] ;  /* 0x00000014346ba981 */ /* 0x000ea2000c1e1500 */
[----:B------:R-:W-:Y:S01]  /*10450*/  PRMT R109, RZ, 0x7610, R109 ;  /* 0x00007610ff6d7816 */ /* 0x000fe2000000006d */
[----:B------:R-:W-:Y:S02]  /*10460*/  IMAD.WIDE R68, R125, 0x2, R68 ;  /* 0x000000027d447825 */ /* 0x000fe400078e0244 */
[----:B------:R-:W2:Y:S04]  /*10470*/  @!P2 LDG.E.U16 R108, desc[UR20][R60.64] ;  /* 0x000000143c6ca981 */ /* 0x000ea8000c1e1500 */
[----:B------:R-:W2:Y:S01]  /*10480*/  @!P2 LDG.E.U16 R109, desc[UR20][R68.64] ;  /* 0x00000014446da981 */ /* 0x000ea2000c1e1500 */
[----:B----4-:R-:W-:-:S05]  /*10490*/  PRMT R96, RZ, 0x7610, R96 ;  /* 0x00007610ff607816 */ /* 0x010fca0000000060 */
[----:B------:R0:W-:Y:S04]  /*104a0*/  STL.S16 [R1+0x220], R96 ;  /* 0x0002206001007387 */ /* 0x0001e80000100600 */
[----:B0-----:R-:W4:Y:S01]  /*104b0*/  LDL.LU R96, [R1+0x620] ;  /* 0x0006200001607983 */ /* 0x001f220000300800 */
[----:B------:R-:W-:Y:S02]  /*104c0*/  PRMT R97, RZ, 0x7610, R97 ;  /* 0x00007610ff617816 */ /* 0x000fe40000000061 */
[----:B----4-:R-:W-:-:S05]  /*104d0*/  PRMT R96, RZ, 0x7610, R96 ;  /* 0x00007610ff607816 */ /* 0x010fca0000000060 */
[----:B------:R0:W-:Y:S04]  /*104e0*/  STL.S16 [R1+0x308], R96 ;  /* 0x0003086001007387 */ /* 0x0001e80000100600 */
[----:B0-----:R-:W4:Y:S04]  /*104f0*/  LDL.LU R96, [R1+0x61c] ;  /* 0x00061c0001607983 */ /* 0x001f280000300800 */
[----:B------:R0:W-:Y:S04]  /*10500*/  STL.S16 [R1+0x2fc], R97 ;  /* 0x0002fc6101007387 */ /* 0x0001e80000100600 */
[----:B0-----:R-:W4:Y:S04]  /*10510*/  LDL.LU R97, [R1+0x618] ;  /* 0x0006180001617983 */ /* 0x001f280000300800 */
[----:B------:R-:W3:Y:S04]  /*10520*/  LDL.LU.64 R98, [R1+0x610] ;  /* 0x0006100001627983 */ /* 0x000ee80000300a00 */
[----:B--2---:R0:W-:Y:S04]  /*10530*/  STL [R1+0x310], R100 ;  /* 0x0003106401007387 */ /* 0x0041e80000100800 */
[----:B0-----:R-:W2:Y:S04]  /*10540*/  LDL.LU R100, [R1+0x60c] ;  /* 0x00060c0001647983 */ /* 0x001ea80000300800 */
[----:B------:R0:W-:Y:S04]  /*10550*/  STL [R1+0x304], R101 ;  /* 0x0003046501007387 */ /* 0x0001e80000100800 */
[----:B0-----:R-:W2:Y:S04]  /*10560*/  LDL.LU R101, [R1+0x608] ;  /* 0x0006080001657983 */ /* 0x001ea80000300800 */
[----:B------:R-:W-:Y:S04]  /*10570*/  STL [R1+0x49c], R4 ;  /* 0x00049c0401007387 */ /* 0x000fe80000100800 */
[----:B------:R-:W-:Y:S04]  /*10580*/  STL [R1+0x498], R5 ;  /* 0x0004980501007387 */ /* 0x000fe80000100800 */
[----:B------:R0:W-:Y:S04]  /*10590*/  STL [R1+0x2f4], R102 ;  /* 0x0002f46601007387 */ /* 0x0001e80000100800 */
[----:B0-----:R-:W3:Y:S04]  /*105a0*/  LDL.LU R102, [R1+0x604] ;  /* 0x0006040001667983 */ /* 0x001ee80000300800 */
        /* <DEDUP_REMOVED lines=25> */
[----:B------:R0:W-:Y:S04]  /*10740*/  STL [R1+0x4d0], R61 ;  /* 0x0004d03d01007387 */ /* 0x0001e80000100800 */
[----:B0-----:R-:W3:Y:S04]  /*10750*/  LDL.LU R61, [R1+0x250] ;  /* 0x00025000013d7983 */ /* 0x001ee80000300800 */
[----:B------:R0:W-:Y:S04]  /*10760*/  STL [R1+0x284], R109 ;  /* 0x0002846d01007387 */ /* 0x0001e80000100800 */
[----:B0-----:R-:W3:Y:S01]  /*10770*/  LDL.LU R109, [R1+0x5e8] ;  /* 0x0005e800016d7983 */ /* 0x001ee20000300800 */
[----:B------:R-:W-:Y:S01]  /*10780*/  PRMT R110, RZ, 0x7610, R110 ;  /* 0x00007610ff6e7816 */ /* 0x000fe2000000006e */
[----:B------:R-:W-:Y:S01]  /*10790*/  IMAD.WIDE R76, R125, 0x2, R76 ;  /* 0x000000027d4c7825 */ /* 0x000fe200078e024c */
[----:B------:R-:W-:-:S03]  /*107a0*/  PRMT R111, RZ, 0x7610, R111 ;  /* 0x00007610ff6f7816 */ /* 0x000fc6000000006f */
[C---:B------:R-:W-:Y:S01]  /*107b0*/  IMAD.WIDE R84, R125.reuse, 0x2, R84 ;  /* 0x000000027d547825 */ /* 0x040fe200078e0254 */
[----:B------:R-:W4:Y:S01]  /*107c0*/  @!P2 LDG.E.U16 R110, desc[UR20][R76.64] ;  /* 0x000000144c6ea981 */ /* 0x000f22000c1e1500 */
[----:B------:R-:W-:Y:S02]  /*107d0*/  PRMT R112, RZ, 0x7610, R112 ;  /* 0x00007610ff707816 */ /* 0x000fe40000000070 */
[----:B------:R-:W-:Y:S01]  /*107e0*/  IMAD.WIDE R92, R125, 0x2, R92 ;  /* 0x000000027d5c7825 */ /* 0x000fe200078e025c */
[----:B------:R-:W4:Y:S01]  /*107f0*/  @!P2 LDG.E.U16 R111, desc[UR20][R84.64] ;  /* 0x00000014546fa981 */ /* 0x000f22000c1e1500 */
[----:B------:R-:W-:-:S03]  /*10800*/  PRMT R116, RZ, 0x7610, R116 ;  /* 0x00007610ff747816 */ /* 0x000fc60000000074 */
[----:B------:R-:W4:Y:S01]  /*10810*/  @!P2 LDG.E.U16 R112, desc[UR20][R92.64] ;  /* 0x000000145c70a981 */ /* 0x000f22000c1e1500 */
[----:B------:R-:W-:-:S03]  /*10820*/  PRMT R117, RZ, 0x7610, R117 ;  /* 0x00007610ff757816 */ /* 0x000fc60000000075 */
[----:B--2---:R-:W2:Y:S04]  /*10830*/  @!P2 LDG.E.U16 R116, desc[UR20][R100.64] ;  /* 0x000000146474a981 */ /* 0x004ea8000c1e1500 */
[----:B---3--:R-:W3:Y:S04]  /*10840*/  @!P2 LDG.E.U16 R117, desc[UR20][R108.64] ;  /* 0x000000146c75a981 */ /* 0x008ee8000c1e1500 */
[----:B------:R-:W-:Y:S04]  /*10850*/  STL [R1+0x4dc], R68 ;  /* 0x0004dc4401007387 */ /* 0x000fe80000100800 */
[----:B------:R-:W-:Y:S04]  /*10860*/  STL [R1+0x4d8], R69 ;  /* 0x0004d84501007387 */ /* 0x000fe80000100800 */
[----:B----4-:R0:W-:Y:S04]  /*10870*/  STL [R1+0x274], R110 ;  /* 0x0002746e01007387 */ /* 0x0101e80000100800 */
[----:B0-----:R-:W4:Y:S04]  /*10880*/  LDL.LU R110, [R1+0x5e4] ;  /* 0x0005e400016e7983 */ /* 0x001f280000300800 */
[----:B------:R-:W-:Y:S04]  /*10890*/  STL [R1+0x4e4], R76 ;  /* 0x0004e44c01007387 */ /* 0x000fe80000100800 */
[----:B------:R-:W-:Y:S04]  /*108a0*/  STL [R1+0x4e0], R77 ;  /* 0x0004e04d01007387 */ /* 0x000fe80000100800 */
[----:B------:R0:W-:Y:S04]  /*108b0*/  STL [R1+0x264], R111 ;  /* 0x0002646f01007387 */ /* 0x0001e80000100800 */
[----:B0-----:R-:W4:Y:S04]  /*108c0*/  LDL.LU R111, [R1+0x5e0] ;  /* 0x0005e000016f7983 */ /* 0x001f280000300800 */
[----:B------:R-:W-:Y:S04]  /*108d0*/  STL [R1+0x4ec], R84 ;  /* 0x0004ec5401007387 */ /* 0x000fe80000100800 */
[----:B------:R-:W-:Y:S04]  /*108e0*/  STL [R1+0x4e8], R85 ;  /* 0x0004e85501007387 */ /* 0x000fe80000100800 */
[----:B------:R0:W-:Y:S04]  /*108f0*/  STL [R1+0x254], R112 ;  /* 0x0002547001007387 */ /* 0x0001e80000100800 */
[----:B0-----:R-:W4:Y:S04]  /*10900*/  LDL.LU R112, [R1+0x5dc] ;  /* 0x0005dc0001707983 */ /* 0x001f280000300800 */
[----:B------:R-:W-:Y:S04]  /*10910*/  STL [R1+0x4f4], R92 ;  /* 0x0004f45c01007387 */ /* 0x000fe80000100800 */
[----:B------:R-:W-:Y:S04]  /*10920*/  STL [R1+0x4f0], R93 ;  /* 0x0004f05d01007387 */ /* 0x000fe80000100800 */
[----:B--2---:R0:W-:Y:S04]  /*10930*/  STL [R1+0x244], R116 ;  /* 0x0002447401007387 */ /* 0x0041e80000100800 */
[----:B0-----:R-:W2:Y:S04]  /*10940*/  LDL.LU R116, [R1+0x5d8] ;  /* 0x0005d80001747983 */ /* 0x001ea80000300800 */
[----:B------:R-:W-:Y:S04]  /*10950*/  STL [R1+0x4fc], R100 ;  /* 0x0004fc6401007387 */ /* 0x000fe80000100800 */
[----:B------:R-:W-:Y:S04]  /*10960*/  STL [R1+0x4f8], R101 ;  /* 0x0004f86501007387 */ /* 0x000fe80000100800 */
[----:B---3--:R0:W-:Y:S04]  /*10970*/  STL [R1+0x234], R117 ;  /* 0x0002347501007387 */ /* 0x0081e80000100800 */
[----:B0-----:R-:W2:Y:S01]  /*10980*/  LDL.LU R117, [R1+0x5d4] ;  /* 0x0005d40001757983 */ /* 0x001ea20000300800 */
[----:B------:R-:W-:-:S02]  /*10990*/  PRMT R113, RZ, 0x7610, R113 ;  /* 0x00007610ff717816 */ /* 0x000fc40000000071 */
[----:B------:R-:W-:Y:S01]  /*109a0*/  PRMT R118, RZ, 0x7610, R118 ;  /* 0x00007610ff767816 */ /* 0x000fe20000000076 */
[C---:B------:R-:W-:Y:S01]  /*109b0*/  IMAD.WIDE R6, R125.reuse, 0x2, R6 ;  /* 0x000000027d067825 */ /* 0x040fe200078e0206 */
[----:B------:R-:W-:Y:S02]  /*109c0*/  PRMT R119, RZ, 0x7610, R119 ;  /* 0x00007610ff777816 */ /* 0x000fe40000000077 */
[----:B------:R-:W-:Y:S02]  /*109d0*/  PRMT R120, RZ, 0x7610, R120 ;  /* 0x00007610ff787816 */ /* 0x000fe40000000078 */
[----:B------:R-:W3:Y:S01]  /*109e0*/  @!P2 LDG.E.U16 R118, desc[UR20][R114.64] ;  /* 0x000000147276a981 */ /* 0x000ee2000c1e1500 */
[----:B------:R-:W-:-:S03]  /*109f0*/  IMAD.WIDE R14, R125, 0x2, R14 ;  /* 0x000000027d0e7825 */ /* 0x000fc600078e020e */
[----:B------:R-:W3:Y:S01]  /*10a00*/  @!P2 LDG.E.U16 R119, desc[UR20][R6.64] ;  /* 0x000000140677a981 */ /* 0x000ee2000c1e1500 */
[----:B------:R-:W-:Y:S01]  /*10a10*/  PRMT R121, RZ, 0x7610, R121 ;  /* 0x00007610ff797816 */ /* 0x000fe20000000079 */
[C---:B------:R-:W-:Y:S02]  /*10a20*/  IMAD.WIDE R22, R125.reuse, 0x2, R22 ;  /* 0x000000027d167825 */ /* 0x040fe400078e0216 */
[----:B------:R-:W3:Y:S01]  /*10a30*/  @!P2 LDG.E.U16 R120, desc[UR20][R14.64] ;  /* 0x000000140e78a981 */ /* 0x000ee2000c1e1500 */
[----:B------:R-:W-:Y:S01]  /*10a40*/  PRMT R124, RZ, 0x7610, R124 ;  /* 0x00007610ff7c7816 */ /* 0x000fe2000000007c */
[C---:B------:R-:W-:Y:S02]  /*10a50*/  IMAD.WIDE R30, R125.reuse, 0x2, R30 ;  /* 0x000000027d1e7825 */ /* 0x040fe400078e021e */
[----:B------:R-:W3:Y:S04]  /*10a60*/  @!P2 LDG.E.U16 R121, desc[UR20][R22.64] ;  /* 0x000000141679a981 */ /* 0x000ee8000c1e1500 */
[----:B------:R-:W3:Y:S04]  /*10a70*/  @!P2 LDG.E.U16 R124, desc[UR20][R30.64] ;  /* 0x000000141e7ca981 */ /* 0x000ee8000c1e1500 */
[----:B--2---:R-:W2:Y:S04]  /*10a80*/  @!P2 LDG.E.U16 R113, desc[UR20][R116.64] ;  /* 0x000000147471a981 */ /* 0x004ea8000c1e1500 */
[----:B------:R-:W-:Y:S04]  /*10a90*/  STL [R1+0x504], R108 ;  /* 0x0005046c01007387 */ /* 0x000fe80000100800 */
[----:B------:R-:W-:Y:S01]  /*10aa0*/  STL [R1+0x500], R109 ;  /* 0x0005006d01007387 */ /* 0x000fe20000100800 */
[----:B------:R-:W-:Y:S01]  /*10ab0*/  PRMT R0, RZ, 0x7610, R0 ;  /* 0x00007610ff007816 */ /* 0x000fe20000000000 */
[----:B------:R-:W-:-:S05]  /*10ac0*/  IMAD.WIDE R38, R125, 0x2, R38 ;  /* 0x000000027d267825 */ /* 0x000fca00078e0226 */
[----:B------:R-:W3:Y:S04]  /*10ad0*/  @!P2 LDG.E.U16 R0, desc[UR20][R38.64] ;  /* 0x000000142600a981 */ /* 0x000ee8000c1e1500 */
[----:B--2---:R0:W-:Y:S04]  /*10ae0*/  STL [R1+0x224], R113 ;  /* 0x0002247101007387 */ /* 0x0041e80000100800 */
[----:B0-----:R-:W4:Y:S04]  /*10af0*/  LDL.LU R113, [R1+0x5d0] ;  /* 0x0005d00001717983 */ /* 0x001f280000300800 */
[----:B------:R0:W-:Y:S04]  /*10b00*/  STL [R1+0x50c], R116 ;  /* 0x00050c7401007387 */ /* 0x0001e80000100800 */
[----:B0-----:R-:W2:Y:S04]  /*10b10*/  LDL.LU R116, [R1+0x308] ;  /* 0x0003080001747983 */ /* 0x001ea80000300800 */
[----:B------:R0:W-:Y:S04]  /*10b20*/  STL [R1+0x508], R117 ;  /* 0x0005087501007387 */ /* 0x0001e80000100800 */
[----:B0-----:R-:W4:Y:S04]  /*10b30*/  LDL.LU R117, [R1+0x2fc] ;  /* 0x0002fc0001757983 */ /* 0x001f280000300800 */
[----:B------:R-:W4:Y:S04]  /*10b40*/  LDL.LU.64 R114, [R1+0x5c8] ;  /* 0x0005c80001727983 */ /* 0x000f280000300a00 */
[----:B---3--:R0:W-:Y:S04]  /*10b50*/  STL [R1+0x30c], R118 ;  /* 0x00030c7601007387 */ /* 0x0081e80000100800 */
[----:B0-----:R-:W3:Y:S04]  /*10b60*/  LDL.LU R118, [R1+0x5c0] ;  /* 0x0005c00001767983 */ /* 0x001ee80000300800 */
[----:B------:R0:W-:Y:S04]  /*10b70*/  STL [R1+0x300], R119 ;  /* 0x0003007701007387 */ /* 0x0001e80000100800 */
[----:B0-----:R-:W3:Y:S04]  /*10b80*/  LDL.LU R119, [R1+0x5bc] ;  /* 0x0005bc0001777983 */ /* 0x001ee80000300800 */
[----:B------:R-:W-:Y:S04]  /*10b90*/  STL [R1+0x514], R6 ;  /* 0x0005140601007387 */ /* 0x000fe80000100800 */
[----:B------:R0:W-:Y:S04]  /*10ba0*/  STL [R1+0x510], R7 ;  /* 0x0005100701007387 */ /* 0x0001e80000100800 */
[----:B0-----:R-:W3:Y:S04]  /*10bb0*/  LDL.LU R7, [R1+0x220] ;  /* 0x0002200001077983 */ /* 0x001ee80000300800 */
        /* <DEDUP_REMOVED lines=21> */
[----:B0-----:R-:W3:Y:S01]  /*10d10*/  LDL.LU R39, [R1+0x2a0] ;  /* 0x0002a00001277983 */ /* 0x001ee20000300800 */
[----:B------:R-:W-:-:S04]  /*10d20*/  IMAD.WIDE R46, R125, 0x2, R46 ;  /* 0x000000027d2e7825 */ /* 0x000fc800078e022e */
[----:B------:R-:W-:-:S04]  /*10d30*/  IMAD.WIDE R54, R125, 0x2, R54 ;  /* 0x000000027d367825 */ /* 0x000fc800078e0236 */
[----:B------:R-:W-:-:S04]  /*10d40*/  IMAD.WIDE R62, R125, 0x2, R62 ;  /* 0x000000027d3e7825 */ /* 0x000fc800078e023e */
[----:B------:R-:W-:-:S04]  /*10d50*/  IMAD.WIDE R70, R125, 0x2, R70 ;  /* 0x000000027d467825 */ /* 0x000fc800078e0246 */
[----:B------:R-:W-:-:S04]  /*10d60*/  IMAD.WIDE R78, R125, 0x2, R78 ;  /* 0x000000027d4e7825 */ /* 0x000fc800078e024e */
[----:B------:R-:W-:-:S04]  /*10d70*/  IMAD.WIDE R86, R125, 0x2, R86 ;  /* 0x000000027d567825 */ /* 0x000fc800078e0256 */
[----:B------:R-:W-:-:S05]  /*10d80*/  IMAD.WIDE R94, R125, 0x2, R94 ;  /* 0x000000027d5e7825 */ /* 0x000fca00078e025e */
[----:B------:R-:W3:Y:S04]  /*10d90*/  @!P2 LDG.E.U16 R61, desc[UR20][R94.64] ;  /* 0x000000145e3da981 */ /* 0x000ee8000c1e1500 */
[----:B--2---:R0:W2:Y:S01]  /*10da0*/  @!P2 LDG.E.U16 R116, desc[UR20][R2.64] ;  /* 0x000000140274a981 */ /* 0x0040a2000c1e1500 */
[----:B------:R-:W-:Y:S01]  /*10db0*/  PRMT R53, RZ, 0x7610, R53 ;  /* 0x00007610ff357816 */ /* 0x000fe20000000035 */
[C---:B------:R-:W-:Y:S01]  /*10dc0*/  IMAD.WIDE R8, R125.reuse, 0x2, R8 ;  /* 0x000000027d087825 */ /* 0x040fe200078e0208 */
[----:B------:R-:W-:Y:S02]  /*10dd0*/  PRMT R108, RZ, 0x7610, R108 ;  /* 0x00007610ff6c7816 */ /* 0x000fe4000000006c */
[----:B------:R-:W-:Y:S01]  /*10de0*/  PRMT R109, RZ, 0x7610, R109 ;  /* 0x00007610ff6d7816 */ /* 0x000fe2000000006d */
[----:B------:R-:W-:Y:S01]  /*10df0*/  IMAD.WIDE R16, R125, 0x2, R16 ;  /* 0x000000027d107825 */ /* 0x000fe200078e0210 */
[----:B------:R-:W-:-:S02]  /*10e00*/  PRMT R100, RZ, 0x7610, R100 ;  /* 0x00007610ff647816 */ /* 0x000fc40000000064 */
[----:B------:R-:W-:Y:S01]  /*10e10*/  PRMT R101, RZ, 0x7610, R101 ;  /* 0x00007610ff657816 */ /* 0x000fe20000000065 */
[C---:B------:R-:W-:Y:S01]  /*10e20*/  IMAD.WIDE R24, R125.reuse, 0x2, R24 ;  /* 0x000000027d187825 */ /* 0x040fe200078e0218 */
[----:B------:R-:W-:Y:S01]  /*10e30*/  PRMT R92, RZ, 0x7610, R92 ;  /* 0x00007610ff5c7816 */ /* 0x000fe2000000005c */
[----:B------:R-:W2:Y:S02]  /*10e40*/  @!P2 LDG.E.U16 R108, desc[UR20][R16.64] ;  /* 0x00000014106ca981 */ /* 0x000ea4000c1e1500 */
[C---:B------:R-:W-:Y:S01]  /*10e50*/  IMAD.WIDE R32, R125.reuse, 0x2, R32 ;  /* 0x000000027d207825 */ /* 0x040fe200078e0220 */
[----:B------:R-:W-:Y:S01]  /*10e60*/  PRMT R93, RZ, 0x7610, R93 ;  /* 0x00007610ff5d7816 */ /* 0x000fe2000000005d */
[----:B----4-:R-:W4:Y:S02]  /*10e70*/  @!P2 LDG.E.U16 R117, desc[UR20][R8.64] ;  /* 0x000000140875a981 */ /* 0x010f24000c1e1500 */
[C---:B------:R-:W-:Y:S01]  /*10e80*/  IMAD.WIDE R40, R125.reuse, 0x2, R40 ;  /* 0x000000027d287825 */ /* 0x040fe200078e0228 */
[----:B------:R-:W-:Y:S01]  /*10e90*/  PRMT R84, RZ, 0x7610, R84 ;  /* 0x00007610ff547816 */ /* 0x000fe20000000054 */
[----:B------:R-:W2:Y:S02]  /*10ea0*/  @!P2 LDG.E.U16 R109, desc[UR20][R24.64] ;  /* 0x00000014186da981 */ /* 0x000ea4000c1e1500 */
        /* <DEDUP_REMOVED lines=15> */
[----:B------:R-:W-:Y:S01]  /*10fa0*/  IMAD.WIDE R88, R125, 0x2, R88 ;  /* 0x000000027d587825 */ /* 0x000fe200078e0258 */
[----:B------:R-:W-:Y:S01]  /*10fb0*/  PRMT R60, RZ, 0x7610, R60 ;  /* 0x00007610ff3c7816 */ /* 0x000fe2000000003c */
[----:B------:R-:W2:Y:S01]  /*10fc0*/  @!P2 LDG.E.U16 R85, desc[UR20][R72.64] ;  /* 0x000000144855a981 */ /* 0x000ea2000c1e1500 */
[----:B------:R-:W-:-:S03]  /*10fd0*/  PRMT R52, RZ, 0x7610, R52 ;  /* 0x00007610ff347816 */ /* 0x000fc60000000034 */
[----:B------:R-:W2:Y:S01]  /*10fe0*/  @!P2 LDG.E.U16 R76, desc[UR20][R80.64] ;  /* 0x00000014504ca981 */ /* 0x000ea2000c1e1500 */
[----:B------:R-:W-:Y:S01]  /*10ff0*/  PRMT R44, RZ, 0x7610, R44 ;  /* 0x00007610ff2c7816 */ /* 0x000fe2000000002c */
[C---:B------:R-:W-:Y:S02]  /*11000*/  IMAD.WIDE R10, R125.reuse, 0x2, R10 ;  /* 0x000000027d0a7825 */ /* 0x040fe400078e020a */
[----:B------:R-:W2:Y:S01]  /*11010*/  @!P2 LDG.E.U16 R77, desc[UR20][R88.64] ;  /* 0x00000014584da981 */ /* 0x000ea2000c1e1500 */
[----:B------:R-:W-:Y:S01]  /*11020*/  PRMT R45, RZ, 0x7610, R45 ;  /* 0x00007610ff2d7816 */ /* 0x000fe2000000002d */
[C---:B------:R-:W-:Y:S02]  /*11030*/  IMAD.WIDE R18, R125.reuse, 0x2, R18 ;  /* 0x000000027d127825 */ /* 0x040fe400078e0212 */
[----:B------:R-:W2:Y:S01]  /*11040*/  @!P2 LDG.E.U16 R68, desc[UR20][R96.64] ;  /* 0x000000146044a981 */ /* 0x000ea2000c1e1500 */
[----:B------:R-:W-:Y:S01]  /*11050*/  PRMT R36, RZ, 0x7610, R36 ;  /* 0x00007610ff247816 */ /* 0x000fe20000000024 */
[----:B------:R-:W-:-:S02]  /*11060*/  IMAD.WIDE R26, R125, 0x2, R26 ;  /* 0x000000027d1a7825 */ /* 0x000fc400078e021a */
[----:B------:R-:W2:Y:S04]  /*11070*/  @!P2 LDG.E.U16 R69, desc[UR20][R104.64] ;  /* 0x000000146845a981 */ /* 0x000ea8000c1e1500 */
[----:B---3--:R-:W3:Y:S01]  /*11080*/  @!P2 LDG.E.U16 R7, desc[UR20][R118.64] ;  /* 0x000000147607a981 */ /* 0x008ee2000c1e1500 */
[----:B------:R-:W-:Y:S01]  /*11090*/  PRMT R37, RZ, 0x7610, R37 ;  /* 0x00007610ff257816 */ /* 0x000fe20000000025 */
[C---:B------:R-:W-:Y:S02]  /*110a0*/  IMAD.WIDE R34, R125.reuse, 0x2, R34 ;  /* 0x000000027d227825 */ /* 0x040fe400078e0222 */
[----:B------:R-:W2:Y:S01]  /*110b0*/  @!P2 LDG.E.U16 R60, desc[UR20][R112.64] ;  /* 0x00000014703ca981 */ /* 0x000ea2000c1e1500 */
[----:B------:R-:W-:Y:S01]  /*110c0*/  PRMT R28, RZ, 0x7610, R28 ;  /* 0x00007610ff1c7816 */ /* 0x000fe2000000001c */
[C---:B------:R-:W-:Y:S01]  /*110d0*/  IMAD.WIDE R42, R125.reuse, 0x2, R42 ;  /* 0x000000027d2a7825 */ /* 0x040fe200078e022a */
[----:B------:R-:W-:Y:S01]  /*110e0*/  PRMT R29, RZ, 0x7610, R29 ;  /* 0x00007610ff1d7816 */ /* 0x000fe2000000001d */
        /* <DEDUP_REMOVED lines=14> */
[----:B------:R-:W2:Y:S04]  /*111d0*/  @!P2 LDG.E.U16 R28, desc[UR20][R42.64] ;  /* 0x000000142a1ca981 */ /* 0x000ea8000c1e1500 */
[----:B------:R-:W2:Y:S01]  /*111e0*/  @!P2 LDG.E.U16 R14, desc[UR20][R102.64] ;  /* 0x00000014660ea981 */ /* 0x000ea2000c1e1500 */
[----:B------:R-:W-:-:S03]  /*111f0*/  IMAD.WIDE R82, R125, 0x2, R82 ;  /* 0x000000027d527825 */ /* 0x000fc600078e0252 */
[----:B------:R-:W2:Y:S01]  /*11200*/  @!P2 LDG.E.U16 R29, desc[UR20][R50.64] ;  /* 0x00000014321da981 */ /* 0x000ea2000c1e1500 */
[----:B------:R-:W-:-:S03]  /*11210*/  IMAD.WIDE R90, R125, 0x2, R90 ;  /* 0x000000027d5a7825 */ /* 0x000fc600078e025a */
[----:B------:R-:W2:Y:S01]  /*11220*/  @!P2 LDG.E.U16 R20, desc[UR20][R58.64] ;  /* 0x000000143a14a981 */ /* 0x000ea2000c1e1500 */
[----:B------:R-:W-:-:S03]  /*11230*/  IMAD.WIDE R122, R125, 0x2, R122 ;  /* 0x000000027d7a7825 */ /* 0x000fc600078e027a */
[----:B------:R-:W2:Y:S04]  /*11240*/  @!P2 LDG.E.U16 R15, desc[UR20][R110.64] ;  /* 0x000000146e0fa981 */ /* 0x000ea8000c1e1500 */
[----:B------:R-:W2:Y:S04]  /*11250*/  @!P2 LDG.E.U16 R22, desc[UR20][R78.64] ;  /* 0x000000144e16a981 */ /* 0x000ea8000c1e1500 */
[----:B------:R-:W2:Y:S04]  /*11260*/  @!P2 LDG.E.U16 R52, desc[UR20][R120.64] ;  /* 0x000000147834a981 */ /* 0x000ea8000c1e1500 */
[----:B------:R-:W2:Y:S04]  /*11270*/  @!P2 LDG.E.U16 R23, desc[UR20][R86.64] ;  /* 0x000000145617a981 */ /* 0x000ea8000c1e1500 */
[----:B------:R-:W2:Y:S04]  /*11280*/  @!P2 LDG.E.U16 R30, desc[UR20][R62.64] ;  /* 0x000000143e1ea981 */ /* 0x000ea8000c1e1500 */
[----:B------:R-:W2:Y:S04]  /*11290*/  @!P2 LDG.E.U16 R31, desc[UR20][R70.64] ;  /* 0x00000014461fa981 */ /* 0x000ea8000c1e1500 */
[----:B------:R-:W2:Y:S01]  /*112a0*/  @!P2 LDG.E.U16 R38, desc[UR20][R46.64] ;  /* 0x000000142e26a981 */ /* 0x000ea2000c1e1500 */
[----:B------:R-:W-:-:S03]  /*112b0*/  PRMT R124, RZ, 0x7610, R124 ;  /* 0x00007610ff7c7816 */ /* 0x000fc6000000007c */
[----:B------:R-:W3:Y:S01]  /*112c0*/  @!P2 LDG.E.U16 R39, desc[UR20][R54.64] ;  /* 0x000000143627a981 */ /* 0x000ee2000c1e1500 */
[----:B------:R-:W-:-:S03]  /*112d0*/  PRMT R125, RZ, 0x7610, R125 ;  /* 0x00007610ff7d7816 */ /* 0x000fc6000000007d */
[----:B------:R-:W4:Y:S04]  /*112e0*/  @!P2 LDG.E.U16 R21, desc[UR20][R66.64] ;  /* 0x000000144215a981 */ /* 0x000f28000c1e1500 */
[----:B------:R-:W4:Y:S04]  /*112f0*/  @!P2 LDG.E.U16 R12, desc[UR20][R74.64] ;  /* 0x000000144a0ca981 */ /* 0x000f28000c1e1500 */
[----:B------:R-:W4:Y:S04]  /*11300*/  @!P2 LDG.E.U16 R13, desc[UR20][R82.64] ;  /* 0x00000014520da981 */ /* 0x000f28000c1e1500 */
[----:B------:R-:W4:Y:S04]  /*11310*/  @!P2 LDG.E.U16 R4, desc[UR20][R90.64] ;  /* 0x000000145a04a981 */ /* 0x000f28000c1e1500 */
[----:B------:R-:W4:Y:S04]  /*11320*/  @!P2 LDG.E.U16 R5, desc[UR20][R98.64] ;  /* 0x000000146205a981 */ /* 0x000f28000c1e1500 */
[----:B------:R-:W4:Y:S04]  /*11330*/  @!P2 LDG.E.U16 R125, desc[UR20][R106.64] ;  /* 0x000000146a7da981 */ /* 0x000f28000c1e1500 */
[----:B------:R-:W4:Y:S04]  /*11340*/  @!P2 LDG.E.U16 R124, desc[UR20][R122.64] ;  /* 0x000000147a7ca981 */ /* 0x000f28000c1e1500 */
[----:B--2---:R-:W-:Y:S04]  /*11350*/  STL [R1+0x540], R38 ;  /* 0x0005402601007387 */ /* 0x004fe80000100800 */
[----:B------:R-:W-:Y:S04]  /*11360*/  STL [R1+0x53c], R46 ;  /* 0x00053c2e01007387 */ /* 0x000fe80000100800 */
[----:B------:R1:W-:Y:S04]  /*11370*/  STL [R1+0x538], R47 ;  /* 0x0005382f01007387 */ /* 0x0003e80000100800 */
[----:B---3--:R-:W-:Y:S04]  /*11380*/  STL [R1+0x54c], R39 ;  /* 0x00054c2701007387 */ /* 0x008fe80000100800 */
        /* <DEDUP_REMOVED lines=21> */
[----:B------:R2:W-:Y:S04]  /*114e0*/  STL [R1+0x5a4], R15 ;  /* 0x0005a40f01007387 */ /* 0x0005e80000100800 */
[----:B------:R3:W-:Y:S04]  /*114f0*/  STL [R1+0x5a0], R110 ;  /* 0x0005a06e01007387 */ /* 0x0007e80000100800 */
[----:B------:R0:W-:Y:S04]  /*11500*/  STL [R1+0x59c], R111 ;  /* 0x00059c6f01007387 */ /* 0x0001e80000100800 */
[----:B------:R-:W4:Y:S04]  /*11510*/  LDL.LU.64 R2, [R1+0x5a8] ;  /* 0x0005a80001027983 */ /* 0x000f280000300a00 */
[----:B-1----:R-:W4:Y:S04]  /*11520*/  LDL.64 R46, [R1+0x110] ;  /* 0x00011000012e7983 */ /* 0x002f280000100a00 */
[----:B--2---:R-:W2:Y:S04]  /*11530*/  LDL.LU R15, [R1+0x330] ;  /* 0x00033000010f7983 */ /* 0x004ea80000300800 */
[----:B---3--:R-:W3:Y:S04]  /*11540*/  LDL.LU R110, [R1+0x32c] ;  /* 0x00032c00016e7983 */ /* 0x008ee80000300800 */
[----:B0-----:R-:W3:Y:S04]  /*11550*/  LDL.LU R111, [R1+0x328] ;  /* 0x00032800016f7983 */ /* 0x001ee80000300800 */
        /* <DEDUP_REMOVED lines=24> */
[----:B----4-:R-:W4:Y:S04]  /*116e0*/  @!P2 LDG.E.U16 R53, desc[UR20][R46.64] ;  /* 0x000000142e35a981 */ /* 0x010f28000c1e1500 */
[----:B--2---:R0:W-:Y:S04]  /*116f0*/  STS.U16 [R3+UR10+0x12700], R15 ;  /* 0x0127000f03007988 */ /* 0x0041e8000800040a */
[----:B---3--:R1:W-:Y:S04]  /*11700*/  STS.U16 [R3+UR10+0x12b00], R110 ;  /* 0x012b006e03007988 */ /* 0x0083e8000800040a */
[----:B------:R-:W2:Y:S04]  /*11710*/  LDL.LU R46, [R1+0x2d0] ;  /* 0x0002d000012e7983 */ /* 0x000ea80000300800 */
[----:B------:R-:W3:Y:S04]  /*11720*/  LDL.LU R47, [R1+0x2c0] ;  /* 0x0002c000012f7983 */ /* 0x000ee80000300800 */
[----:B0-----:R-:W2:Y:S04]  /*11730*/  LDL.LU R15, [R1+0x5a4] ;  /* 0x0005a400010f7983 */ /* 0x001ea80000300800 */
[----:B-1----:R0:W5:Y:S04]  /*11740*/  LDL.LU R110, [R1+0x5a0] ;  /* 0x0005a000016e7983 */ /* 0x0021680000300800 */
[----:B------:R1:W-:Y:S04]  /*11750*/  STS.U16 [R3+UR10+0x12f00], R111 ;  /* 0x012f006f03007988 */ /* 0x0003e8000800040a */
[----:B------:R0:W-:Y:S04]  /*11760*/  STS.U16 [R3+UR10+0x13300], R14 ;  /* 0x0133000e03007988 */ /* 0x0001e8000800040a */
[----:B------:R0:W-:Y:S04]  /*11770*/  STS.U16 [R3+UR10+0x13700], R102 ;  /* 0x0137006603007988 */ /* 0x0001e8000800040a */
[----:B-1----:R1:W5:Y:S04]  /*11780*/  LDL.LU R111, [R1+0x59c] ;  /* 0x00059c00016f7983 */ /* 0x0023680000300800 */
[----:B0-----:R-:W2:Y:S04]  /*11790*/  LDL.LU R14, [R1+0x598] ;  /* 0x00059800010e7983 */ /* 0x001ea80000300800 */
[----:B------:R1:W5:Y:S04]  /*117a0*/  LDL.LU R102, [R1+0x594] ;  /* 0x0005940001667983 */ /* 0x0003680000300800 */
[----:B------:R0:W-:Y:S04]  /*117b0*/  STS.U16 [R3+UR10+0x13b00], R103 ;  /* 0x013b006703007988 */ /* 0x0001e8000800040a */
[----:B------:R1:W-:Y:S04]  /*117c0*/  STS.U16 [R3+UR10+0x13f00], R0 ;  /* 0x013f000003007988 */ /* 0x0003e8000800040a */
[----:B0-----:R0:W5:Y:S04]  /*117d0*/  LDL.LU R103, [R1+0x590] ;  /* 0x0005900001677983 */ /* 0x0011680000300800 */
[----:B-1----:R-:W2:Y:S01]  /*117e0*/  LDL.LU R0, [R1+0x58c] ;  /* 0x00058c0001007983 */ /* 0x002ea20000300800 */
[----:B------:R-:W-:-:S06]  /*117f0*/  PRMT R2, RZ, 0x7610, R2 ;  /* 0x00007610ff027816 */ /* 0x000fcc0000000002 */
[----:B------:R-:W3:Y:S04]  /*11800*/  @!P2 LDG.E.U16 R2, desc[UR20][R114.64] ;  /* 0x000000147202a981 */ /* 0x000ee8000c1e1500 */
[----:B--2---:R1:W-:Y:S04]  /*11810*/  STS.U16 [R0+UR10+0x18000], R61 ;  /* 0x0180003d00007988 */ /* 0x0043e8000800040a */
[----:B------:R2:W-:Y:S04]  /*11820*/  STS.U16 [R0+UR10+0x18400], R94 ;  /* 0x0184005e00007988 */ /* 0x0005e8000800040a */
[----:B------:R0:W-:Y:S04]  /*11830*/  STS.U16 [R0+UR10+0x18800], R95 ;  /* 0x0188005f00007988 */ /* 0x0001e8000800040a */
[----:B-1----:R-:W4:Y:S04]  /*11840*/  LDL.LU R61, [R1+0x588] ;  /* 0x00058800013d7983 */ /* 0x002f280000300800 */
[----:B--2---:R1:W5:Y:S04]  /*11850*/  LDL.LU R94, [R1+0x584] ;  /* 0x00058400015e7983 */ /* 0x0043680000300800 */
[----:B0-----:R1:W5:Y:S04]  /*11860*/  LDL.LU R95, [R1+0x580] ;  /* 0x00058000015f7983 */ /* 0x0013680000300800 */
[----:B------:R0:W-:Y:S04]  /*11870*/  STS.U16 [R0+UR10+0x18c00], R23 ;  /* 0x018c001700007988 */ /* 0x0001e8000800040a */
[----:B------:R2:W-:Y:S04]  /*11880*/  STS.U16 [R0+UR10+0x19000], R86 ;  /* 0x0190005600007988 */ /* 0x0005e8000800040a */
[----:B------:R1:W-:Y:S04]  /*11890*/  STS.U16 [R0+UR10+0x19400], R87 ;  /* 0x0194005700007988 */ /* 0x0003e8000800040a */
[----:B0-----:R-:W4:Y:S04]  /*118a0*/  LDL.LU R23, [R1+0x57c] ;  /* 0x00057c0001177983 */ /* 0x001f280000300800 */
[----:B--2---:R0:W5:Y:S04]  /*118b0*/  LDL.LU R86, [R1+0x578] ;  /* 0x0005780001567983 */ /* 0x0041680000300800 */
[----:B-1----:R0:W5:Y:S04]  /*118c0*/  LDL.LU R87, [R1+0x574] ;  /* 0x0005740001577983 */ /* 0x0021680000300800 */
[----:B------:R1:W-:Y:S04]  /*118d0*/  STS.U16 [R0+UR10+0x19800], R22 ;  /* 0x0198001600007988 */ /* 0x0003e8000800040a */
        /* <DEDUP_REMOVED lines=8> */
[----:B0-----:R-:W4:Y:S01]  /*11960*/  LDL.LU R31, [R1+0x564] ;  /* 0x00056400011f7983 */ /* 0x001f220000300800 */
[----:B--2---:R-:W-:-:S03]  /*11970*/  LOP3.LUT R6, R0, 0x20, RZ, 0x3c, !PT ;  /* 0x0000002000067812 */ /* 0x004fc600078e3cff */
[----:B------:R0:W-:Y:S04]  /*11980*/  STS.U16 [R0+UR10+0x1ac00], R71 ;  /* 0x01ac004700007988 */ /* 0x0001e8000800040a */
[----:B-1----:R1:W5:Y:S04]  /*11990*/  LDL.LU R70, [R1+0x560] ;  /* 0x0005600001467983 */ /* 0x0023680000300800 */
[----:B------:R2:W-:Y:S04]  /*119a0*/  STS.U16 [R0+UR10+0x1b400], R30 ;  /* 0x01b4001e00007988 */ /* 0x0005e8000800040a */
[----:B0-----:R1:W5:Y:S04]  /*119b0*/  LDL.LU R71, [R1+0x55c] ;  /* 0x00055c0001477983 */ /* 0x0013680000300800 */
[----:B------:R0:W-:Y:S04]  /*119c0*/  STS.U16 [R0+UR10+0x1b800], R62 ;  /* 0x01b8003e00007988 */ /* 0x0001e8000800040a */
[----:B--2---:R-:W2:Y:S04]  /*119d0*/  LDL.LU R30, [R1+0x558] ;  /* 0x00055800011e7983 */ /* 0x004ea80000300800 */
[----:B------:R1:W-:Y:S04]  /*119e0*/  STS.U16 [R0+UR10+0x1bc00], R63 ;  /* 0x01bc003f00007988 */ /* 0x0003e8000800040a */
[----:B0-----:R0:W5:Y:S04]  /*119f0*/  LDL.LU R62, [R1+0x554] ;  /* 0x00055400013e7983 */ /* 0x0011680000300800 */
[----:B------:R0:W-:Y:S04]  /*11a00*/  STS.U16 [R6+UR10+0x18100], R39 ;  /* 0x0181002706007988 */ /* 0x0001e8000800040a */
[----:B-1----:R1:W5:Y:S04]  /*11a10*/  LDL.LU R63, [R1+0x550] ;  /* 0x00055000013f7983 */ /* 0x0023680000300800 */
[----:B------:R1:W-:Y:S04]  /*11a20*/  STS.U16 [R6+UR10+0x18500], R54 ;  /* 0x0185003606007988 */ /* 0x0003e8000800040a */
[----:B0-----:R-:W2:Y:S04]  /*11a30*/  LDL.LU R39, [R1+0x54c] ;  /* 0x00054c0001277983 */ /* 0x001ea80000300800 */
[----:B------:R0:W-:Y:S04]  /*11a40*/  STS.U16 [R6+UR10+0x18900], R55 ;  /* 0x0189003706007988 */ /* 0x0001e8000800040a */
[----:B-1----:R1:W5:Y:S04]  /*11a50*/  LDL.LU R54, [R1+0x548] ;  /* 0x0005480001367983 */ /* 0x0023680000300800 */
[----:B------:R1:W-:Y:S04]  /*11a60*/  STS.U16 [R6+UR10+0x18d00], R38 ;  /* 0x018d002606007988 */ /* 0x0003e8000800040a */
[----:B0-----:R0:W5:Y:S04]  /*11a70*/  LDL.LU R55, [R1+0x544] ;  /* 0x0005440001377983 */ /* 0x0011680000300800 */
[----:B-1----:R-:W2:Y:S04]  /*11a80*/  LDL.LU R38, [R1+0x540] ;  /* 0x0005400001267983 */ /* 0x002ea80000300800 */
[----:B------:R1:W-:Y:S04]  /*11a90*/  STS.U16 [R6+UR10+0x19100], R46 ;  /* 0x0191002e06007988 */ /* 0x0003e8000800040a */
[----:B---3--:R3:W-:Y:S04]  /*11aa0*/  STS.U16 [R6+UR10+0x19500], R47 ;  /* 0x0195002f06007988 */ /* 0x0087e8000800040a */
[----:B-1----:R0:W5:Y:S04]  /*11ab0*/  LDL.LU R46, [R1+0x53c] ;  /* 0x00053c00012e7983 */ /* 0x0021680000300800 */
[----:B---3--:R0:W5:Y:S04]  /*11ac0*/  LDL.LU R47, [R1+0x538] ;  /* 0x00053800012f7983 */ /* 0x0081680000300800 */
[----:B--2---:R1:W-:Y:S04]  /*11ad0*/  STS.U16 [R6+UR10+0x19900], R38 ;  /* 0x0199002606007988 */ /* 0x0043e8000800040a */
[----:B------:R2:W-:Y:S04]  /*11ae0*/  STS.U16 [R6+UR10+0x19d00], R39 ;  /* 0x019d002706007988 */ /* 0x0005e8000800040a */
[----:B------:R3:W-:Y:S04]  /*11af0*/  STS.U16 [R6+UR10+0x1a100], R30 ;  /* 0x01a1001e06007988 */ /* 0x0007e8000800040a */
[----:B-1----:R0:W5:Y:S04]  /*11b00*/  LDL.LU R38, [R1+0x534] ;  /* 0x0005340001267983 */ /* 0x0021680000300800 */
[----:B----4-:R1:W-:Y:S04]  /*11b10*/  STS.U16 [R6+UR10+0x1a500], R31 ;  /* 0x01a5001f06007988 */ /* 0x0103e8000800040a */
[----:B--2---:R0:W5:Y:S04]  /*11b20*/  LDL.LU R39, [R1+0x530] ;  /* 0x0005300001277983 */ /* 0x0041680000300800 */
[----:B------:R2:W-:Y:S04]  /*11b30*/  STS.U16 [R6+UR10+0x1a900], R22 ;  /* 0x01a9001606007988 */ /* 0x0005e8000800040a */
[----:B---3--:R0:W5:Y:S04]  /*11b40*/  LDL.LU R30, [R1+0x52c] ;  /* 0x00052c00011e7983 */ /* 0x0081680000300800 */
[----:B------:R3:W-:Y:S04]  /*11b50*/  STS.U16 [R6+UR10+0x1ad00], R23 ;  /* 0x01ad001706007988 */ /* 0x0007e8000800040a */
[----:B-1----:R0:W5:Y:S04]  /*11b60*/  LDL.LU R31, [R1+0x528] ;  /* 0x00052800011f7983 */ /* 0x0021680000300800 */
[----:B------:R1:W-:Y:S04]  /*11b70*/  STS.U16 [R6+UR10+0x1b100], R61 ;  /* 0x01b1003d06007988 */ /* 0x0003e8000800040a */
[----:B--2---:R0:W5:Y:S04]  /*11b80*/  LDL.LU R22, [R1+0x524] ;  /* 0x0005240001167983 */ /* 0x0041680000300800 */
[----:B---3--:R0:W5:Y:S01]  /*11b90*/  LDL.LU R23, [R1+0x520] ;  /* 0x0005200001177983 */ /* 0x0081620000300800 */
[----:B-1----:R-:W-:-:S03]  /*11ba0*/  LOP3.LUT R61, R0, 0x40, RZ, 0x3c, !PT ;  /* 0x00000040003d7812 */ /* 0x002fc600078e3cff */
[----:B------:R1:W-:Y:S04]  /*11bb0*/  STS.U16 [R6+UR10+0x1b500], R14 ;  /* 0x01b5000e06007988 */ /* 0x0003e8000800040a */
[----:B------:R2:W-:Y:S04]  /*11bc0*/  STS.U16 [R6+UR10+0x1b900], R15 ;  /* 0x01b9000f06007988 */ /* 0x0005e8000800040a */
[----:B------:R3:W-:Y:S04]  /*11bd0*/  STS.U16 [R6+UR10+0x1bd00], R7 ;  /* 0x01bd000706007988 */ /* 0x0007e8000800040a */
[----:B-1----:R0:W5:Y:S04]  /*11be0*/  LDL.LU R14, [R1+0x51c] ;  /* 0x00051c00010e7983 */ /* 0x0021680000300800 */
[----:B--2---:R0:W5:Y:S04]  /*11bf0*/  LDL.LU R15, [R1+0x518] ;  /* 0x00051800010f7983 */ /* 0x0041680000300800 */
[----:B---3--:R0:W5:Y:S04]  /*11c00*/  LDL.LU R6, [R1+0x514] ;  /* 0x0005140001067983 */ /* 0x0081680000300800 */
[----:B------:R0:W5:Y:S04]  /*11c10*/  LDL.LU R7, [R1+0x510] ;  /* 0x0005100001077983 */ /* 0x0001680000300800 */
[----:B------:R1:W-:Y:S04]  /*11c20*/  STS.U16 [R61+UR10+0x18200], R116 ;  /* 0x018200743d007988 */ /* 0x0003e8000800040a */
[----:B------:R2:W-:Y:S04]  /*11c30*/  STS.U16 [R61+UR10+0x18600], R117 ;  /* 0x018600753d007988 */ /* 0x0005e8000800040a */
[----:B------:R3:W-:Y:S04]  /*11c40*/  STS.U16 [R61+UR10+0x18a00], R108 ;  /* 0x018a006c3d007988 */ /* 0x0007e8000800040a */
[----:B-1----:R0:W5:Y:S04]  /*11c50*/  LDL.LU R116, [R1+0x50c] ;  /* 0x00050c0001747983 */ /* 0x0021680000300800 */
[----:B--2---:R0:W5:Y:S04]  /*11c60*/  LDL.LU R117, [R1+0x508] ;  /* 0x0005080001757983 */ /* 0x0041680000300800 */
[----:B---3--:R0:W5:Y:S04]  /*11c70*/  LDL.LU R108, [R1+0x504] ;  /* 0x00050400016c7983 */ /* 0x0081680000300800 */
        /* <DEDUP_REMOVED lines=28> */
[----:B------:R0:W5:Y:S04]  /*11e40*/  LDL.LU R52, [R1+0x4cc] ;  /* 0x0004cc0001347983 */ /* 0x0001680000300800 */
        /* <DEDUP_REMOVED lines=27> */
[----:B------:R2:W-:Y:S01]  /*12000*/  STS.U16 [R3+UR10+0x1bf00], R124 ;  /* 0x01bf007c03007988 */ /* 0x0005e2000800040a */
[----:B------:R3:W-:Y:S06]  /*12010*/  MEMBAR.ALL.CTA ;  /* 0x0000000000007992 */ /* 0x0007ec0000008000 */
[----:B---3--:R-:W3:Y:S04]  /*12020*/  FENCE.VIEW.ASYNC.S ;  /* 0x00000000000073c6 */ /* 0x008ee80000000000 */
[----:B-1----:R0:W5:Y:S01]  /*12030*/  LDL.LU R2, [R1+0x490] ;  /* 0x0004900001027983 */ /* 0x0021620000300800 */
[----:B--2---:R-:W1:Y:S03]  /*12040*/  LDC R124, c[0x0][0x3a8] ;  /* 0x0000ea00ff7c7b82 */ /* 0x004e660000000800 */
[----:B------:R0:W5:Y:S01]  /*12050*/  LDL.LU R3, [R1+0x48c] ;  /* 0x00048c0001037983 */ /* 0x0001620000300800 */
[----:B------:R-:W-:-:S04]  /*12060*/  ULEA UR12, UR13, UR10, 0x3 ;  /* 0x0000000a0d0c7291 */ /* 0x000fc8000f8e18ff */
[----:B------:R-:W-:Y:S01]  /*12070*/  UIADD3 UR12, UPT, UPT, UR12, 0x20000, URZ ;  /* 0x000200000c0c7890 */ /* 0x000fe2000fffe0ff */
[----:B-1----:R-:W-:Y:S01]  /*12080*/  IMAD.SHL.U32 R124, R124, 0x80, RZ ;  /* 0x000000807c7c7824 */ /* 0x002fe200078e00ff */
[----:B---3--:R-:W-:Y:S06]  /*12090*/  BAR.SYNC.DEFER_BLOCKING 0x0 ;  /* 0x0000000000007b1d */ /* 0x008fec0000010000 */
[----:B0-----:R-:W-:Y:S05]  /*120a0*/  @P0 BRA `(.L_x_9) ;  /* 0x00000000007c0947 */ /* 0x001fea0003800000 */
[----:B------:R-:W-:Y:S01]  /*120b0*/  UMOV UR17, 0x40004040 ;  /* 0x4000404000117882 */ /* 0x000fe20000000000 */
[----:B------:R-:W-:Y:S01]  /*120c0*/  UMOV UR15, 0x40004040 ;  /* 0x40004040000f7882 */ /* 0x000fe20000000000 */
[----:B------:R-:W-:Y:S01]  /*120d0*/  UMOV UR18, 0x0 ;  /* 0x0000000000127882 */ /* 0x000fe20000000000 */
[----:B------:R-:W-:Y:S01]  /*120e0*/  UMOV UR19, 0x8208010 ;  /* 0x0820801000137882 */ /* 0x000fe20000000000 */
[----:B------:R-:W-:Y:S01]  /*120f0*/  UMOV UR50, 0x0 ;  /* 0x0000000000327882 */ /* 0x000fe20000000000 */
[----:B------:R-:W-:Y:S01]  /*12100*/  UMOV UR51, 0x8208010 ;  /* 0x0820801000337882 */ /* 0x000fe20000000000 */
        /* <DEDUP_REMOVED lines=14> */
[----:B------:R-:W-:Y:S01]  /*121f0*/  UMOV UR6, UR12 ;  /* 0x0000000c00067c82 */ /* 0x000fe20008000000 */
[----:B------:R-:W-:Y:S01]  /*12200*/  UMOV UR7, URZ ;  /* 0x000000ff00077c82 */ /* 0x000fe20008000000 */
[----:B------:R0:W-:Y:S01]  /*12210*/  UTCHMMA gdesc[UR34], gdesc[UR36], tmem[UR9], tmem[UR56], idesc[UR57], UPT ;  /* 0x00ff3824220075ea */ /* 0x0001e2000b800009 */
[----:B------:R-:W-:Y:S01]  /*12220*/  UMOV UR62, 0x0 ;  /* 0x00000000003e7882 */ /* 0x000fe20000000000 */
[----:B------:R-:W-:Y:S01]  /*12230*/  UMOV UR63, 0x8208010 ;  /* 0x08208010003f7882 */ /* 0x000fe20000000000 */
[----:B------:R0:W-:Y:S01]  /*12240*/  UTCHMMA gdesc[UR38], gdesc[UR40], tmem[UR9], tmem[UR58], idesc[UR59], UPT ;  /* 0x00ff3a28260075ea */ /* 0x0001e2000b800009 */
[----:B------:R-:W-:Y:S01]  /*12250*/  UMOV UR4, UR6 ;  /* 0x0000000600047c82 */ /* 0x000fe20008000000 */
[----:B------:R0:W-:Y:S01]  /*12260*/  UTCHMMA gdesc[UR42], gdesc[UR44], tmem[UR9], tmem[UR60], idesc[UR61], UPT ;  /* 0x00ff3c2c2a0075ea */ /* 0x0001e2000b800009 */
[----:B------:R0:W-:Y:S01]  /*12270*/  UTCHMMA gdesc[UR46], gdesc[UR48], tmem[UR9], tmem[UR62], idesc[UR63], UPT ;  /* 0x00ff3e302e0075ea */ /* 0x0001e2000b800009 */
[----:B------:R0:W-:Y:S01]  /*12280*/  UTCBAR [UR4], URZ ;  /* 0x000000ff040073e9 */ /* 0x0001e200080000ff */
[----:B------:R-:W-:Y:S01]  /*12290*/  NOP ;  /* 0x0000000000007918 */ /* 0x000fe20000000000 */
.L_x_9:
[----:B------:R-:W2:Y:S01]  /*122a0*/  LDL.LU R124, [R1+0x314] ;  /* 0x00031400017c7983 */ /* 0x000ea20000300800 */
[----:B------:R-:W-:Y:S02]  /*122b0*/  UIADD3 UR13, UPT, UPT, UR13, 0x1, URZ ;  /* 0x000000010d0d7890 */ /* 0x000fe4000fffe0ff */
[----:B------:R-:W-:Y:S02]  /*122c0*/  UIADD3 UR8, UPT, UPT, UR8, -0x80, URZ ;  /* 0xffffff8008087890 */ /* 0x000fe4000fffe0ff */
[----:B------:R-:W-:-:S04]  /*122d0*/  UISETP.GT.AND UP1, UPT, UR13, 0x1, UPT ;  /* 0x000000010d00788c */ /* 0x000fc8000bf24270 */
[----:B0-----:R-:W-:Y:S02]  /*122e0*/  USEL UR4, URZ, 0x1, !UP1 ;  /* 0x00000001ff047887 */ /* 0x001fe4000c800000 */
[----:B------:R-:W-:Y:S02]  /*122f0*/  USEL UR13, UR13, URZ, !UP1 ;  /* 0x000000ff0d0d7287 */ /* 0x000fe4000c800000 */
[----:B------:R-:W-:-:S03]  /*12300*/  ULOP3.LUT UR6, UR5, UR4, URZ, 0x3c, !UPT ;  /* 0x0000000405067292 */ /* 0x000fc6000f8e3cff */
[----:B------:R-:W-:-:S04]  /*12310*/  UMOV UR4, UR5 ;  /* 0x0000000500047c82 */ /* 0x000fc80008000000 */
[----:B------:R-:W-:Y:S01]  /*12320*/  UMOV UR5, UR6 ;  /* 0x0000000600057c82 */ /* 0x000fe20008000000 */
[----:B--2---:R-:W-:-:S05]  /*12330*/  VIADD R124, R124, 0xffffffff ;  /* 0xffffffff7c7c7836 */ /* 0x004fca0000000000 */
[----:B------:R0:W-:Y:S01]  /*12340*/  STL [R1+0x314], R124 ;  /* 0x0003147c01007387 */ /* 0x0001e20000100800 */
[----:B------:R-:W-:Y:S02]  /*12350*/  ISETP.NE.U32.AND P2, PT, R124, RZ, PT ;  /* 0x000000ff7c00720c */ /* 0x000fe40003f45070 */
[----:B0-----:R-:W0:Y:S02]  /*12360*/  LDC R124, c[0x0][0x3a8] ;  /* 0x0000ea00ff7c7b82 */ /* 0x001e240000000800 */
[----:B0-----:R-:W-:-:S09]  /*12370*/  IMAD.SHL.U32 R124, R124, 0x80, RZ ;  /* 0x000000807c7c7824 */ /* 0x001fd200078e00ff */
[----:B------:R-:W-:Y:S05]  /*12380*/  @P2 BRA `(.L_x_10) ;  /* 0xffffffa0007c2947 */ /* 0x000fea000383ffff */
.L_x_7:
[----:B-----5:R-:W2:Y:S02]  /*12390*/  LDL.LU R3, [R1+0x384] ;  /* 0x0003840001037983 */ /* 0x020ea40000300800 */
[----:B--2---:R-:W-:-:S13]  /*123a0*/  ISETP.GE.AND P0, PT, R3, 0x80, PT ;  /* 0x000000800300780c */ /* 0x004fda0003f06270 */
[----:B------:R-:W-:Y:S05]  /*123b0*/  @!P0 BRA `(.L_x_11) ;  /* 0x0000000000108947 */ /* 0x000fea0003800000 */
[----:B------:R-:W-:-:S06]  /*123c0*/  USHF.L.U32 UR4, UR4, 0x1f, URZ ;  /* 0x0000001f04047899 */ /* 0x000fcc00080006ff */
[----:B------:R-:W-:-:S04]  /*123d0*/  IMAD.U32 R0, RZ, RZ, UR4 ;  /* 0x00000004ff007e24 */ /* 0x000fc8000f8e00ff */
[----:B------:R-:W1:Y:S02]  /*123e0*/  SYNCS.PHASECHK.TRANS64.TRYWAIT P0, [UR12], R0 ;  /* 0x00000000ff0075a7 */ /* 0x000e64000800110c */
[----:B-1----:R-:W-:Y:S05]  /*123f0*/  @!P0 BRA `(.L_x_12) ;  /* 0x00000020007c8947 */ /* 0x002fea0003800000 */
.L_x_11:
[----:B------:R-:W-:Y:S06]  /*12400*/  BAR.SYNC.DEFER_BLOCKING 0x0 ;  /* 0x0000000000007b1d */ /* 0x000fec0000010000 */
[----:B------:R-:W1:Y:S01]  /*12410*/  LDCU UR4, c[0x0][0x3b4] ;  /* 0x00007680ff0477ac */ /* 0x000e620008000800 */
[----:B------:R-:W2:Y:S01]  /*12420*/  S2R R72, SR_TID.X ;  /* 0x0000000000487919 */ /* 0x000ea20000002100 */
[----:B------:R-:W3:Y:S01]  /*12430*/  LDCU.128 UR12, c[0x0][0x390] ;  /* 0x00007200ff0c77ac */ /* 0x000ee20008000c00 */
[----:B------:R-:W4:Y:S01]  /*12440*/  S2R R2, SR_TID.X ;  /* 0x0000000000027919 */ /* 0x000f220000002100 */
[----:B0-----:R-:W0:Y:S01]  /*12450*/  LDCU UR5, c[0x0][0x3b8] ;  /* 0x00007700ff0577ac */ /* 0x001e220008000800 */
[----:B------:R-:W1:Y:S01]  /*12460*/  LDL.LU R3, [R1+0x3d4] ;  /* 0x0003d40001037983 */ /* 0x000e620000300800 */
[----:B------:R-:W5:Y:S02]  /*12470*/  @!P1 SYNCS.CCTL.IV [UR10+0x20000] ;  /* 0x02000000ff0099b1 */ /* 0x000f64000800000a */
[----:B-----5:R-:W-:Y:S06]  /*12480*/  BAR.SYNC.DEFER_BLOCKING 0x0 ;  /* 0x0000000000007b1d */ /* 0x020fec0000010000 */
[----:B------:R-:W5:Y:S01]  /*12490*/  LDTM.x64 R4, tmem[UR11] ;  /* 0x0000000b000479ee */ /* 0x000f620008340000 */
[----:B--2---:R-:W-:-:S02]  /*124a0*/  LOP3.LUT R0, R72, 0x80, RZ, 0xc0, !PT ;  /* 0x0000008048007812 */ /* 0x004fc400078ec0ff */
[----:B----4-:R-:W-:Y:S02]  /*124b0*/  LOP3.LUT R2, R2, 0x7f, RZ, 0xc0, !PT ;  /* 0x0000007f02027812 */ /* 0x010fe400078ec0ff */
[----:B------:R-:W-:Y:S01]  /*124c0*/  LEA R0, R0, UR10, 0x5 ;  /* 0x0000000a00007c11 */ /* 0x000fe2000f8e28ff */
[----:B------:R-:W2:Y:S01]  /*124d0*/  @!P1 SYNCS.CCTL.IV [UR10+0x20008] ;  /* 0x02000800ff0099b1 */ /* 0x000ea2000800000a */
[----:B------:R-:W-:-:S03]  /*124e0*/  NOP ;  /* 0x0000000000007918 */ /* 0x000fc60000000000 */
[----:B------:R-:W-:Y:S02]  /*124f0*/  IMAD R0, R2, 0x10, R0 ;  /* 0x0000001002007824 */ /* 0x000fe400078e0200 */
[----:B------:R-:W0:Y:S01]  /*12500*/  LDL.LU R2, [R1+0x3e0] ;  /* 0x0003e00001027983 */ /* 0x000e220000300800 */
[----:B-----5:R-:W-:Y:S02]  /*12510*/  F2FP.F16.F32.PACK_AB R4, R6, R4 ;  /* 0x000000040604723e */ /* 0x020fe400000000ff */
[----:B------:R-:W-:Y:S02]  /*12520*/  F2FP.F16.F32.PACK_AB R68, R7, R5 ;  /* 0x000000050744723e */ /* 0x000fe400000000ff */
[----:B------:R-:W-:Y:S02]  /*12530*/  F2FP.F16.F32.PACK_AB R5, R10, R8 ;  /* 0x000000080a05723e */ /* 0x000fe400000000ff */
[----:B------:R-:W-:Y:S02]  /*12540*/  F2FP.F16.F32.PACK_AB R69, R11, R9 ;  /* 0x000000090b45723e */ /* 0x000fe400000000ff */
[----:B------:R-:W-:-:S02]  /*12550*/  F2FP.F16.F32.PACK_AB R6, R14, R12 ;  /* 0x0000000c0e06723e */ /* 0x000fc400000000ff */
[----:B------:R-:W-:Y:S02]  /*12560*/  F2FP.F16.F32.PACK_AB R7, R18, R16 ;  /* 0x000000101207723e */ /* 0x000fe400000000ff */
[----:B------:R-:W-:Y:S02]  /*12570*/  F2FP.F16.F32.PACK_AB R11, R35, R33 ;  /* 0x00000021230b723e */ /* 0x000fe400000000ff */
[----:B------:R-:W4:Y:S04]  /*12580*/  LDL.LU R35, [R1+0x43c] ;  /* 0x00043c0001237983 */ /* 0x000f280000300800 */
[----:B--2---:R2:W-:Y:S02]  /*12590*/  STS.128 [R0], R4 ;  /* 0x0000000400007388 */ /* 0x0045e40000000c00 */
[----:B--2---:R-:W-:-:S02]  /*125a0*/  F2FP.F16.F32.PACK_AB R5, R43, R41 ;  /* 0x000000292b05723e */ /* 0x004fc400000000ff */
[----:B------:R-:W2:Y:S01]  /*125b0*/  LDL.LU R43, [R1+0x438] ;  /* 0x00043800012b7983 */ /* 0x000ea20000300800 */
[----:B------:R-:W-:Y:S02]  /*125c0*/  F2FP.F16.F32.PACK_AB R4, R39, R37 ;  /* 0x000000252704723e */ /* 0x000fe400000000ff */
[----:B------:R-:W-:Y:S02]  /*125d0*/  F2FP.F16.F32.PACK_AB R37, R42, R40 ;  /* 0x000000282a25723e */ /* 0x000fe400000000ff */
[----:B------:R-:W5:Y:S04]  /*125e0*/  LDL.LU R42, [R1+0x434] ;  /* 0x00043400012a7983 */ /* 0x000f680000300800 */
[----:B------:R-:W5:Y:S01]  /*125f0*/  LDL.LU R41, [R1+0x430] ;  /* 0x0004300001297983 */ /* 0x000f620000300800 */
[----:B------:R-:W-:-:S02]  /*12600*/  F2FP.F16.F32.PACK_AB R36, R38, R36 ;  /* 0x000000242624723e */ /* 0x000fc400000000ff */
[----:B------:R-:W-:Y:S02]  /*12610*/  F2FP.F16.F32.PACK_AB R38, R46, R44 ;  /* 0x0000002c2e26723e */ /* 0x000fe400000000ff */
[----:B------:R-:W5:Y:S04]  /*12620*/  LDL.LU R44, [R1+0x42c] ;  /* 0x00042c00012c7983 */ /* 0x000f680000300800 */
[----:B------:R-:W5:Y:S01]  /*12630*/  LDL.LU R40, [R1+0x428] ;  /* 0x0004280001287983 */ /* 0x000f620000300800 */
[----:B------:R-:W-:Y:S02]  /*12640*/  F2FP.F16.F32.PACK_AB R70, R15, R13 ;  /* 0x0000000d0f46723e */ /* 0x000fe400000000ff */
[----:B------:R-:W-:-:S05]  /*12650*/  F2FP.F16.F32.PACK_AB R71, R19, R17 ;  /* 0x000000111347723e */ /* 0x000fca00000000ff */
[----:B------:R-:W-:Y:S01]  /*12660*/  STS.128 [R0+0x800], R68 ;  /* 0x0008004400007388 */ /* 0x000fe20000000c00 */
[----:B------:R-:W-:Y:S02]  /*12670*/  F2FP.F16.F32.PACK_AB R8, R23, R21 ;  /* 0x000000151708723e */ /* 0x000fe400000000ff */
[----:B------:R-:W-:Y:S01]  /*12680*/  F2FP.F16.F32.PACK_AB R23, R34, R32 ;  /* 0x000000202217723e */ /* 0x000fe200000000ff */
[----:B------:R-:W-:Y:S01]  /*12690*/  IMAD.SHL.U32 R32, R72, 0x10, RZ ;  /* 0x0000001048207824 */ /* 0x000fe200078e00ff */
[----:B------:R-:W-:-:S04]  /*126a0*/  F2FP.F16.F32.PACK_AB R21, R26, R24 ;  /* 0x000000181a15723e */ /* 0x000fc800000000ff */
[----:B------:R-:W-:Y:S01]  /*126b0*/  LOP3.LUT R32, R32, 0xff0, RZ, 0xc0, !PT ;  /* 0x00000ff020207812 */ /* 0x000fe200078ec0ff */
[----:B------:R-:W-:Y:S01]  /*126c0*/  BAR.SYNC.DEFER_BLOCKING 0x0 ;  /* 0x0000000000007b1d */ /* 0x000fe20000010000 */
[----:B------:R-:W-:Y:S02]  /*126d0*/  F2FP.F16.F32.PACK_AB R9, R27, R25 ;  /* 0x000000191b09723e */ /* 0x000fe400000000ff */
[----:B------:R-:W-:-:S03]  /*126e0*/  F2FP.F16.F32.PACK_AB R20, R22, R20 ;  /* 0x000000141614723e */ /* 0x000fc600000000ff */
[----:B------:R-:W0:Y:S04]  /*126f0*/  LDS.128 R12, [R32+UR10] ;  /* 0x0000000a200c7984 */ /* 0x000e280008000c00 */
[----:B------:R-:W-:Y:S01]  /*12700*/  LDS.128 R24, [R32+UR10+0x1000] ;  /* 0x0010000a20187984 */ /* 0x000fe20008000c00 */
[----:B------:R-:W-:Y:S01]  /*12710*/  F2FP.F16.F32.PACK_AB R22, R30, R28 ;  /* 0x0000001c1e16723e */ /* 0x000fe200000000ff */
[----:B------:R-:W-:Y:S01]  /*12720*/  BAR.SYNC.DEFER_BLOCKING 0x0 ;  /* 0x0000000000007b1d */ /* 0x000fe20000010000 */
[----:B------:R-:W-:-:S05]  /*12730*/  F2FP.F16.F32.PACK_AB R10, R31, R29 ;  /* 0x0000001d1f0a723e */ /* 0x000fca00000000ff */
[----:B------:R-:W-:Y:S04]  /*12740*/  STS.128 [R0], R20 ;  /* 0x0000001400007388 */ /* 0x000fe80000000c00 */
[----:B------:R-:W-:Y:S01]  /*12750*/  STS.128 [R0+0x800], R8 ;  /* 0x0008000800007388 */ /* 0x000fe20000000c00 */
[----:B------:R-:W-:Y:S01]  /*12760*/  BAR.SYNC.DEFER_BLOCKING 0x0 ;  /* 0x0000000000007b1d */ /* 0x000fe20000010000 */
[----:B------:R-:W-:Y:S02]  /*12770*/  F2FP.F16.F32.PACK_AB R6, R47, R45 ;  /* 0x0000002d2f06723e */ /* 0x000fe400000000ff */
[----:B------:R-:W-:-:S03]  /*12780*/  F2FP.F16.F32.PACK_AB R39, R50, R48 ;  /* 0x000000303227723e */ /* 0x000fc600000000ff */
[----:B------:R-:W0:Y:S04]  /*12790*/  LDS.128 R20, [R32+UR10] ;  /* 0x0000000a20147984 */ /* 0x000e280008000c00 */
[----:B------:R-:W-:Y:S01]  /*127a0*/  LDS.128 R8, [R32+UR10+0x1000] ;  /* 0x0010000a20087984 */ /* 0x000fe20008000c00 */
[----:B------:R-:W-:Y:S01]  /*127b0*/  BAR.SYNC.DEFER_BLOCKING 0x0 ;  /* 0x0000000000007b1d */ /* 0x000fe20000010000 */
[----:B------:R-:W-:-:S05]  /*127c0*/  F2FP.F16.F32.PACK_AB R7, R51, R49 ;  /* 0x000000313307723e */ /* 0x000fca00000000ff */
[----:B------:R0:W-:Y:S04]  /*127d0*/  STS.128 [R0], R36 ;  /* 0x0000002400007388 */ /* 0x0001e80000000c00 */
[----:B------:R-:W-:Y:S01]  /*127e0*/  STS.128 [R0+0x800], R4 ;  /* 0x0008000400007388 */ /* 0x000fe20000000c00 */
[----:B------:R-:W-:Y:S01]  /*127f0*/  BAR.SYNC.DEFER_BLOCKING 0x0 ;  /* 0x0000000000007b1d */ /* 0x000fe20000010000 */
[----:B------:R-:W-:Y:S02]  /*12800*/  F2FP.F16.F32.PACK_AB R52, R54, R52 ;  /* 0x000000343634723e */ /* 0x000fe400000000ff */
[----:B------:R-:W-:-:S03]  /*12810*/  F2FP.F16.F32.PACK_AB R16, R55, R53 ;  /* 0x000000353710723e */ /* 0x000fc600000000ff */
[----:B------:R-:W0:Y:S04]  /*12820*/  LDS.128 R4, [R32+UR10] ;  /* 0x0000000a20047984 */ /* 0x000e280008000c00 */
[----:B------:R-:W-:Y:S01]  /*12830*/  LDS.128 R28, [R32+UR10+0x1000] ;  /* 0x0010000a201c7984 */ /* 0x000fe20008000c00 */
[----:B------:R-:W-:Y:S02]  /*12840*/  F2FP.F16.F32.PACK_AB R53, R58, R56 ;  /* 0x000000383a35723e */ /* 0x000fe400000000ff */
[----:B------:R-:W-:Y:S02]  /*12850*/  F2FP.F16.F32.PACK_AB R17, R59, R57 ;  /* 0x000000393b11723e */ /* 0x000fe400000000ff */
[----:B------:R-:W-:Y:S02]  /*12860*/  F2FP.F16.F32.PACK_AB R54, R62, R60 ;  /* 0x0000003c3e36723e */ /* 0x000fe400000000ff */
[----:B------:R-:W-:-:S02]  /*12870*/  F2FP.F16.F32.PACK_AB R18, R63, R61 ;  /* 0x0000003d3f12723e */ /* 0x000fc400000000ff */
[----:B------:R-:W-:Y:S01]  /*12880*/  F2FP.F16.F32.PACK_AB R55, R66, R64 ;  /* 0x000000404237723e */ /* 0x000fe200000000ff */
[----:B------:R-:W-:Y:S01]  /*12890*/  BAR.SYNC.DEFER_BLOCKING 0x0 ;  /* 0x0000000000007b1d */ /* 0x000fe20000010000 */
[----:B------:R-:W-:-:S05]  /*128a0*/  F2FP.F16.F32.PACK_AB R19, R67, R65 ;  /* 0x000000414313723e */ /* 0x000fca00000000ff */
[----:B------:R-:W-:Y:S04]  /*128b0*/  STS.128 [R0], R52 ;  /* 0x0000003400007388 */ /* 0x000fe80000000c00 */
[----:B------:R-:W-:Y:S01]  /*128c0*/  STS.128 [R0+0x800], R16 ;  /* 0x0008001000007388 */ /* 0x000fe20000000c00 */
[C---:B-1----:R-:W-:Y:S01]  /*128d0*/  IMAD R34, R3.reuse, UR4, RZ ;  /* 0x0000000403227c24 */ /* 0x042fe2000f8e02ff */
[----:B------:R-:W-:Y:S01]  /*128e0*/  BAR.SYNC.DEFER_BLOCKING 0x0 ;  /* 0x0000000000007b1d */ /* 0x000fe20000010000 */
[----:B---3--:R-:W-:-:S03]  /*128f0*/  ISETP.GE.AND P0, PT, R3, UR14, PT ;  /* 0x0000000e03007c0c */ /* 0x008fc6000bf06270 */
[----:B------:R-:W-:-:S04]  /*12900*/  LEA R33, P1, R34, UR12, 0x1 ;  /* 0x0000000c22217c11 */ /* 0x000fc8000f8208ff */
[----:B------:R-:W-:Y:S01]  /*12910*/  LEA.HI.X.SX32 R34, R34, UR13, 0x1, P1 ;  /* 0x0000000d22227c11 */ /* 0x000fe200088f0eff */
[C---:B0-----:R-:W-:Y:S01]  /*12920*/  IMAD R3, R2.reuse, UR5, RZ ;  /* 0x0000000502037c24 */ /* 0x041fe2000f8e02ff */
[----:B------:R-:W-:-:S04]  /*12930*/  ISETP.LT.AND P2, PT, R2, UR15, !P0 ;  /* 0x0000000f02007c0c */ /* 0x000fc8000c741270 */
[----:B------:R-:W-:-:S04]  /*12940*/  LEA R2, P1, R3, R33, 0x1 ;  /* 0x0000002103027211 */ /* 0x000fc800078208ff */
[----:B------:R-:W-:Y:S02]  /*12950*/  LEA.HI.X.SX32 R3, R3, R34, 0x1, P1 ;  /* 0x0000002203037211 */ /* 0x000fe400008f0eff */
[C---:B----4-:R-:W-:Y:S01]  /*12960*/  ISETP.LT.AND P1, PT, R35.reuse, UR15, !P0 ;  /* 0x0000000f23007c0c */ /* 0x050fe2000c721270 */
[----:B------:R-:W-:Y:S02]  /*12970*/  IMAD R35, R35, UR5, RZ ;  /* 0x0000000523237c24 */ /* 0x000fe4000f8e02ff */
[----:B------:R0:W-:Y:S01]  /*12980*/  @P2 STG.E.U16 desc[UR20][R2.64], R12 ;  /* 0x0000000c02002986 */ /* 0x0001e2000c101514 */
[----:B------:R-:W-:Y:S02]  /*12990*/  PRMT R38, R12, 0x7632, R38 ;  /* 0x000076320c267816 */ /* 0x000fe40000000026 */
[----:B0-----:R-:W-:Y:S01]  /*129a0*/  LEA R2, P3, R35, R33, 0x1 ;  /* 0x0000002123027211 */ /* 0x001fe200078608ff */
[C---:B--2---:R-:W-:Y:S01]  /*129b0*/  IMAD R36, R43.reuse, UR5, RZ ;  /* 0x000000052b247c24 */ /* 0x044fe2000f8e02ff */
[----:B------:R-:W-:-:S02]  /*129c0*/  ISETP.LT.AND P4, PT, R43, UR15, !P0 ;  /* 0x0000000f2b007c0c */ /* 0x000fc4000c781270 */
[----:B------:R-:W2:Y:S01]  /*129d0*/  LDL.LU R43, [R1+0x424] ;  /* 0x00042400012b7983 */ /* 0x000ea20000300800 */
[-C--:B------:R-:W-:Y:S01]  /*129e0*/  LEA.HI.X.SX32 R3, R35, R34.reuse, 0x1, P3 ;  /* 0x0000002223037211 */ /* 0x080fe200018f0eff */
[----:B-----5:R-:W-:Y:S02]  /*129f0*/  IMAD R37, R42, UR5, RZ ;  /* 0x000000052a257c24 */ /* 0x020fe4000f8e02ff */
[----:B------:R-:W3:Y:S01]  /*12a00*/  LDL.LU R39, [R1+0x420] ;  /* 0x0004200001277983 */ /* 0x000ee20000300800 */
[----:B------:R-:W-:Y:S01]  /*12a10*/  LEA R16, P5, R36, R33, 0x1 ;  /* 0x0000002124107211 */ /* 0x000fe200078a08ff */
[C---:B------:R-:W-:Y:S01]  /*12a20*/  IMAD R0, R41.reuse, UR5, RZ ;  /* 0x0000000529007c24 */ /* 0x040fe2000f8e02ff */
[----:B------:R-:W-:Y:S02]  /*12a30*/  ISETP.LT.AND P2, PT, R42, UR15, !P0 ;  /* 0x0000000f2a007c0c */ /* 0x000fe4000c741270 */
[----:B------:R-:W-:Y:S01]  /*12a40*/  ISETP.LT.AND P3, PT, R41, UR15, !P0 ;  /* 0x0000000f29007c0c */ /* 0x000fe2000c761270 */
[----:B------:R0:W-:Y:S01]  /*12a50*/  @P1 STG.E.U16 desc[UR20][R2.64], R38 ;  /* 0x0000002602001986 */ /* 0x0001e2000c101514 */
[----:B------:R-:W-:-:S02]  /*12a60*/  LEA.HI.X.SX32 R17, R36, R34, 0x1, P5 ;  /* 0x0000002224117211 */ /* 0x000fc400028f0eff */
[-C--:B------:R-:W-:Y:S01]  /*12a70*/  LEA R18, P5, R37, R33.reuse, 0x1 ;  /* 0x0000002125127211 */ /* 0x080fe200078a08ff */
[----:B------:R-:W4:Y:S01]  /*12a80*/  LDL.LU R42, [R1+0x41c] ;  /* 0x00041c00012a7983 */ /* 0x000f220000300800 */
[----:B------:R-:W-:Y:S02]  /*12a90*/  PRMT R36, R13, 0x7632, R36 ;  /* 0x000076320d247816 */ /* 0x000fe40000000024 */
[-C--:B------:R-:W-:Y:S02]  /*12aa0*/  LEA.HI.X.SX32 R19, R37, R34.reuse, 0x1, P5 ;  /* 0x0000002225137211 */ /* 0x080fe400028f0eff */
[C---:B0-----:R-:W-:Y:S01]  /*12ab0*/  LEA R2, P1, R0.reuse, R33, 0x1 ;  /* 0x0000002100027211 */ /* 0x041fe200078208ff */
[----:B------:R-:W-:Y:S03]  /*12ac0*/  @P4 STG.E.U16 desc[UR20][R16.64], R13 ;  /* 0x0000000d10004986 */ /* 0x000fe6000c101514 */
[----:B------:R-:W-:Y:S01]  /*12ad0*/  LEA.HI.X.SX32 R3, R0, R34, 0x1, P1 ;  /* 0x0000002200037211 */ /* 0x000fe200008f0eff */
[----:B------:R0:W-:Y:S01]  /*12ae0*/  @P2 STG.E.U16 desc[UR20][R18.64], R36 ;  /* 0x0000002412002986 */ /* 0x0001e2000c101514 */
[----:B------:R-:W-:-:S03]  /*12af0*/  IMAD R35, R40, UR5, RZ ;  /* 0x0000000528237c24 */ /* 0x000fc6000f8e02ff */
[----:B------:R1:W-:Y:S01]  /*12b00*/  @P3 STG.E.U16 desc[UR20][R2.64], R14 ;  /* 0x0000000e02003986 */ /* 0x0003e2000c101514 */
[----:B------:R-:W-:-:S03]  /*12b10*/  ISETP.LT.AND P3, PT, R40, UR15, !P0 ;  /* 0x0000000f28007c0c */ /* 0x000fc6000c761270 */
[----:B------:R-:W5:Y:S04]  /*12b20*/  LDL.LU R41, [R1+0x418] ;  /* 0x0004180001297983 */ /* 0x000f680000300800 */
[----:B------:R-:W5:Y:S04]  /*12b30*/  LDL.LU R40, [R1+0x414] ;  /* 0x0004140001287983 */ /* 0x000f680000300800 */
[----:B0-----:R-:W5:Y:S01]  /*12b40*/  LDL.LU R36, [R1+0x410] ;  /* 0x0004100001247983 */ /* 0x001f620000300800 */
[C---:B------:R-:W-:Y:S01]  /*12b50*/  IMAD R0, R44.reuse, UR5, RZ ;  /* 0x000000052c007c24 */ /* 0x040fe2000f8e02ff */
[----:B------:R-:W-:-:S04]  /*12b60*/  ISETP.LT.AND P2, PT, R44, UR15, !P0 ;  /* 0x0000000f2c007c0c */ /* 0x000fc8000c741270 */
[-C--:B-1----:R-:W-:Y:S02]  /*12b70*/  LEA R2, P1, R0, R33.reuse, 0x1 ;  /* 0x0000002100027211 */ /* 0x082fe400078208ff */
[----:B------:R-:W-:Y:S02]  /*12b80*/  PRMT R19, R14, 0x7632, R19 ;  /* 0x000076320e137816 */ /* 0x000fe40000000013 */
[----:B------:R-:W-:Y:S02]  /*12b90*/  LEA.HI.X.SX32 R3, R0, R34, 0x1, P1 ;  /* 0x0000002200037211 */ /* 0x000fe400008f0eff */
[----:B------:R-:W-:-:S03]  /*12ba0*/  LEA R12, P5, R35, R33, 0x1 ;  /* 0x00000021230c7211 */ /* 0x000fc600078a08ff */
[----:B------:R0:W-:Y:S01]  /*12bb0*/  @P2 STG.E.U16 desc[UR20][R2.64], R19 ;  /* 0x0000001302002986 */ /* 0x0001e2000c101514 */
[----:B------:R-:W-:Y:S02]  /*12bc0*/  LEA.HI.X.SX32 R13, R35, R34, 0x1, P5 ;  /* 0x00000022230d7211 */ /* 0x000fe400028f0eff */
[----:B------:R-:W-:-:S03]  /*12bd0*/  PRMT R14, R15, 0x7632, R14 ;  /* 0x000076320f0e7816 */ /* 0x000fc6000000000e */
[----:B------:R-:W-:Y:S01]  /*12be0*/  @P3 STG.E.U16 desc[UR20][R12.64], R15 ;  /* 0x0000000f0c003986 */ /* 0x000fe2000c101514 */
[C---:B--2---:R-:W-:Y:S01]  /*12bf0*/  IMAD R17, R43.reuse, UR5, RZ ;  /* 0x000000052b117c24 */ /* 0x044fe2000f8e02ff */
[----:B------:R-:W-:Y:S02]  /*12c00*/  ISETP.LT.AND P4, PT, R43, UR15, !P0 ;  /* 0x0000000f2b007c0c */ /* 0x000fe4000c781270 */
[C---:B---3--:R-:W-:Y:S01]  /*12c10*/  ISETP.LT.AND P1, PT, R39.reuse, UR15, !P0 ;  /* 0x0000000f27007c0c */ /* 0x048fe2000c721270 */
[----:B------:R-:W-:Y:S02]  /*12c20*/  IMAD R0, R39, UR5, RZ ;  /* 0x0000000527007c24 */ /* 0x000fe4000f8e02ff */
[----:B------:R-:W2:Y:S01]  /*12c30*/  LDL.LU R39, [R1+0x40c] ;  /* 0x00040c0001277983 */ /* 0x000ea20000300800 */
[CC--:B------:R-:W-:Y:S02]  /*12c40*/  LEA R16, P6, R17.reuse, R33.reuse, 0x1 ;  /* 0x0000002111107211 */ /* 0x0c0fe400078c08ff */
[----:B0-----:R-:W-:Y:S01]  /*12c50*/  LEA R2, P2, R0, R33, 0x1 ;  /* 0x0000002100027211 */ /* 0x001fe200078408ff */
[----:B------:R-:W3:Y:S01]  /*12c60*/  LDL.LU R38, [R1+0x408] ;  /* 0x0004080001267983 */ /* 0x000ee20000300800 */
[----:B------:R-:W-:-:S03]  /*12c70*/  LEA.HI.X.SX32 R17, R17, R34, 0x1, P6 ;  /* 0x0000002211117211 */ /* 0x000fc600030f0eff */
[----:B------:R-:W3:Y:S01]  /*12c80*/  LDL.LU R19, [R1+0x404] ;  /* 0x0004040001137983 */ /* 0x000ee20000300800 */
[----:B------:R-:W-:Y:S01]  /*12c90*/  LEA.HI.X.SX32 R3, R0, R34, 0x1, P2 ;  /* 0x0000002200037211 */ /* 0x000fe200010f0eff */
[----:B----4-:R-:W-:Y:S02]  /*12ca0*/  IMAD R0, R42, UR5, RZ ;  /* 0x000000052a007c24 */ /* 0x010fe4000f8e02ff */
[----:B------:R-:W4:Y:S04]  /*12cb0*/  LDL.LU R37, [R1+0x400] ;  /* 0x0004000001257983 */ /* 0x000f280000300800 */
[----:B------:R-:W-:Y:S04]  /*12cc0*/  @P4 STG.E.U16 desc[UR20][R16.64], R14 ;  /* 0x0000000e10004986 */ /* 0x000fe8000c101514 */
[----:B------:R0:W-:Y:S02]  /*12cd0*/  @P1 STG.E.U16 desc[UR20][R2.64], R20 ;  /* 0x0000001402001986 */ /* 0x0001e4000c101514 */
[----:B0-----:R-:W-:-:S04]  /*12ce0*/  LEA R2, P1, R0, R33, 0x1 ;  /* 0x0000002100027211 */ /* 0x001fc800078208ff */
[----:B------:R-:W-:Y:S01]  /*12cf0*/  LEA.HI.X.SX32 R3, R0, R34, 0x1, P1 ;  /* 0x0000002200037211 */ /* 0x000fe200008f0eff */
[C---:B-----5:R-:W-:Y:S01]  /*12d00*/  IMAD R0, R36.reuse, UR5, RZ ;  /* 0x0000000524007c24 */ /* 0x060fe2000f8e02ff */
[----:B------:R-:W-:Y:S02]  /*12d10*/  ISETP.LT.AND P1, PT, R36, UR15, !P0 ;  /* 0x0000000f24007c0c */ /* 0x000fe4000c721270 */
[----:B------:R-:W5:Y:S04]  /*12d20*/  LDL.LU R36, [R1+0x3fc] ;  /* 0x0003fc0001247983 */ /* 0x000f680000300800 */
[----:B------:R-:W5:Y:S01]  /*12d30*/  LDL.LU R35, [R1+0x3f8] ;  /* 0x0003f80001237983 */ /* 0x000f620000300800 */
[----:B------:R-:W-:Y:S01]  /*12d40*/  ISETP.LT.AND P2, PT, R42, UR15, !P0 ;  /* 0x0000000f2a007c0c */ /* 0x000fe2000c741270 */
[C---:B------:R-:W-:Y:S01]  /*12d50*/  IMAD R18, R41.reuse, UR5, RZ ;  /* 0x0000000529127c24 */ /* 0x040fe2000f8e02ff */
[----:B------:R-:W-:Y:S01]  /*12d60*/  ISETP.LT.AND P3, PT, R41, UR15, !P0 ;  /* 0x0000000f29007c0c */ /* 0x000fe2000c761270 */
[C---:B------:R-:W-:Y:S01]  /*12d70*/  IMAD R15, R40.reuse, UR5, RZ ;  /* 0x00000005280f7c24 */ /* 0x040fe2000f8e02ff */
[----:B------:R-:W-:-:S02]  /*12d80*/  ISETP.LT.AND P4, PT, R40, UR15, !P0 ;  /* 0x0000000f28007c0c */ /* 0x000fc4000c781270 */
[-C--:B------:R-:W-:Y:S02]  /*12d90*/  LEA R12, P5, R18, R33.reuse, 0x1 ;  /* 0x00000021120c7211 */ /* 0x080fe400078a08ff */
[CC--:B------:R-:W-:Y:S02]  /*12da0*/  LEA R14, P6, R15.reuse, R33.reuse, 0x1 ;  /* 0x000000210f0e7211 */ /* 0x0c0fe400078c08ff */
[----:B------:R-:W-:Y:S02]  /*12db0*/  PRMT R17, R20, 0x7632, R17 ;  /* 0x0000763214117816 */ /* 0x000fe40000000011 */
[-C--:B------:R-:W-:Y:S02]  /*12dc0*/  LEA.HI.X.SX32 R13, R18, R34.reuse, 0x1, P5 ;  /* 0x00000022120d7211 */ /* 0x080fe400028f0eff */
[----:B------:R-:W-:Y:S02]  /*12dd0*/  LEA.HI.X.SX32 R15, R15, R34, 0x1, P6 ;  /* 0x000000220f0f7211 */ /* 0x000fe400030f0eff */
[----:B------:R-:W-:Y:S01]  /*12de0*/  PRMT R20, R21, 0x7632, R20 ;  /* 0x0000763215147816 */ /* 0x000fe20000000014 */
[----:B------:R-:W-:Y:S04]  /*12df0*/  @P2 STG.E.U16 desc[UR20][R2.64], R17 ;  /* 0x0000001102002986 */ /* 0x000fe8000c101514 */
[----:B------:R0:W-:Y:S04]  /*12e00*/  @P3 STG.E.U16 desc[UR20][R12.64], R21 ;  /* 0x000000150c003986 */ /* 0x0001e8000c101514 */
[----:B------:R1:W-:Y:S04]  /*12e10*/  @P4 STG.E.U16 desc[UR20][R14.64], R20 ;  /* 0x000000140e004986 */ /* 0x0003e8000c101514 */
[----:B0-----:R-:W5:Y:S04]  /*12e20*/  LDL.LU R21, [R1+0x3f4] ;  /* 0x0003f40001157983 */ /* 0x001f680000300800 */
[----:B-1----:R-:W5:Y:S01]  /*12e30*/  LDL.LU R20, [R1+0x3f0] ;  /* 0x0003f00001147983 */ /* 0x002f620000300800 */
[----:B------:R-:W-:-:S03]  /*12e40*/  LEA R2, P2, R0, R33, 0x1 ;  /* 0x0000002100027211 */ /* 0x000fc600078408ff */
[----:B------:R-:W5:Y:S01]  /*12e50*/  LDL.LU R40, [R1+0x488] ;  /* 0x0004880001287983 */ /* 0x000f620000300800 */
[----:B------:R-:W-:-:S05]  /*12e60*/  LEA.HI.X.SX32 R3, R0, R34, 0x1, P2 ;  /* 0x0000002200037211 */ /* 0x000fca00010f0eff */
[----:B------:R0:W-:Y:S02]  /*12e70*/  @P1 STG.E.U16 desc[UR20][R2.64], R22 ;  /* 0x0000001602001986 */ /* 0x0001e4000c101514 */
[----:B0-----:R-:W-:Y:S01]  /*12e80*/  PRMT R3, R22, 0x7632, R3 ;  /* 0x0000763216037816 */ /* 0x001fe20000000003 */
[C---:B--2---:R-:W-:Y:S01]  /*12e90*/  IMAD R0, R39.reuse, UR5, RZ ;  /* 0x0000000527007c24 */ /* 0x044fe2000f8e02ff */
[----:B------:R-:W-:Y:S02]  /*12ea0*/  ISETP.LT.AND P2, PT, R39, UR15, !P0 ;  /* 0x0000000f27007c0c */ /* 0x000fe4000c741270 */
[----:B------:R-:W2:Y:S01]  /*12eb0*/  LDL.LU R39, [R1+0x484] ;  /* 0x0004840001277983 */ /* 0x000ea20000300800 */
[----:B---3--:R-:W-:Y:S01]  /*12ec0*/  IMAD R18, R38, UR5, RZ ;  /* 0x0000000526127c24 */ /* 0x008fe2000f8e02ff */
[----:B------:R-:W-:Y:S02]  /*12ed0*/  LEA R16, P1, R0, R33, 0x1 ;  /* 0x0000002100107211 */ /* 0x000fe400078208ff */
[----:B------:R-:W-:-:S02]  /*12ee0*/  ISETP.LT.AND P3, PT, R38, UR15, !P0 ;  /* 0x0000000f26007c0c */ /* 0x000fc4000c761270 */
[C---:B------:R-:W-:Y:S01]  /*12ef0*/  ISETP.LT.AND P4, PT, R19.reuse, UR15, !P0 ;  /* 0x0000000f13007c0c */ /* 0x040fe2000c781270 */
[----:B------:R-:W-:Y:S01]  /*12f00*/  IMAD R19, R19, UR5, RZ ;  /* 0x0000000513137c24 */ /* 0x000fe2000f8e02ff */
[-C--:B------:R-:W-:Y:S01]  /*12f10*/  LEA.HI.X.SX32 R17, R0, R34.reuse, 0x1, P1 ;  /* 0x0000002200117211 */ /* 0x080fe200008f0eff */
[----:B----4-:R-:W-:Y:S01]  /*12f20*/  IMAD R0, R37, UR5, RZ ;  /* 0x0000000525007c24 */ /* 0x010fe2000f8e02ff */
[CC--:B------:R-:W-:Y:S02]  /*12f30*/  LEA R12, P5, R18.reuse, R33.reuse, 0x1 ;  /* 0x00000021120c7211 */ /* 0x0c0fe400078a08ff */
[-C--:B------:R-:W-:Y:S01]  /*12f40*/  LEA R2, P6, R19, R33.reuse, 0x1 ;  /* 0x0000002113027211 */ /* 0x080fe200078c08ff */
[----:B------:R0:W-:Y:S01]  /*12f50*/  @P2 STG.E.U16 desc[UR20][R16.64], R3 ;  /* 0x0000000310002986 */ /* 0x0001e2000c101514 */
[----:B------:R-:W-:Y:S02]  /*12f60*/  LEA.HI.X.SX32 R13, R18, R34, 0x1, P5 ;  /* 0x00000022120d7211 */ /* 0x000fe400028f0eff */
[----:B------:R-:W-:-:S03]  /*12f70*/  LEA R14, P2, R0, R33, 0x1 ;  /* 0x00000021000e7211 */ /* 0x000fc600078408ff */
[----:B------:R-:W-:Y:S01]  /*12f80*/  @P3 STG.E.U16 desc[UR20][R12.64], R23 ;  /* 0x000000170c003986 */ /* 0x000fe2000c101514 */
[-C--:B------:R-:W-:Y:S02]  /*12f90*/  LEA.HI.X.SX32 R15, R0, R34.reuse, 0x1, P2 ;  /* 0x00000022000f7211 */ /* 0x080fe400010f0eff */
[----:B0-----:R-:W-:Y:S02]  /*12fa0*/  LEA.HI.X.SX32 R3, R19, R34, 0x1, P6 ;  /* 0x0000002213037211 */ /* 0x001fe400030f0eff */
[----:B------:R-:W-:-:S05]  /*12fb0*/  PRMT R17, R23, 0x7632, R17 ;  /* 0x0000763217117816 */ /* 0x000fca0000000011 */
[----:B------:R0:W-:Y:S01]  /*12fc0*/  @P4 STG.E.U16 desc[UR20][R2.64], R17 ;  /* 0x0000001102004986 */ /* 0x0001e2000c101514 */
[C---:B-----5:R-:W-:Y:S01]  /*12fd0*/  ISETP.LT.AND P2, PT, R36.reuse, UR15, !P0 ;  /* 0x0000000f24007c0c */ /* 0x060fe2000c741270 */
[----:B------:R-:W-:Y:S02]  /*12fe0*/  IMAD R0, R36, UR5, RZ ;  /* 0x0000000524007c24 */ /* 0x000fe4000f8e02ff */
[----:B------:R-:W3:Y:S01]  /*12ff0*/  LDL.LU R36, [R1+0x480] ;  /* 0x0004800001247983 */ /* 0x000ee20000300800 */
[C---:B------:R-:W-:Y:S01]  /*13000*/  ISETP.LT.AND P4, PT, R35.reuse, UR15, !P0 ;  /* 0x0000000f23007c0c */ /* 0x040fe2000c781270 */
[----:B------:R-:W-:Y:S02]  /*13010*/  IMAD R19, R35, UR5, RZ ;  /* 0x0000000523137c24 */ /* 0x000fe4000f8e02ff */
[----:B------:R-:W4:Y:S01]  /*13020*/  LDL.LU R35, [R1+0x47c] ;  /* 0x00047c0001237983 */ /* 0x000f220000300800 */
[----:B------:R-:W-:Y:S02]  /*13030*/  ISETP.LT.AND P1, PT, R37, UR15, !P0 ;  /* 0x0000000f25007c0c */ /* 0x000fe4000c721270 */
[----:B------:R-:W-:Y:S01]  /*13040*/  LEA R16, P6, R0, R33, 0x1 ;  /* 0x0000002100107211 */ /* 0x000fe200078c08ff */
[----:B------:R-:W5:Y:S01]  /*13050*/  LDL.LU R38, [R1+0x478] ;  /* 0x0004780001267983 */ /* 0x000f620000300800 */
[----:B------:R-:W-:-:S02]  /*13060*/  PRMT R22, R4, 0x7632, R22 ;  /* 0x0000763204167816 */ /* 0x000fc40000000016 */
[----:B0-----:R-:W-:Y:S01]  /*13070*/  LEA.HI.X.SX32 R17, R0, R34, 0x1, P6 ;  /* 0x0000002200117211 */ /* 0x001fe200030f0eff */
[----:B------:R-:W5:Y:S01]  /*13080*/  LDL.LU R37, [R1+0x474] ;  /* 0x0004740001257983 */ /* 0x000f620000300800 */
[----:B------:R-:W-:-:S03]  /*13090*/  LEA R2, P5, R19, R33, 0x1 ;  /* 0x0000002113027211 */ /* 0x000fc600078a08ff */
[----:B------:R-:W5:Y:S04]  /*130a0*/  LDL.LU R23, [R1+0x470] ;  /* 0x0004700001177983 */ /* 0x000f680000300800 */
[----:B------:R0:W-:Y:S01]  /*130b0*/  @P1 STG.E.U16 desc[UR20][R14.64], R4 ;  /* 0x000000040e001986 */ /* 0x0001e2000c101514 */
[----:B------:R-:W-:-:S03]  /*130c0*/  LEA.HI.X.SX32 R3, R19, R34, 0x1, P5 ;  /* 0x0000002213037211 */ /* 0x000fc600028f0eff */
[----:B------:R-:W-:Y:S04]  /*130d0*/  @P2 STG.E.U16 desc[UR20][R16.64], R22 ;  /* 0x0000001610002986 */ /* 0x000fe8000c101514 */
[----:B------:R-:W1:Y:S01]  /*130e0*/  LDS.128 R12, [R32+UR10] ;  /* 0x0000000a200c7984 */ /* 0x000e620008000c00 */
[C---:B------:R-:W-:Y:S01]  /*130f0*/  ISETP.LT.AND P3, PT, R21.reuse, UR15, !P0 ;  /* 0x0000000f15007c0c */ /* 0x040fe2000c761270 */
[----:B------:R-:W-:Y:S02]  /*13100*/  IMAD R21, R21, UR5, RZ ;  /* 0x0000000515157c24 */ /* 0x000fe4000f8e02ff */
[C---:B------:R-:W-:Y:S01]  /*13110*/  IMAD R0, R20.reuse, UR5, RZ ;  /* 0x0000000514007c24 */ /* 0x040fe2000f8e02ff */
[----:B------:R-:W-:Y:S02]  /*13120*/  ISETP.LT.AND P1, PT, R20, UR15, !P0 ;  /* 0x0000000f14007c0c */ /* 0x000fe4000c721270 */
[----:B------:R-:W-:-:S02]  /*13130*/  LEA R18, P6, R21, R33, 0x1 ;  /* 0x0000002115127211 */ /* 0x000fc400078c08ff */
[C---:B------:R-:W-:Y:S02]  /*13140*/  LEA R20, P2, R0.reuse, R33, 0x1 ;  /* 0x0000002100147211 */ /* 0x040fe400078408ff */
[-C--:B------:R-:W-:Y:S02]  /*13150*/  LEA.HI.X.SX32 R19, R21, R34.reuse, 0x1, P6 ;  /* 0x0000002215137211 */ /* 0x080fe400030f0eff */
[----:B0-----:R-:W-:Y:S02]  /*13160*/  PRMT R4, R5, 0x7632, R4 ;  /* 0x0000763205047816 */ /* 0x001fe40000000004 */
[----:B------:R-:W-:Y:S01]  /*13170*/  LEA.HI.X.SX32 R21, R0, R34, 0x1, P2 ;  /* 0x0000002200157211 */ /* 0x000fe200010f0eff */
[----:B------:R-:W-:Y:S04]  /*13180*/  @P4 STG.E.U16 desc[UR20][R2.64], R5 ;  /* 0x0000000502004986 */ /* 0x000fe8000c101514 */
[----:B------:R-:W-:Y:S04]  /*13190*/  @P3 STG.E.U16 desc[UR20][R18.64], R4 ;  /* 0x0000000412003986 */ /* 0x000fe8000c101514 */
[----:B------:R0:W-:Y:S01]  /*131a0*/  @P1 STG.E.U16 desc[UR20][R20.64], R6 ;  /* 0x0000000614001986 */ /* 0x0001e2000c101514 */
[C---:B------:R-:W-:Y:S01]  /*131b0*/  IMAD R0, R40.reuse, UR5, RZ ;  /* 0x0000000528007c24 */ /* 0x040fe2000f8e02ff */
[----:B------:R-:W-:-:S02]  /*131c0*/  ISETP.LT.AND P2, PT, R40, UR15, !P0 ;  /* 0x0000000f28007c0c */ /* 0x000fc4000c741270 */
[----:B0-----:R-:W5:Y:S02]  /*131d0*/  LDL.LU R20, [R1+0x46c] ;  /* 0x00046c0001147983 */ /* 0x001f640000300800 */
[----:B------:R-:W-:Y:S02]  /*131e0*/  LEA R16, P1, R0, R33, 0x1 ;  /* 0x0000002100107211 */ /* 0x000fe400078208ff */
[----:B------:R-:W-:Y:S02]  /*131f0*/  PRMT R19, R6, 0x7632, R19 ;  /* 0x0000763206137816 */ /* 0x000fe40000000013 */
[----:B------:R-:W-:-:S05]  /*13200*/  LEA.HI.X.SX32 R17, R0, R34, 0x1, P1 ;  /* 0x0000002200117211 */ /* 0x000fca00008f0eff */
[----:B------:R0:W-:Y:S02]  /*13210*/  @P2 STG.E.U16 desc[UR20][R16.64], R19 ;  /* 0x0000001310002986 */ /* 0x0001e4000c101514 */
[----:B0-----:R-:W-:Y:S01]  /*13220*/  PRMT R17, R7, 0x7632, R17 ;  /* 0x0000763207117816 */ /* 0x001fe20000000011 */
[C---:B--2---:R-:W-:Y:S01]  /*13230*/  IMAD R22, R39.reuse, UR5, RZ ;  /* 0x0000000527167c24 */ /* 0x044fe2000f8e02ff */
[----:B------:R-:W-:-:S04]  /*13240*/  ISETP.LT.AND P3, PT, R39, UR15, !P0 ;  /* 0x0000000f27007c0c */ /* 0x000fc8000c761270 */
[----:B------:R-:W-:-:S04]  /*13250*/  LEA R2, P5, R22, R33, 0x1 ;  /* 0x0000002116027211 */ /* 0x000fc800078a08ff */
[----:B------:R-:W-:-:S05]  /*13260*/  LEA.HI.X.SX32 R3, R22, R34, 0x1, P5 ;  /* 0x0000002216037211 */ /* 0x000fca00028f0eff */
[----:B------:R-:W-:Y:S01]  /*13270*/  @P3 STG.E.U16 desc[UR20][R2.64], R7 ;  /* 0x0000000702003986 */ /* 0x000fe2000c101514 */
[C---:B---3--:R-:W-:Y:S01]  /*13280*/  IMAD R5, R36.reuse, UR5, RZ ;  /* 0x0000000524057c24 */ /* 0x048fe2000f8e02ff */
[----:B------:R-:W-:Y:S02]  /*13290*/  ISETP.LT.AND P4, PT, R36, UR15, !P0 ;  /* 0x0000000f24007c0c */ /* 0x000fe4000c781270 */
[----:B------:R-:W2:Y:S01]  /*132a0*/  LDL.LU R36, [R1+0x468] ;  /* 0x0004680001247983 */ /* 0x000ea20000300800 */
[C---:B----4-:R-:W-:Y:S01]  /*132b0*/  IMAD R0, R35.reuse, UR5, RZ ;  /* 0x0000000523007c24 */ /* 0x050fe2000f8e02ff */
[----:B------:R-:W-:Y:S02]  /*132c0*/  ISETP.LT.AND P1, PT, R35, UR15, !P0 ;  /* 0x0000000f23007c0c */ /* 0x000fe4000c721270 */
[-C--:B------:R-:W-:Y:S01]  /*132d0*/  LEA R4, P6, R5, R33.reuse, 0x1 ;  /* 0x0000002105047211 */ /* 0x080fe200078c08ff */
[----:B------:R-:W3:Y:S01]  /*132e0*/  LDL.LU R35, [R1+0x464] ;  /* 0x0004640001237983 */ /* 0x000ee20000300800 */
[----:B------:R-:W-:-:S02]  /*132f0*/  LEA R18, P2, R0, R33, 0x1 ;  /* 0x0000002100127211 */ /* 0x000fc400078408ff */
[-C--:B------:R-:W-:Y:S01]  /*13300*/  LEA.HI.X.SX32 R5, R5, R34.reuse, 0x1, P6 ;  /* 0x0000002205057211 */ /* 0x080fe200030f0eff */
[----:B------:R-:W4:Y:S01]  /*13310*/  LDL.LU R21, [R1+0x460] ;  /* 0x0004600001157983 */ /* 0x000f220000300800 */
[----:B------:R-:W-:-:S03]  /*13320*/  LEA.HI.X.SX32 R19, R0, R34, 0x1, P2 ;  /* 0x0000002200137211 */ /* 0x000fc600010f0eff */
[----:B------:R-:W-:Y:S04]  /*13330*/  @P4 STG.E.U16 desc[UR20][R4.64], R17 ;  /* 0x0000001104004986 */ /* 0x000fe8000c101514 */
[----:B-1----:R0:W-:Y:S04]  /*13340*/  @P1 STG.E.U16 desc[UR20][R18.64], R12 ;  /* 0x0000000c12001986 */ /* 0x0021e8000c101514 */
[----:B0-----:R-:W3:Y:S01]  /*13350*/  LDL.LU R18, [R1+0x45c] ;  /* 0x00045c0001127983 */ /* 0x001ee20000300800 */
[----:B-----5:R-:W-:-:S05]  /*13360*/  IMAD R0, R38, UR5, RZ ;  /* 0x0000000526007c24 */ /* 0x020fca000f8e02ff */
[----:B------:R-:W-:-:S04]  /*13370*/  LEA R16, P1, R0, R33, 0x1 ;  /* 0x0000002100107211 */ /* 0x000fc800078208ff */
[----:B------:R-:W-:Y:S02]  /*13380*/  LEA.HI.X.SX32 R17, R0, R34, 0x1, P1 ;  /* 0x0000002200117211 */ /* 0x000fe400008f0eff */
[----:B------:R-:W-:Y:S01]  /*13390*/  ISETP.LT.AND P2, PT, R38, UR15, !P0 ;  /* 0x0000000f26007c0c */ /* 0x000fe2000c741270 */
[C---:B------:R-:W-:Y:S01]  /*133a0*/  IMAD R6, R37.reuse, UR5, RZ ;  /* 0x0000000525067c24 */ /* 0x040fe2000f8e02ff */
[----:B------:R-:W-:Y:S01]  /*133b0*/  ISETP.LT.AND P3, PT, R37, UR15, !P0 ;  /* 0x0000000f25007c0c */ /* 0x000fe2000c761270 */
[C---:B------:R-:W-:Y:S01]  /*133c0*/  IMAD R7, R23.reuse, UR5, RZ ;  /* 0x0000000517077c24 */ /* 0x040fe2000f8e02ff */
[----:B------:R-:W-:Y:S02]  /*133d0*/  PRMT R5, R12, 0x7632, R5 ;  /* 0x000076320c057816 */ /* 0x000fe40000000005 */
[----:B------:R-:W-:Y:S02]  /*133e0*/  ISETP.LT.AND P4, PT, R23, UR15, !P0 ;  /* 0x0000000f17007c0c */ /* 0x000fe4000c781270 */
[----:B------:R-:W-:-:S02]  /*133f0*/  LEA R2, P5, R6, R33, 0x1 ;  /* 0x0000002106027211 */ /* 0x000fc400078a08ff */
[-C--:B------:R-:W-:Y:S02]  /*13400*/  LEA R4, P6, R7, R33.reuse, 0x1 ;  /* 0x0000002107047211 */ /* 0x080fe400078c08ff */
[----:B------:R-:W-:Y:S02]  /*13410*/  LEA.HI.X.SX32 R3, R6, R34, 0x1, P5 ;  /* 0x0000002206037211 */ /* 0x000fe400028f0eff */
[C---:B------:R-:W-:Y:S01]  /*13420*/  ISETP.LT.AND P1, PT, R20.reuse, UR15, !P0 ;  /* 0x0000000f14007c0c */ /* 0x040fe2000c721270 */
[----:B------:R-:W-:Y:S02]  /*13430*/  IMAD R0, R20, UR5, RZ ;  /* 0x0000000514007c24 */ /* 0x000fe4000f8e02ff */
[----:B------:R-:W5:Y:S04]  /*13440*/  LDL.LU R20, [R1+0x458] ;  /* 0x0004580001147983 */ /* 0x000f680000300800 */
[----:B------:R0:W-:Y:S01]  /*13450*/  @P2 STG.E.U16 desc[UR20][R16.64], R5 ;  /* 0x0000000510002986 */ /* 0x0001e2000c101514 */
[----:B------:R-:W-:-:S03]  /*13460*/  LEA R6, P2, R0, R33, 0x1 ;  /* 0x0000002100067211 */ /* 0x000fc600078408ff */
[----:B------:R-:W5:Y:S04]  /*13470*/  LDL.LU R23, [R1+0x454] ;  /* 0x0004540001177983 */ /* 0x000f680000300800 */
[----:B------:R-:W5:Y:S01]  /*13480*/  LDL.LU R22, [R1+0x450] ;  /* 0x0004500001167983 */ /* 0x000f620000300800 */
[----:B0-----:R-:W-:-:S03]  /*13490*/  LEA.HI.X.SX32 R5, R7, R34, 0x1, P6 ;  /* 0x0000002207057211 */ /* 0x001fc600030f0eff */
[----:B------:R-:W5:Y:S01]  /*134a0*/  LDL.LU R19, [R1+0x44c] ;  /* 0x00044c0001137983 */ /* 0x000f620000300800 */
[----:B------:R-:W-:Y:S02]  /*134b0*/  PRMT R17, R13, 0x7632, R17 ;  /* 0x000076320d117816 */ /* 0x000fe40000000011 */
[----:B------:R-:W-:Y:S01]  /*134c0*/  LEA.HI.X.SX32 R7, R0, R34, 0x1, P2 ;  /* 0x0000002200077211 */ /* 0x000fe200010f0eff */
[----:B------:R0:W-:Y:S04]  /*134d0*/  @P3 STG.E.U16 desc[UR20][R2.64], R13 ;  /* 0x0000000d02003986 */ /* 0x0001e8000c101514 */
[----:B------:R1:W-:Y:S04]  /*134e0*/  @P4 STG.E.U16 desc[UR20][R4.64], R17 ;  /* 0x0000001104004986 */ /* 0x0003e8000c101514 */
[----:B------:R0:W-:Y:S01]  /*134f0*/  @P1 STG.E.U16 desc[UR20][R6.64], R14 ;  /* 0x0000000e06001986 */ /* 0x0001e2000c101514 */
[----:B--2---:R-:W-:-:S05]  /*13500*/  IMAD R0, R36, UR5, RZ ;  /* 0x0000000524007c24 */ /* 0x004fca000f8e02ff */
[C---:B------:R-:W-:Y:S02]  /*13510*/  LEA R16, P1, R0.reuse, R33, 0x1 ;  /* 0x0000002100107211 */ /* 0x040fe400078208ff */
[C---:B----4-:R-:W-:Y:S01]  /*13520*/  ISETP.LT.AND P4, PT, R21.reuse, UR15, !P0 ;  /* 0x0000000f15007c0c */ /* 0x050fe2000c781270 */
[----:B0-----:R-:W-:Y:S01]  /*13530*/  IMAD R13, R21, UR5, RZ ;  /* 0x00000005150d7c24 */ /* 0x001fe2000f8e02ff */
[----:B-1----:R-:W-:Y:S01]  /*13540*/  LEA.HI.X.SX32 R17, R0, R34, 0x1, P1 ;  /* 0x0000002200117211 */ /* 0x002fe200008f0eff */
[----:B------:R-:W2:Y:S01]  /*13550*/  LDL.LU R21, [R1+0x448] ;  /* 0x0004480001157983 */ /* 0x000ea20000300800 */
[C---:B---3--:R-:W-:Y:S01]  /*13560*/  ISETP.LT.AND P1, PT, R18.reuse, UR15, !P0 ;  /* 0x0000000f12007c0c */ /* 0x048fe2000c721270 */
[----:B------:R-:W-:Y:S02]  /*13570*/  IMAD R0, R18, UR5, RZ ;  /* 0x0000000512007c24 */ /* 0x000fe4000f8e02ff */
[----:B------:R-:W3:Y:S01]  /*13580*/  LDL.LU R18, [R1+0x444] ;  /* 0x0004440001127983 */ /* 0x000ee20000300800 */
[----:B------:R-:W-:-:S02]  /*13590*/  ISETP.LT.AND P2, PT, R36, UR15, !P0 ;  /* 0x0000000f24007c0c */ /* 0x000fc4000c741270 */
[----:B------:R-:W-:Y:S01]  /*135a0*/  PRMT R5, R14, 0x7632, R5 ;  /* 0x000076320e057816 */ /* 0x000fe20000000005 */
[C---:B------:R-:W-:Y:S01]  /*135b0*/  IMAD R12, R35.reuse, UR5, RZ ;  /* 0x00000005230c7c24 */ /* 0x040fe2000f8e02ff */
[----:B------:R-:W-:-:S09]  /*135c0*/  ISETP.LT.AND P3, PT, R35, UR15, !P0 ;  /* 0x0000000f23007c0c */ /* 0x000fd2000c761270 */
[----:B------:R0:W-:Y:S01]  /*135d0*/  @P2 STG.E.U16 desc[UR20][R16.64], R5 ;  /* 0x0000000510002986 */ /* 0x0001e2000c101514 */
[----:B------:R-:W-:-:S04]  /*135e0*/  LEA R6, P2, R0, R33, 0x1 ;  /* 0x0000002100067211 */ /* 0x000fc800078408ff */
[-C--:B------:R-:W-:Y:S02]  /*135f0*/  LEA.HI.X.SX32 R7, R0, R34.reuse, 0x1, P2 ;  /* 0x0000002200077211 */ /* 0x080fe400010f0eff */
[CC--:B------:R-:W-:Y:S02]  /*13600*/  LEA R2, P5, R12.reuse, R33.reuse, 0x1 ;  /* 0x000000210c027211 */ /* 0x0c0fe400078a08ff */
[C---:B------:R-:W-:Y:S02]  /*13610*/  LEA R4, P6, R13.reuse, R33, 0x1 ;  /* 0x000000210d047211 */ /* 0x040fe400078c08ff */
[-C--:B------:R-:W-:Y:S02]  /*13620*/  LEA.HI.X.SX32 R3, R12, R34.reuse, 0x1, P5 ;  /* 0x000000220c037211 */ /* 0x080fe400028f0eff */
[----:B0-----:R-:W-:Y:S02]  /*13630*/  LEA.HI.X.SX32 R5, R13, R34, 0x1, P6 ;  /* 0x000000220d057211 */ /* 0x001fe400030f0eff */
[----:B------:R-:W-:-:S02]  /*13640*/  PRMT R13, R15, 0x7632, R13 ;  /* 0x000076320f0d7816 */ /* 0x000fc4000000000d */
[C---:B-----5:R-:W-:Y:S01]  /*13650*/  ISETP.LT.AND P2, PT, R20.reuse, UR15, !P0 ;  /* 0x0000000f14007c0c */ /* 0x060fe2000c741270 */
[----:B------:R-:W-:Y:S02]  /*13660*/  IMAD R0, R20, UR5, RZ ;  /* 0x0000000514007c24 */ /* 0x000fe4000f8e02ff */
[----:B------:R-:W4:Y:S04]  /*13670*/  LDL.LU R20, [R1+0x440] ;  /* 0x0004400001147983 */ /* 0x000f280000300800 */
[----:B------:R-:W5:Y:S04]  /*13680*/  LDL.LU R16, [R1+0x3ec] ;  /* 0x0003ec0001107983 */ /* 0x000f680000300800 */
[----:B------:R0:W-:Y:S04]  /*13690*/  @P3 STG.E.U16 desc[UR20][R2.64], R15 ;  /* 0x0000000f02003986 */ /* 0x0001e8000c101514 */
[----:B------:R1:W-:Y:S01]  /*136a0*/  @P4 STG.E.U16 desc[UR20][R4.64], R13 ;  /* 0x0000000d04004986 */ /* 0x0003e2000c101514 */
[----:B------:R-:W-:-:S03]  /*136b0*/  IMAD R14, R23, UR5, RZ ;  /* 0x00000005170e7c24 */ /* 0x000fc6000f8e02ff */
[----:B------:R2:W-:Y:S01]  /*136c0*/  @P1 STG.E.U16 desc[UR20][R6.64], R24 ;  /* 0x0000001806001986 */ /* 0x0005e2000c101514 */
[-C--:B------:R-:W-:Y:S02]  /*136d0*/  LEA R12, P1, R0, R33.reuse, 0x1 ;  /* 0x00000021000c7211 */ /* 0x080fe400078208ff */
[----:B------:R-:W-:Y:S02]  /*136e0*/  ISETP.LT.AND P3, PT, R23, UR15, !P0 ;  /* 0x0000000f17007c0c */ /* 0x000fe4000c761270 */
[----:B0-----:R-:W-:Y:S02]  /*136f0*/  LEA R2, P5, R14, R33, 0x1 ;  /* 0x000000210e027211 */ /* 0x001fe400078a08ff */
[----:B-1----:R-:W-:Y:S01]  /*13700*/  LEA.HI.X.SX32 R13, R0, R34, 0x1, P1 ;  /* 0x00000022000d7211 */ /* 0x002fe200008f0eff */
[C---:B------:R-:W-:Y:S01]  /*13710*/  IMAD R0, R19.reuse, UR5, RZ ;  /* 0x0000000513007c24 */ /* 0x040fe2000f8e02ff */
[----:B------:R-:W-:Y:S02]  /*13720*/  ISETP.LT.AND P1, PT, R19, UR15, !P0 ;  /* 0x0000000f13007c0c */ /* 0x000fe4000c721270 */
[----:B------:R-:W5:Y:S01]  /*13730*/  LDL.LU R19, [R1+0x3e8] ;  /* 0x0003e80001137983 */ /* 0x000f620000300800 */
[----:B------:R-:W-:-:S03]  /*13740*/  PRMT R5, R24, 0x7632, R5 ;  /* 0x0000763218057816 */ /* 0x000fc60000000005 */
[----:B------:R-:W5:Y:S01]  /*13750*/  LDL.LU R17, [R1+0x3e4] ;  /* 0x0003e40001117983 */ /* 0x000f620000300800 */
[----:B------:R-:W-:-:S03]  /*13760*/  LEA.HI.X.SX32 R3, R14, R34, 0x1, P5 ;  /* 0x000000220e037211 */ /* 0x000fc600028f0eff */
[----:B------:R0:W-:Y:S04]  /*13770*/  @P2 STG.E.U16 desc[UR20][R12.64], R5 ;  /* 0x000000050c002986 */ /* 0x0001e8000c101514 */
[----:B------:R-:W-:Y:S01]  /*13780*/  @P3 STG.E.U16 desc[UR20][R2.64], R25 ;  /* 0x0000001902003986 */ /* 0x000fe2000c101514 */
[C---:B---3--:R-:W-:Y:S01]  /*13790*/  ISETP.LT.AND P3, PT, R18.reuse, UR15, !P0 ;  /* 0x0000000f12007c0c */ /* 0x048fe2000c761270 */
[----:B------:R-:W-:Y:S02]  /*137a0*/  IMAD R14, R18, UR5, RZ ;  /* 0x00000005120e7c24 */ /* 0x000fe4000f8e02ff */
[----:B------:R-:W3:Y:S01]  /*137b0*/  LDL.LU R18, [R1+0x3dc] ;  /* 0x0003dc0001127983 */ /* 0x000ee20000300800 */
[C---:B------:R-:W-:Y:S01]  /*137c0*/  IMAD R15, R22.reuse, UR5, RZ ;  /* 0x00000005160f7c24 */ /* 0x040fe2000f8e02ff */
[----:B------:R-:W-:-:S02]  /*137d0*/  ISETP.LT.AND P4, PT, R22, UR15, !P0 ;  /* 0x0000000f16007c0c */ /* 0x000fc4000c781270 */
[CC--:B--2---:R-:W-:Y:S02]  /*137e0*/  LEA R6, P2, R0.reuse, R33.reuse, 0x1 ;  /* 0x0000002100067211 */ /* 0x0c4fe400078408ff */
[----:B------:R-:W-:Y:S02]  /*137f0*/  LEA R4, P6, R15, R33, 0x1 ;  /* 0x000000210f047211 */ /* 0x000fe400078c08ff */
[----:B0-----:R-:W-:Y:S02]  /*13800*/  PRMT R13, R25, 0x7632, R13 ;  /* 0x00007632190d7816 */ /* 0x001fe4000000000d */
[-C--:B------:R-:W-:Y:S02]  /*13810*/  LEA.HI.X.SX32 R5, R15, R34.reuse, 0x1, P6 ;  /* 0x000000220f057211 */ /* 0x080fe400030f0eff */
[----:B------:R-:W-:Y:S01]  /*13820*/  LEA.HI.X.SX32 R7, R0, R34, 0x1, P2 ;  /* 0x0000002200077211 */ /* 0x000fe200010f0eff */
[C---:B------:R-:W-:Y:S02]  /*13830*/  IMAD R0, R21.reuse, UR5, RZ ;  /* 0x0000000515007c24 */ /* 0x040fe4000f8e02ff */
[----:B------:R0:W-:Y:S01]  /*13840*/  @P4 STG.E.U16 desc[UR20][R4.64], R13 ;  /* 0x0000000d04004986 */ /* 0x0001e2000c101514 */
[----:B------:R-:W-:-:S03]  /*13850*/  ISETP.LT.AND P2, PT, R21, UR15, !P0 ;  /* 0x0000000f15007c0c */ /* 0x000fc6000c741270 */
[----:B------:R1:W-:Y:S01]  /*13860*/  @P1 STG.E.U16 desc[UR20][R6.64], R26 ;  /* 0x0000001a06001986 */ /* 0x0003e2000c101514 */
[----:B------:R-:W-:-:S03]  /*13870*/  LEA R12, P1, R0, R33, 0x1 ;  /* 0x00000021000c7211 */ /* 0x000fc600078208ff */
[----:B------:R-:W2:Y:S01]  /*13880*/  LDL.LU R21, [R1+0x3d8] ;  /* 0x0003d80001157983 */ /* 0x000ea20000300800 */
[----:B0-----:R-:W-:Y:S02]  /*13890*/  LEA.HI.X.SX32 R13, R0, R34, 0x1, P1 ;  /* 0x00000022000d7211 */ /* 0x001fe400008f0eff */
[----:B------:R-:W-:Y:S02]  /*138a0*/  PRMT R5, R26, 0x7632, R5 ;  /* 0x000076321a057816 */ /* 0x000fe40000000005 */
[----:B------:R-:W-:Y:S01]  /*138b0*/  LEA R2, P5, R14, R33, 0x1 ;  /* 0x000000210e027211 */ /* 0x000fe200078a08ff */
[----:B----4-:R-:W-:Y:S01]  /*138c0*/  IMAD R15, R20, UR5, RZ ;  /* 0x00000005140f7c24 */ /* 0x010fe2000f8e02ff */
[C---:B-----5:R-:W-:Y:S01]  /*138d0*/  ISETP.LT.AND P1, PT, R16.reuse, UR15, !P0 ;  /* 0x0000000f10007c0c */ /* 0x060fe2000c721270 */
[----:B------:R-:W-:Y:S02]  /*138e0*/  IMAD R0, R16, UR5, RZ ;  /* 0x0000000510007c24 */ /* 0x000fe4000f8e02ff */
[----:B------:R-:W4:Y:S01]  /*138f0*/  LDL.LU R16, [R1+0x3d0] ;  /* 0x0003d00001107983 */ /* 0x000f220000300800 */
[----:B------:R-:W-:-:S02]  /*13900*/  ISETP.LT.AND P4, PT, R20, UR15, !P0 ;  /* 0x0000000f14007c0c */ /* 0x000fc4000c781270 */
[CC--:B------:R-:W-:Y:S01]  /*13910*/  LEA R4, P6, R15.reuse, R33.reuse, 0x1 ;  /* 0x000000210f047211 */ /* 0x0c0fe200078c08ff */
[----:B------:R0:W-:Y:S01]  /*13920*/  @P2 STG.E.U16 desc[UR20][R12.64], R5 ;  /* 0x000000050c002986 */ /* 0x0001e2000c101514 */
[-C--:B------:R-:W-:Y:S02]  /*13930*/  LEA.HI.X.SX32 R3, R14, R34.reuse, 0x1, P5 ;  /* 0x000000220e037211 */ /* 0x080fe400028f0eff */
[C---:B-1----:R-:W-:Y:S01]  /*13940*/  LEA R6, P2, R0.reuse, R33, 0x1 ;  /* 0x0000002100067211 */ /* 0x042fe200078408ff */
[----:B------:R-:W5:Y:S03]  /*13950*/  LDL.LU R20, [R1+0x3cc] ;  /* 0x0003cc0001147983 */ /* 0x000f660000300800 */
[-C--:B------:R-:W-:Y:S01]  /*13960*/  LEA.HI.X.SX32 R7, R0, R34.reuse, 0x1, P2 ;  /* 0x0000002200077211 */ /* 0x080fe200010f0eff */
[----:B------:R-:W-:Y:S01]  /*13970*/  @P3 STG.E.U16 desc[UR20][R2.64], R27 ;  /* 0x0000001b02003986 */ /* 0x000fe2000c101514 */
[----:B0-----:R-:W-:-:S02]  /*13980*/  LEA.HI.X.SX32 R5, R15, R34, 0x1, P6 ;  /* 0x000000220f057211 */ /* 0x001fc400030f0eff */
[----:B------:R-:W-:Y:S01]  /*13990*/  PRMT R13, R27, 0x7632, R13 ;  /* 0x000076321b0d7816 */ /* 0x000fe2000000000d */
[----:B------:R-:W-:-:S04]  /*139a0*/  IMAD R0, R19, UR5, RZ ;  /* 0x0000000513007c24 */ /* 0x000fc8000f8e02ff */
[----:B------:R0:W-:Y:S01]  /*139b0*/  @P4 STG.E.U16 desc[UR20][R4.64], R13 ;  /* 0x0000000d04004986 */ /* 0x0001e2000c101514 */
[----:B------:R-:W-:Y:S01]  /*139c0*/  ISETP.LT.AND P4, PT, R19, UR15, !P0 ;  /* 0x0000000f13007c0c */ /* 0x000fe2000c781270 */
[C---:B------:R-:W-:Y:S01]  /*139d0*/  IMAD R14, R17.reuse, UR5, RZ ;  /* 0x00000005110e7c24 */ /* 0x040fe2000f8e02ff */
[----:B------:R-:W-:Y:S01]  /*139e0*/  ISETP.LT.AND P3, PT, R17, UR15, !P0 ;  /* 0x0000000f11007c0c */ /* 0x000fe2000c761270 */
[----:B------:R-:W5:Y:S04]  /*139f0*/  LDL.LU R19, [R1+0x3c8] ;  /* 0x0003c80001137983 */ /* 0x000f680000300800 */
[----:B------:R-:W5:Y:S04]  /*13a00*/  LDL.LU R17, [R1+0x3c4] ;  /* 0x0003c40001117983 */ /* 0x000f680000300800 */
[----:B------:R-:W-:Y:S01]  /*13a10*/  @P1 STG.E.U16 desc[UR20][R6.64], R8 ;  /* 0x0000000806001986 */ /* 0x000fe2000c101514 */
[----:B------:R-:W-:-:S04]  /*13a20*/  LEA R12, P1, R0, R33, 0x1 ;  /* 0x00000021000c7211 */ /* 0x000fc800078208ff */
[----:B0-----:R-:W-:Y:S02]  /*13a30*/  LEA.HI.X.SX32 R13, R0, R34, 0x1, P1 ;  /* 0x00000022000d7211 */ /* 0x001fe400008f0eff */
[C---:B---3--:R-:W-:Y:S01]  /*13a40*/  ISETP.LT.AND P2, PT, R18.reuse, UR15, !P0 ;  /* 0x0000000f12007c0c */ /* 0x048fe2000c741270 */
[----:B------:R-:W-:Y:S02]  /*13a50*/  IMAD R0, R18, UR5, RZ ;  /* 0x0000000512007c24 */ /* 0x000fe4000f8e02ff */
[----:B------:R-:W3:Y:S01]  /*13a60*/  LDL.LU R18, [R1+0x3c0] ;  /* 0x0003c00001127983 */ /* 0x000ee20000300800 */
[----:B------:R-:W-:Y:S02]  /*13a70*/  PRMT R5, R8, 0x7632, R5 ;  /* 0x0000763208057816 */ /* 0x000fe40000000005 */
[----:B------:R-:W-:-:S03]  /*13a80*/  LEA R4, P1, R0, R33, 0x1 ;  /* 0x0000002100047211 */ /* 0x000fc600078208ff */
[----:B------:R0:W-:Y:S01]  /*13a90*/  @P4 STG.E.U16 desc[UR20][R12.64], R5 ;  /* 0x000000050c004986 */ /* 0x0001e2000c101514 */
[----:B------:R-:W-:Y:S01]  /*13aa0*/  LEA R2, P6, R14, R33, 0x1 ;  /* 0x000000210e027211 */ /* 0x000fe200078c08ff */
[----:B--2---:R-:W-:Y:S01]  /*13ab0*/  IMAD R15, R21, UR5, RZ ;  /* 0x00000005150f7c24 */ /* 0x004fe2000f8e02ff */
[----:B0-----:R-:W-:-:S04]  /*13ac0*/  LEA.HI.X.SX32 R5, R0, R34, 0x1, P1 ;  /* 0x0000002200057211 */ /* 0x001fc800008f0eff */
[----:B------:R-:W-:-:S04]  /*13ad0*/  LEA R6, P4, R15, R33, 0x1 ;  /* 0x000000210f067211 */ /* 0x000fc800078808ff */
[-C--:B------:R-:W-:Y:S02]  /*13ae0*/  LEA.HI.X.SX32 R7, R15, R34.reuse, 0x1, P4 ;  /* 0x000000220f077211 */ /* 0x080fe400020f0eff */
[----:B------:R-:W-:Y:S02]  /*13af0*/  LEA.HI.X.SX32 R3, R14, R34, 0x1, P6 ;  /* 0x000000220e037211 */ /* 0x000fe400030f0eff */
[----:B------:R-:W-:Y:S02]  /*13b00*/  PRMT R13, R9, 0x7632, R13 ;  /* 0x00007632090d7816 */ /* 0x000fe4000000000d */
[C---:B----4-:R-:W-:Y:S01]  /*13b10*/  ISETP.LT.AND P1, PT, R16.reuse, UR15, !P0 ;  /* 0x0000000f10007c0c */ /* 0x050fe2000c721270 */
[----:B------:R-:W-:Y:S02]  /*13b20*/  IMAD R0, R16, UR5, RZ ;  /* 0x0000000510007c24 */ /* 0x000fe4000f8e02ff */
[----:B------:R-:W2:Y:S04]  /*13b30*/  LDL.LU R16, [R1+0x3bc] ;  /* 0x0003bc0001107983 */ /* 0x000ea80000300800 */
[----:B------:R-:W4:Y:S01]  /*13b40*/  LDL.LU R15, [R1+0x3b8] ;  /* 0x0003b800010f7983 */ /* 0x000f220000300800 */
[----:B------:R-:W-:-:S03]  /*13b50*/  ISETP.LT.AND P5, PT, R21, UR15, !P0 ;  /* 0x0000000f15007c0c */ /* 0x000fc6000c7a1270 */
[----:B------:R-:W-:Y:S04]  /*13b60*/  @P3 STG.E.U16 desc[UR20][R2.64], R9 ;  /* 0x0000000902003986 */ /* 0x000fe8000c101514 */
[----:B------:R0:W-:Y:S01]  /*13b70*/  @P2 STG.E.U16 desc[UR20][R4.64], R13 ;  /* 0x0000000d04002986 */ /* 0x0001e2000c101514 */
[----:B------:R-:W-:-:S03]  /*13b80*/  LEA R12, P2, R0, R33, 0x1 ;  /* 0x00000021000c7211 */ /* 0x000fc600078408ff */
[----:B------:R-:W4:Y:S01]  /*13b90*/  LDL.LU R14, [R1+0x3b4] ;  /* 0x0003b400010e7983 */ /* 0x000f220000300800 */
[----:B0-----:R-:W-:Y:S02]  /*13ba0*/  LEA.HI.X.SX32 R13, R0, R34, 0x1, P2 ;  /* 0x00000022000d7211 */ /* 0x001fe400010f0eff */
[C---:B-----5:R-:W-:Y:S01]  /*13bb0*/  ISETP.LT.AND P2, PT, R17.reuse, UR15, !P0 ;  /* 0x0000000f11007c0c */ /* 0x060fe2000c741270 */
[----:B------:R-:W-:Y:S02]  /*13bc0*/  IMAD R8, R17, UR5, RZ ;  /* 0x0000000511087c24 */ /* 0x000fe4000f8e02ff */
[----:B------:R-:W5:Y:S01]  /*13bd0*/  LDL.LU R17, [R1+0x3b0] ;  /* 0x0003b00001117983 */ /* 0x000f620000300800 */
[----:B------:R-:W-:-:S03]  /*13be0*/  PRMT R5, R10, 0x7632, R5 ;  /* 0x000076320a057816 */ /* 0x000fc60000000005 */
[----:B------:R-:W-:Y:S04]  /*13bf0*/  @P5 STG.E.U16 desc[UR20][R6.64], R10 ;  /* 0x0000000a06005986 */ /* 0x000fe8000c101514 */
[----:B------:R0:W-:Y:S01]  /*13c00*/  @P1 STG.E.U16 desc[UR20][R12.64], R5 ;  /* 0x000000050c001986 */ /* 0x0001e2000c101514 */
[C---:B---3--:R-:W-:Y:S01]  /*13c10*/  ISETP.LT.AND P1, PT, R18.reuse, UR15, !P0 ;  /* 0x0000000f12007c0c */ /* 0x048fe2000c721270 */
[----:B------:R-:W-:Y:S02]  /*13c20*/  IMAD R9, R18, UR5, RZ ;  /* 0x0000000512097c24 */ /* 0x000fe4000f8e02ff */
[----:B------:R-:W3:Y:S01]  /*13c30*/  LDL.LU R18, [R1+0x3ac] ;  /* 0x0003ac0001127983 */ /* 0x000ee20000300800 */
[C---:B------:R-:W-:Y:S01]  /*13c40*/  IMAD R3, R20.reuse, UR5, RZ ;  /* 0x0000000514037c24 */ /* 0x040fe2000f8e02ff */
[----:B------:R-:W-:Y:S01]  /*13c50*/  ISETP.LT.AND P4, PT, R20, UR15, !P0 ;  /* 0x0000000f14007c0c */ /* 0x000fe2000c781270 */
[C---:B------:R-:W-:Y:S01]  /*13c60*/  IMAD R0, R19.reuse, UR5, RZ ;  /* 0x0000000513007c24 */ /* 0x040fe2000f8e02ff */
[----:B------:R-:W-:-:S02]  /*13c70*/  ISETP.LT.AND P3, PT, R19, UR15, !P0 ;  /* 0x0000000f13007c0c */ /* 0x000fc4000c761270 */
[CC--:B------:R-:W-:Y:S02]  /*13c80*/  LEA R2, P5, R3.reuse, R33.reuse, 0x1 ;  /* 0x0000002103027211 */ /* 0x0c0fe400078a08ff */
[CC--:B------:R-:W-:Y:S02]  /*13c90*/  LEA R4, P6, R0.reuse, R33.reuse, 0x1 ;  /* 0x0000002100047211 */ /* 0x0c0fe400078c08ff */
[-C--:B------:R-:W-:Y:S02]  /*13ca0*/  LEA.HI.X.SX32 R3, R3, R34.reuse, 0x1, P5 ;  /* 0x0000002203037211 */ /* 0x080fe400028f0eff */
[-C--:B0-----:R-:W-:Y:S02]  /*13cb0*/  LEA.HI.X.SX32 R5, R0, R34.reuse, 0x1, P6 ;  /* 0x0000002200057211 */ /* 0x081fe400030f0eff */
[----:B------:R-:W-:Y:S02]  /*13cc0*/  PRMT R10, R11, 0x7632, R10 ;  /* 0x000076320b0a7816 */ /* 0x000fe4000000000a */
[CC--:B------:R-:W-:Y:S01]  /*13cd0*/  LEA R6, P5, R8.reuse, R33.reuse, 0x1 ;  /* 0x0000002108067211 */ /* 0x0c0fe200078a08ff */
[----:B------:R0:W-:Y:S03]  /*13ce0*/  @P4 STG.E.U16 desc[UR20][R2.64], R11 ;  /* 0x0000000b02004986 */ /* 0x0001e6000c101514 */
[----:B------:R-:W-:Y:S01]  /*13cf0*/  LEA.HI.X.SX32 R7, R8, R34, 0x1, P5 ;  /* 0x0000002208077211 */ /* 0x000fe200028f0eff */
[----:B------:R1:W-:Y:S01]  /*13d00*/  @P3 STG.E.U16 desc[UR20][R4.64], R10 ;  /* 0x0000000a04003986 */ /* 0x0003e2000c101514 */
[----:B------:R-:W-:-:S04]  /*13d10*/  LEA R8, P3, R9, R33, 0x1 ;  /* 0x0000002109087211 */ /* 0x000fc800078608ff */
[----:B------:R-:W-:Y:S01]  /*13d20*/  LEA.HI.X.SX32 R9, R9, R34, 0x1, P3 ;  /* 0x0000002209097211 */ /* 0x000fe200018f0eff */
[----:B------:R-:W-:Y:S01]  /*13d30*/  @P2 STG.E.U16 desc[UR20][R6.64], R28 ;  /* 0x0000001c06002986 */ /* 0x000fe2000c101514 */
[----:B0-----:R-:W-:-:S03]  /*13d40*/  PRMT R3, R28, 0x7632, R3 ;  /* 0x000076321c037816 */ /* 0x001fc60000000003 */
[----:B------:R-:W0:Y:S01]  /*13d50*/  LDS.128 R4, [R32+UR10+0x1000] ;  /* 0x0010000a20047984 */ /* 0x000e220008000c00 */
[C---:B--2---:R-:W-:Y:S01]  /*13d60*/  ISETP.LT.AND P3, PT, R16.reuse, UR15, !P0 ;  /* 0x0000000f10007c0c */ /* 0x044fe2000c761270 */
[----:B------:R-:W-:Y:S02]  /*13d70*/  IMAD R0, R16, UR5, RZ ;  /* 0x0000000510007c24 */ /* 0x000fe4000f8e02ff */
[----:B------:R-:W2:Y:S01]  /*13d80*/  LDL.LU R16, [R1+0x3a8] ;  /* 0x0003a80001107983 */ /* 0x000ea20000300800 */
[C---:B----4-:R-:W-:Y:S01]  /*13d90*/  ISETP.LT.AND P2, PT, R15.reuse, UR15, !P0 ;  /* 0x0000000f0f007c0c */ /* 0x050fe2000c741270 */
[----:B------:R-:W-:Y:S02]  /*13da0*/  IMAD R13, R15, UR5, RZ ;  /* 0x000000050f0d7c24 */ /* 0x000fe4000f8e02ff */
[----:B------:R-:W4:Y:S04]  /*13db0*/  LDL.LU R15, [R1+0x3a4] ;  /* 0x0003a400010f7983 */ /* 0x000f280000300800 */
[----:B------:R-:W4:Y:S04]  /*13dc0*/  LDL.LU R23, [R1+0x3a0] ;  /* 0x0003a00001177983 */ /* 0x000f280000300800 */
[----:B------:R0:W-:Y:S01]  /*13dd0*/  @P1 STG.E.U16 desc[UR20][R8.64], R3 ;  /* 0x0000000308001986 */ /* 0x0001e2000c101514 */
[----:B------:R-:W-:-:S03]  /*13de0*/  LEA R2, P1, R0, R33, 0x1 ;  /* 0x0000002100027211 */ /* 0x000fc600078208ff */
[----:B------:R-:W4:Y:S01]  /*13df0*/  LDL.LU R22, [R1+0x39c] ;  /* 0x00039c0001167983 */ /* 0x000f220000300800 */
[----:B-1----:R-:W-:-:S03]  /*13e00*/  LEA R10, P5, R13, R33, 0x1 ;  /* 0x000000210d0a7211 */ /* 0x002fc600078a08ff */
[----:B------:R-:W4:Y:S01]  /*13e10*/  LDL.LU R21, [R1+0x398] ;  /* 0x0003980001157983 */ /* 0x000f220000300800 */
[-C--:B0-----:R-:W-:Y:S02]  /*13e20*/  LEA.HI.X.SX32 R3, R0, R34.reuse, 0x1, P1 ;  /* 0x0000002200037211 */ /* 0x081fe400008f0eff */
[C---:B-----5:R-:W-:Y:S01]  /*13e30*/  ISETP.LT.AND P1, PT, R17.reuse, UR15, !P0 ;  /* 0x0000000f11007c0c */ /* 0x060fe2000c721270 */
[----:B------:R-:W-:Y:S02]  /*13e40*/  IMAD R0, R17, UR5, RZ ;  /* 0x0000000511007c24 */ /* 0x000fe4000f8e02ff */
[----:B------:R-:W5:Y:S01]  /*13e50*/  LDL.LU R17, [R1+0x394] ;  /* 0x0003940001117983 */ /* 0x000f620000300800 */
[----:B------:R-:W-:-:S03]  /*13e60*/  LEA.HI.X.SX32 R11, R13, R34, 0x1, P5 ;  /* 0x000000220d0b7211 */ /* 0x000fc600028f0eff */
[----:B------:R-:W5:Y:S01]  /*13e70*/  LDL.LU R20, [R1+0x390] ;  /* 0x0003900001147983 */ /* 0x000f620000300800 */
[----:B------:R-:W-:-:S03]  /*13e80*/  PRMT R9, R29, 0x7632, R9 ;  /* 0x000076321d097816 */ /* 0x000fc60000000009 */
[----:B------:R-:W5:Y:S04]  /*13e90*/  LDL.LU R19, [R1+0x38c] ;  /* 0x00038c0001137983 */ /* 0x000f680000300800 */
[----:B------:R-:W-:Y:S01]  /*13ea0*/  @P3 STG.E.U16 desc[UR20][R2.64], R29 ;  /* 0x0000001d02003986 */ /* 0x000fe2000c101514 */
[----:B------:R-:W-:-:S03]  /*13eb0*/  LEA R8, P3, R0, R33, 0x1 ;  /* 0x0000002100087211 */ /* 0x000fc600078608ff */
[----:B------:R0:W-:Y:S02]  /*13ec0*/  @P2 STG.E.U16 desc[UR20][R10.64], R9 ;  /* 0x000000090a002986 */ /* 0x0001e4000c101514 */
[----:B0-----:R-:W-:Y:S02]  /*13ed0*/  LEA.HI.X.SX32 R9, R0, R34, 0x1, P3 ;  /* 0x0000002200097211 */ /* 0x001fe400018f0eff */
[C---:B---3--:R-:W-:Y:S01]  /*13ee0*/  ISETP.LT.AND P2, PT, R18.reuse, UR15, !P0 ;  /* 0x0000000f12007c0c */ /* 0x048fe2000c741270 */
[----:B------:R-:W-:Y:S02]  /*13ef0*/  IMAD R0, R18, UR5, RZ ;  /* 0x0000000512007c24 */ /* 0x000fe4000f8e02ff */
[----:B------:R-:W3:Y:S01]  /*13f00*/  LDL.LU R18, [R1+0x388] ;  /* 0x0003880001127983 */ /* 0x000ee20000300800 */
[C---:B------:R-:W-:Y:S01]  /*13f10*/  ISETP.LT.AND P4, PT, R14.reuse, UR15, !P0 ;  /* 0x0000000f0e007c0c */ /* 0x040fe2000c781270 */
[----:B------:R-:W-:-:S05]  /*13f20*/  IMAD R14, R14, UR5, RZ ;  /* 0x000000050e0e7c24 */ /* 0x000fca000f8e02ff */
[----:B------:R-:W-:-:S04]  /*13f30*/  LEA R12, P6, R14, R33, 0x1 ;  /* 0x000000210e0c7211 */ /* 0x000fc800078c08ff */
[----:B------:R-:W-:Y:S02]  /*13f40*/  LEA.HI.X.SX32 R13, R14, R34, 0x1, P6 ;  /* 0x000000220e0d7211 */ /* 0x000fe400030f0eff */
[----:B------:R-:W-:-:S03]  /*13f50*/  PRMT R3, R30, 0x7632, R3 ;  /* 0x000076321e037816 */ /* 0x000fc60000000003 */
[----:B------:R0:W-:Y:S01]  /*13f60*/  @P4 STG.E.U16 desc[UR20][R12.64], R30 ;  /* 0x0000001e0c004986 */ /* 0x0001e2000c101514 */
[----:B------:R-:W-:-:S03]  /*13f70*/  LEA R2, P6, R0, R33, 0x1 ;  /* 0x0000002100027211 */ /* 0x000fc600078c08ff */
[----:B------:R1:W-:Y:S01]  /*13f80*/  @P1 STG.E.U16 desc[UR20][R8.64], R3 ;  /* 0x0000000308001986 */ /* 0x0003e2000c101514 */
[----:B0-----:R-:W-:Y:S02]  /*13f90*/  PRMT R13, R31, 0x7632, R13 ;  /* 0x000076321f0d7816 */ /* 0x001fe4000000000d */
[----:B-1----:R-:W-:Y:S01]  /*13fa0*/  LEA.HI.X.SX32 R3, R0, R34, 0x1, P6 ;  /* 0x0000002200037211 */ /* 0x002fe200030f0eff */
[C---:B--2---:R-:W-:Y:S01]  /*13fb0*/  IMAD R14, R16.reuse, UR5, RZ ;  /* 0x00000005100e7c24 */ /* 0x044fe2000f8e02ff */
[----:B------:R-:W-:Y:S02]  /*13fc0*/  ISETP.LT.AND P4, PT, R16, UR15, !P0 ;  /* 0x0000000f10007c0c */ /* 0x000fe4000c781270 */
[C---:B----4-:R-:W-:Y:S01]  /*13fd0*/  ISETP.LT.AND P3, PT, R15.reuse, UR15, !P0 ;  /* 0x0000000f0f007c0c */ /* 0x050fe2000c761270 */
[----:B------:R-:W-:Y:S01]  /*13fe0*/  IMAD R15, R15, UR5, RZ ;  /* 0x000000050f0f7c24 */ /* 0x000fe2000f8e02ff */
[----:B------:R-:W-:Y:S01]  /*13ff0*/  LEA R10, P5, R14, R33, 0x1 ;  /* 0x000000210e0a7211 */ /* 0x000fe200078a08ff */
[C---:B------:R-:W-:Y:S01]  /*14000*/  IMAD R16, R23.reuse, UR5, RZ ;  /* 0x0000000517107c24 */ /* 0x040fe2000f8e02ff */
[----:B------:R-:W-:-:S02]  /*14010*/  ISETP.LT.AND P1, PT, R23, UR15, !P0 ;  /* 0x0000000f17007c0c */ /* 0x000fc4000c721270 */
[-C--:B------:R-:W-:Y:S02]  /*14020*/  LEA.HI.X.SX32 R11, R14, R34.reuse, 0x1, P5 ;  /* 0x000000220e0b7211 */ /* 0x080fe400028f0eff */
[CC--:B------:R-:W-:Y:S02]  /*14030*/  LEA R8, P6, R15.reuse, R33.reuse, 0x1 ;  /* 0x000000210f087211 */ /* 0x0c0fe400078c08ff */
[----:B------:R-:W-:Y:S01]  /*14040*/  LEA R12, P5, R16, R33, 0x1 ;  /* 0x00000021100c7211 */ /* 0x000fe200078a08ff */
[----:B------:R0:W-:Y:S01]  /*14050*/  @P2 STG.E.U16 desc[UR20][R2.64], R31 ;  /* 0x0000001f02002986 */ /* 0x0001e2000c101514 */
[----:B------:R-:W-:-:S03]  /*14060*/  LEA.HI.X.SX32 R9, R15, R34, 0x1, P6 ;  /* 0x000000220f097211 */ /* 0x000fc600030f0eff */
[----:B------:R1:W-:Y:S01]  /*14070*/  @P4 STG.E.U16 desc[UR20][R10.64], R13 ;  /* 0x0000000d0a004986 */ /* 0x0003e2000c101514 */
[----:B------:R-:W-:Y:S02]  /*14080*/  IMAD R14, R21, UR5, RZ ;  /* 0x00000005150e7c24 */ /* 0x000fe4000f8e02ff */
[----:B------:R-:W-:Y:S01]  /*14090*/  IMAD R0, R22, UR5, RZ ;  /* 0x0000000516007c24 */ /* 0x000fe2000f8e02ff */
[----:B------:R2:W-:Y:S01]  /*140a0*/  @P3 STG.E.U16 desc[UR20][R8.64], R4 ;  /* 0x0000000408003986 */ /* 0x0005e2000c101514 */
[----:B0-----:R-:W-:Y:S02]  /*140b0*/  PRMT R3, R4, 0x7632, R3 ;  /* 0x0000763204037816 */ /* 0x001fe40000000003 */
[----:B-1----:R-:W-:Y:S01]  /*140c0*/  LEA.HI.X.SX32 R13, R16, R34, 0x1, P5 ;  /* 0x00000022100d7211 */ /* 0x002fe200028f0eff */
[C---:B-----5:R-:W-:Y:S01]  /*140d0*/  IMAD R15, R17.reuse, UR5, RZ ;  /* 0x00000005110f7c24 */ /* 0x060fe2000f8e02ff */
[----:B------:R-:W-:-:S03]  /*140e0*/  ISETP.LT.AND P3, PT, R17, UR15, !P0 ;  /* 0x0000000f11007c0c */ /* 0x000fc6000c761270 */
[----:B------:R0:W-:Y:S01]  /*140f0*/  @P1 STG.E.U16 desc[UR20][R12.64], R3 ;  /* 0x000000030c001986 */ /* 0x0001e2000c101514 */
[-C--:B--2---:R-:W-:Y:S01]  /*14100*/  LEA R8, P1, R14, R33.reuse, 0x1 ;  /* 0x000000210e087211 */ /* 0x084fe200078208ff */
[----:B------:R-:W-:Y:S01]  /*14110*/  IMAD R17, R19, UR5, RZ ;  /* 0x0000000513117c24 */ /* 0x000fe2000f8e02ff */
[----:B------:R-:W-:Y:S01]  /*14120*/  ISETP.LT.AND P5, PT, R22, UR15, !P0 ;  /* 0x0000000f16007c0c */ /* 0x000fe2000c7a1270 */
[----:B------:R-:W-:Y:S01]  /*14130*/  IMAD R16, R20, UR5, RZ ;  /* 0x0000000514107c24 */ /* 0x000fe2000f8e02ff */
[-C--:B------:R-:W-:Y:S02]  /*14140*/  LEA R2, P6, R0, R33.reuse, 0x1 ;  /* 0x0000002100027211 */ /* 0x080fe400078c08ff */
[-C--:B------:R-:W-:Y:S02]  /*14150*/  LEA R10, P2, R15, R33.reuse, 0x1 ;  /* 0x000000210f0a7211 */ /* 0x080fe400078408ff */
[----:B------:R-:W-:Y:S02]  /*14160*/  LEA.HI.X.SX32 R9, R14, R34, 0x1, P1 ;  /* 0x000000220e097211 */ /* 0x000fe400008f0eff */
[----:B------:R-:W-:-:S02]  /*14170*/  LEA R14, P1, R17, R33, 0x1 ;  /* 0x00000021110e7211 */ /* 0x000fc400078208ff */
[----:B------:R-:W-:Y:S02]  /*14180*/  ISETP.LT.AND P4, PT, R21, UR15, !P0 ;  /* 0x0000000f15007c0c */ /* 0x000fe4000c781270 */
[-C--:B0-----:R-:W-:Y:S02]  /*14190*/  LEA.HI.X.SX32 R3, R0, R34.reuse, 0x1, P6 ;  /* 0x0000002200037211 */ /* 0x081fe400030f0eff */
[-C--:B------:R-:W-:Y:S02]  /*141a0*/  LEA.HI.X.SX32 R11, R15, R34.reuse, 0x1, P2 ;  /* 0x000000220f0b7211 */ /* 0x080fe400010f0eff */
[----:B------:R-:W-:Y:S02]  /*141b0*/  LEA R12, P6, R16, R33, 0x1 ;  /* 0x00000021100c7211 */ /* 0x000fe400078c08ff */
[----:B------:R-:W-:Y:S02]  /*141c0*/  ISETP.LT.AND P2, PT, R20, UR15, !P0 ;  /* 0x0000000f14007c0c */ /* 0x000fe4000c741270 */
[----:B------:R-:W-:-:S02]  /*141d0*/  LEA.HI.X.SX32 R15, R17, R34, 0x1, P1 ;  /* 0x00000022110f7211 */ /* 0x000fc400008f0eff */
[----:B------:R-:W-:Y:S02]  /*141e0*/  ISETP.LT.AND P1, PT, R19, UR15, !P0 ;  /* 0x0000000f13007c0c */ /* 0x000fe4000c721270 */
[----:B------:R-:W-:Y:S01]  /*141f0*/  LEA.HI.X.SX32 R13, R16, R34, 0x1, P6 ;  /* 0x00000022100d7211 */ /* 0x000fe200030f0eff */
[----:B------:R0:W-:Y:S01]  /*14200*/  @P5 STG.E.U16 desc[UR20][R2.64], R5 ;  /* 0x0000000502005986 */ /* 0x0001e2000c101514 */
[----:B------:R-:W-:-:S05]  /*14210*/  PRMT R0, R5, 0x7632, R0 ;  /* 0x0000763205007816 */ /* 0x000fca0000000000 */
[----:B------:R1:W-:Y:S01]  /*14220*/  @P4 STG.E.U16 desc[UR20][R8.64], R0 ;  /* 0x0000000008004986 */ /* 0x0003e2000c101514 */
[----:B0-----:R-:W-:-:S03]  /*14230*/  PRMT R3, R6, 0x7632, R3 ;  /* 0x0000763206037816 */ /* 0x001fc60000000003 */
[----:B------:R1:W-:Y:S04]  /*14240*/  @P3 STG.E.U16 desc[UR20][R10.64], R6 ;  /* 0x000000060a003986 */ /* 0x0003e8000c101514 */
[----:B------:R1:W-:Y:S04]  /*14250*/  @P2 STG.E.U16 desc[UR20][R12.64], R3 ;  /* 0x000000030c002986 */ /* 0x0003e8000c101514 */
[----:B------:R1:W-:Y:S01]  /*14260*/  @P1 STG.E.U16 desc[UR20][R14.64], R7 ;  /* 0x000000070e001986 */ /* 0x0003e2000c101514 */
[C---:B---3--:R-:W-:Y:S01]  /*14270*/  IMAD R4, R18.reuse, UR5, RZ ;  /* 0x0000000512047c24 */ /* 0x048fe2000f8e02ff */
[----:B------:R-:W-:-:S04]  /*14280*/  ISETP.LT.AND P0, PT, R18, UR15, !P0 ;  /* 0x0000000f12007c0c */ /* 0x000fc8000c701270 */
[----:B------:R-:W-:-:S04]  /*14290*/  LEA R16, P6, R4, R33, 0x1 ;  /* 0x0000002104107211 */ /* 0x000fc800078c08ff */
[----:B------:R-:W-:Y:S02]  /*142a0*/  LEA.HI.X.SX32 R17, R4, R34, 0x1, P6 ;  /* 0x0000002204117211 */ /* 0x000fe400030f0eff */
[----:B------:R-:W-:-:S05]  /*142b0*/  PRMT R4, R7, 0x7632, R4 ;  /* 0x0000763207047816 */ /* 0x000fca0000000004 */
[----:B------:R1:W-:Y:S01]  /*142c0*/  @P0 STG.E.U16 desc[UR20][R16.64], R4 ;  /* 0x0000000410000986 */ /* 0x0003e2000c101514 */
[----:B------:R-:W-:Y:S06]  /*142d0*/  BAR.SYNC.DEFER_BLOCKING 0x0 ;  /* 0x0000000000007b1d */ /* 0x000fec0000010000 */
[----:B------:R-:W-:Y:S05]  /*142e0*/  BRA.U UP0, `(.L_x_13) ;  /* 0x0000000100a07547 */ /* 0x000fea000b800000 */
[----:B------:R-:W0:Y:S01]  /*142f0*/  S2UR UR5, SR_CgaCtaId ;  /* 0x00000000000579c3 */ /* 0x000e220000008800 */
[----:B------:R-:W-:Y:S01]  /*14300*/  NOP ;  /* 0x0000000000007918 */ /* 0x000fe20000000000 */
[----:B------:R-:W-:Y:S01]  /*14310*/  UMOV UR4, 0x50 ;  /* 0x0000005000047882 */ /* 0x000fe20000000000 */
[----:B-1----:R-:W-:Y:S02]  /*14320*/  IMAD.U32 R0, RZ, RZ, UR9 ;  /* 0x00000009ff007e24 */ /* 0x002fe4000f8e00ff */
[----:B------:R-:W-:Y:S02]  /*14330*/  IMAD.MOV.U32 R3, RZ, RZ, 0xf ;  /* 0x0000000fff037424 */ /* 0x000fe400078e00ff */
[----:B------:R-:W-:Y:S01]  /*14340*/  IMAD.MOV.U32 R7, RZ, RZ, 0x1 ;  /* 0x00000001ff077424 */ /* 0x000fe200078e00ff */
[----:B------:R-:W-:-:S04]  /*14350*/  LOP3.LUT R0, R0, 0xffff, RZ, 0xc0, !PT ;  /* 0x0000ffff00007812 */ /* 0x000fc800078ec0ff */
[----:B------:R-:W-:-:S05]  /*14360*/  SHF.R.U32.HI R0, RZ, 0x5, R0 ;  /* 0x00000005ff007819 */ /* 0x000fca0000011600 */
[----:B------:R-:W-:Y:S01]  /*14370*/  VIADD R2, R0, 0x10 ;  /* 0x0000001000027836 */ /* 0x000fe20000000000 */
[----:B------:R-:W-:Y:S01]  /*14380*/  SHF.L.U32 R0, R3, R0, RZ ;  /* 0x0000000003007219 */ /* 0x000fe200000006ff */
[----:B0-----:R-:W-:-:S03]  /*14390*/  ULEA UR6, UR5, UR4, 0x18 ;  /* 0x0000000405067291 */ /* 0x001fc6000f8ec0ff */
[----:B------:R-:W-:-:S04]  /*143a0*/  SHF.L.U32 R3, R7, R2, RZ ;  /* 0x0000000207037219 */ /* 0x000fc800000006ff */
[----:B------:R-:W-:Y:S02]  /*143b0*/  LOP3.LUT R0, R3, R0, RZ, 0xfc, !PT ;  /* 0x0000000003007212 */ /* 0x000fe400078efcff */
[----:B------:R-:W0:Y:S02]  /*143c0*/  LDS R5, [UR6] ;  /* 0x00000006ff057984 */ /* 0x000e240008000800 */
[C---:B------:R-:W-:Y:S02]  /*143d0*/  LOP3.LUT R2, R0.reuse, 0xffff, RZ, 0xc0, !PT ;  /* 0x0000ffff00027812 */ /* 0x040fe400078ec0ff */
[----:B0-----:R-:W-:-:S04]  /*143e0*/  LOP3.LUT R3, R0, 0xffff, R5, 0x80, !PT ;  /* 0x0000ffff00037812 */ /* 0x001fc800078e8005 */
[----:B------:R-:W-:-:S13]  /*143f0*/  ISETP.NE.AND P0, PT, R3, R2, PT ;  /* 0x000000020300720c */ /* 0x000fda0003f05270 */
[----:B------:R-:W-:Y:S05]  /*14400*/  @P0 BRA `(.L_x_14) ;  /* 0x0000000000500947 */ /* 0x000fea0003800000 */
[----:B------:R-:W-:Y:S02]  /*14410*/  SHF.R.U32.HI R5, RZ, 0x10, R5 ;  /* 0x00000010ff057819 */ /* 0x000fe40000011605 */
[----:B------:R-:W-:-:S04]  /*14420*/  SHF.R.U32.HI R2, RZ, 0x10, R0 ;  /* 0x00000010ff027819 */ /* 0x000fc80000011600 */
[----:B------:R-:W-:-:S04]  /*14430*/  LOP3.LUT R5, R5, R2, RZ, 0xc0, !PT ;  /* 0x0000000205057212 */ /* 0x000fc800078ec0ff */
[----:B------:R-:W-:-:S13]  /*14440*/  ISETP.NE.AND P0, PT, R5, R2, PT ;  /* 0x000000020500720c */ /* 0x000fda0003f05270 */
[----:B------:R-:W-:Y:S05]  /*14450*/  @P0 BRA `(.L_x_15) ;  /* 0x0000000000300947 */ /* 0x000fea0003800000 */
[----:B------:R-:W-:Y:S01]  /*14460*/  R2UR UR4, R0 ;  /* 0x00000000000472ca */ /* 0x000fe200000e0000 */
[----:B------:R-:W-:Y:S01]  /*14470*/  VOTEU.ANY UR5, UPT, PT ;  /* 0x0000000000057886 */ /* 0x000fe200038e0100 */
[----:B------:R-:W0:Y:S01]  /*14480*/  S2R R0, SR_LANEID ;  /* 0x0000000000007919 */ /* 0x000e220000000000 */
[----:B------:R-:W-:-:S10]  /*14490*/  UFLO.U32 UR5, UR5 ;  /* 0x00000005000572bd */ /* 0x000fd400080e0000 */
[----:B------:R-:W-:-:S06]  /*144a0*/  ULOP3.LUT UR4, URZ, UR4, URZ, 0x33, !UPT ;  /* 0x00000004ff047292 */ /* 0x000fcc000f8e33ff */
[----:B------:R-:W-:-:S04]  /*144b0*/  IMAD.U32 R2, RZ, RZ, UR4 ;  /* 0x00000004ff027e24 */ /* 0x000fc8000f8e00ff */
[----:B------:R-:W1:Y:S02]  /*144c0*/  REDUX UR7, R2 ;  /* 0x00000000020773c4 */ /* 0x000e640000000000 */
[----:B------:R2:W-:Y:S01]  /*144d0*/  UTCATOMSWS.AND URZ, UR4 ;  /* 0x0000000400ff79e3 */ /* 0x0005e20008000000 */
[----:B0-----:R-:W-:Y:S01]  /*144e0*/  ISETP.EQ.U32.AND P0, PT, R0, UR5, PT ;  /* 0x0000000500007c0c */ /* 0x001fe2000bf02070 */
[----:B-1----:R-:W-:-:S12]  /*144f0*/  IMAD.U32 R0, RZ, RZ, UR7 ;  /* 0x00000007ff007e24 */ /* 0x002fd8000f8e00ff */
[----:B------:R2:W-:Y:S01]  /*14500*/  @P0 ATOMS.AND RZ, [UR6], R0 ;  /* 0x00000000ffff098c */ /* 0x0005e2000a800006 */
[----:B------:R-:W-:Y:S05]  /*14510*/  BRA `(.L_x_13) ;  /* 0x0000000000147947 */ /* 0x000fea0003800000 */
.L_x_15:
[----:B------:R-:W-:-:S07]  /*14520*/  MOV R2, 0x14540 ;  /* 0x0001454000027802 */ /* 0x000fce0000000f00 */
[----:B------:R-:W-:Y:S05]  /*14530*/  CALL.REL.NOINC `($__internal_0_$__cuda_sm10x_tcgen05_guardrail_trap_col_being_dealloced_not_returned_by_alloc) ;  /* 0x0000000000387944 */ /* 0x000fea0003c00000 */
[----:B------:R-:W-:Y:S05]  /*14540*/  BRA `(.L_x_13) ;  /* 0x0000000000087947 */ /* 0x000fea0003800000 */
.L_x_14:
[----:B------:R-:W-:-:S07]  /*14550*/  MOV R2, 0x14570 ;  /* 0x0001457000027802 */ /* 0x000fce0000000f00 */
[----:B------:R-:W-:Y:S05]  /*14560*/  CALL.REL.NOINC `($__internal_2_$__cuda_sm10x_tcgen05_guardrail_trap_unallocated_columns_being_dealloced) ;  /* 0x0000000000447944 */ /* 0x000fea0003c00000 */
.L_x_13:
[----:B------:R-:W-:Y:S01]  /*14570*/  NOP ;  /* 0x0000000000007918 */ /* 0x000fe20000000000 */
[----:B--2---:R-:W-:Y:S05]  /*14580*/  EXIT ;  /* 0x000000000000794d */ /* 0x004fea0003800000 */
.L_x_8:
[----:B------:R-:W2:Y:S02]  /*14590*/  LDL R124, [R1+0x218] ;  /* 0x00021800017c7983 */ /* 0x000ea40000100800 */
[----:B--2---:R1:W2:Y:S02]  /*145a0*/  SYNCS.PHASECHK.TRANS64.TRYWAIT P2, [UR12], R124 ;  /* 0x0000007cff0075a7 */ /* 0x0042a4000804110c */
[----:B-1----:R-:W1:Y:S02]  /*145b0*/  LDC R124, c[0x0][0x3a8] ;  /* 0x0000ea00ff7c7b82 */ /* 0x002e640000000800 */
[----:B-1----:R-:W-:Y:S01]  /*145c0*/  IMAD.SHL.U32 R124, R124, 0x80, RZ ;  /* 0x000000807c7c7824 */ /* 0x002fe200078e00ff */
[----:B--2---:R-:W-:Y:S06]  /*145d0*/  @!P2 BRA `(.L_x_8) ;  /* 0xfffffffc00eca947 */ /* 0x004fec000383ffff */
[----:B------:R-:W-:Y:S05]  /*145e0*/  BRA `(.L_x_16) ;  /* 0xffffff80002c7947 */ /* 0x000fea000383ffff */
.L_x_12:
[----:B------:R-:W1:Y:S02]  /*145f0*/  SYNCS.PHASECHK.TRANS64.TRYWAIT P0, [UR12], R0 ;  /* 0x00000000ff0075a7 */ /* 0x000e64000800110c */
[----:B-1----:R-:W-:Y:S05]  /*14600*/  @!P0 BRA `(.L_x_12) ;  /* 0xfffffffc00f88947 */ /* 0x002fea000383ffff */
[----:B------:R-:W-:Y:S05]  /*14610*/  BRA `(.L_x_11) ;  /* 0xffffffdc00787947 */ /* 0x000fea000383ffff */
        .weak           $__internal_0_$__cuda_sm10x_tcgen05_guardrail_trap_col_being_dealloced_not_returned_by_alloc
        .type           $__internal_0_$__cuda_sm10x_tcgen05_guardrail_trap_col_being_dealloced_not_returned_by_alloc,@function
        .size           $__internal_0_$__cuda_sm10x_tcgen05_guardrail_trap_col_being_dealloced_not_returned_by_alloc,($__internal_1_$__cuda_sm10x_tcgen05_guardrail_trap_phase_invalid_during_alloc - $__internal_0_$__cuda_sm10x_tcgen05_guardrail_trap_col_being_dealloced_not_returned_by_alloc)
$__internal_0_$__cuda_sm10x_tcgen05_guardrail_trap_col_being_dealloced_not_returned_by_alloc:
[----:B------:R-:W-:Y:S05]  /*14620*/  BPT.TRAP 0x1 ;  /* 0x000000040000795c */ /* 0x000fea0000300000 */
[----:B------:R-:W-:-:S04]  /*14630*/  IMAD.MOV.U32 R3, RZ, RZ, 0x0 ;  /* 0x00000000ff037424 */ /* 0x000fc800078e00ff */
[----:B------:R-:W-:Y:S05]  /*14640*/  RET.REL.NODEC R2 `(matmul_kernel) ;  /* 0xfffffeb8026c7950 */ /* 0x000fea0003c3ffff */
        .weak           $__internal_1_$__cuda_sm10x_tcgen05_guardrail_trap_phase_invalid_during_alloc
        .type           $__internal_1_$__cuda_sm10x_tcgen05_guardrail_trap_phase_invalid_during_alloc,@function
        .size           $__internal_1_$__cuda_sm10x_tcgen05_guardrail_trap_phase_invalid_during_alloc,($__internal_2_$__cuda_sm10x_tcgen05_guardrail_trap_unallocated_columns_being_dealloced - $__internal_1_$__cuda_sm10x_tcgen05_guardrail_trap_phase_invalid_during_alloc)
$__internal_1_$__cuda_sm10x_tcgen05_guardrail_trap_phase_invalid_during_alloc:
[----:B------:R-:W-:Y:S05]  /*14650*/  BPT.TRAP 0x1 ;  /* 0x000000040000795c */ /* 0x000fea0000300000 */
[----:B------:R-:W-:-:S04]  /*14660*/  IMAD.MOV.U32 R3, RZ, RZ, 0x0 ;  /* 0x00000000ff037424 */ /* 0x000fc800078e00ff */
[----:B------:R-:W-:Y:S05]  /*14670*/  RET.REL.NODEC R2 `(matmul_kernel) ;  /* 0xfffffeb802607950 */ /* 0x000fea0003c3ffff */
        .weak           $__internal_2_$__cuda_sm10x_tcgen05_guardrail_trap_unallocated_columns_being_dealloced
        .type           $__internal_2_$__cuda_sm10x_tcgen05_guardrail_trap_unallocated_columns_being_dealloced,@function
        .size           $__internal_2_$__cuda_sm10x_tcgen05_guardrail_trap_unallocated_columns_being_dealloced,(.L_x_20 - $__internal_2_$__cuda_sm10x_tcgen05_guardrail_trap_unallocated_columns_being_dealloced)
$__internal_2_$__cuda_sm10x_tcgen05_guardrail_trap_unallocated_columns_being_dealloced:
[----:B------:R-:W-:Y:S05]  /*14680*/  BPT.TRAP 0x1 ;  /* 0x000000040000795c */ /* 0x000fea0000300000 */
[----:B------:R-:W-:-:S04]  /*14690*/  IMAD.MOV.U32 R3, RZ, RZ, 0x0 ;  /* 0x00000000ff037424 */ /* 0x000fc800078e00ff */
[----:B------:R-:W-:Y:S05]  /*146a0*/  RET.REL.NODEC R2 `(matmul_kernel) ;  /* 0xfffffeb802547950 */ /* 0x000fea0003c3ffff */
.L_x_17:
[----:B------:R-:W-:-:S00]  /*146b0*/  BRA `(.L_x_17) ;  /* 0xfffffffc00fc7947 */ /* 0x000fc0000383ffff */
[----:B------:R-:W-:-:S00]  /*146c0*/  NOP ;  /* 0x0000000000007918 */ /* 0x000fc00000000000 */
        /* <DEDUP_REMOVED lines=11> */
.L_x_20:


//--------------------- .nv.shared.matmul_kernel  --------------------------
	.section	.nv.shared.matmul_kernel,"aw",@nobits
	.sectionflags	@""
	.align	16
	.zero		1024


//--------------------- .nv.shared.reserved.0     --------------------------
	.section	.nv.shared.reserved.0,"aw",@nobits
	.align	8
	.weak		__nv_reservedSMEM_offset_0_alias
	.size		__nv_reservedSMEM_offset_0_alias, 0, 64
	.other		__nv_reservedSMEM_offset_0_alias,@"STO_CUDA_RESERVED_SHARED STV_DEFAULT"
__nv_reservedSMEM_offset_0_alias:
	.zero		0
.nv.shared.reserved.0:
	.zero		64
	.weak		__nv_reservedSMEM_allocation_phase
	.type		__nv_reservedSMEM_allocation_phase,@object
	.size		__nv_reservedSMEM_allocation_phase,(.L_0 - __nv_reservedSMEM_allocation_phase)
__nv_reservedSMEM_allocation_phase:
	.zero		1
.L_0:
	.zero		7
	.weak		__nv_reservedSMEM_devtool_atexit_pc
	.type		__nv_reservedSMEM_devtool_atexit_pc,@object
	.size		__nv_reservedSMEM_devtool_atexit_pc,(__nv_reservedSMEM_allocation_mask - __nv_reservedSMEM_devtool_atexit_pc)
__nv_reservedSMEM_devtool_atexit_pc:
	.zero		8
	.weak		__nv_reservedSMEM_allocation_mask
	.type		__nv_reservedSMEM_allocation_mask,@object
	.size		__nv_reservedSMEM_allocation_mask,(.L_2 - __nv_reservedSMEM_allocation_mask)
__nv_reservedSMEM_allocation_mask:
	.zero		4
.L_2:


//--------------------- .nv.constant0.matmul_kernel --------------------------
	.section	.nv.constant0.matmul_kernel,"a",@progbits
	.sectionflags	@""
	.align	4
.nv.constant0.matmul_kernel:
	.zero		976


//--------------------- SYMBOLS --------------------------

	.type		.nv.reservedSmem.offset0,@object
	.size		.nv.reservedSmem.offset0,0x4
	.type		.nv.reservedSmem.cap,@object
	.size		.nv.reservedSmem.cap,0x4
